//
// Generated by NVIDIA NVVM Compiler
//
// Compiler Build ID: CL-36424714
// Cuda compilation tools, release 13.0, V13.0.88
// Based on NVVM 20.0.0
//

.version 9.0
.target sm_100
.address_size 64

	// .globl	_Z12generateDataPiii
// _ZZN3cub18CUB_300001_SM_10006detail10radix_sort31DeviceRadixSortSingleTileKernelINS1_5radix10policy_hubIiNS0_8NullTypeEjE10Policy1000ELNS0_9SortOrderE0EiS6_jNS1_21identity_decomposer_tEEEvPKT1_PSB_PKT2_PSF_T3_iiT4_E12temp_storage has been demoted
// _ZZN3cub18CUB_300001_SM_10006detail10radix_sort30DeviceRadixSortHistogramKernelINS1_5radix10policy_hubIiNS0_8NullTypeEjE10Policy1000ELNS0_9SortOrderE0EijNS1_21identity_decomposer_tEEEvPT2_PKT1_SB_iiT3_E12temp_storage has been demoted
// _ZZN3cub18CUB_300001_SM_10006detail10radix_sort33DeviceRadixSortExclusiveSumKernelINS1_5radix10policy_hubIiNS0_8NullTypeEjE10Policy1000EjEEvPT0_E12temp_storage has been demoted
// _ZZN3cub18CUB_300001_SM_10006detail10radix_sort29DeviceRadixSortOnesweepKernelINS1_5radix10policy_hubIiNS0_8NullTypeEjE10Policy1000ELNS0_9SortOrderE0EiS6_jiiNS1_21identity_decomposer_tEEEvPT5_SC_PT3_PKSD_PT1_PKSH_PT2_PKSL_T4_iiT6_E1s has been demoted
// _ZZN3cub18CUB_300001_SM_10006detail4scan16DeviceScanKernelINS2_10policy_hubIiiijN4cuda3std3__44plusIvEEE10Policy1000EPiSC_NS0_13ScanTileStateIiLb1EEES9_NS1_10InputValueIiSC_EEjiLb0EiEEvT0_T1_T2_iT3_T4_T5_E12temp_storage has been demoted
.global .align 1 .b8 _ZN34_INTERNAL_f928f5a7_4_k_cu_1d19a3d74cuda3std3__45__cpo5beginE[1];
.global .align 1 .b8 _ZN34_INTERNAL_f928f5a7_4_k_cu_1d19a3d74cuda3std3__45__cpo3endE[1];
.global .align 1 .b8 _ZN34_INTERNAL_f928f5a7_4_k_cu_1d19a3d74cuda3std3__45__cpo6cbeginE[1];
.global .align 1 .b8 _ZN34_INTERNAL_f928f5a7_4_k_cu_1d19a3d74cuda3std3__45__cpo4cendE[1];
.global .align 1 .b8 _ZN34_INTERNAL_f928f5a7_4_k_cu_1d19a3d74cuda3std3__45__cpo6rbeginE[1];
.global .align 1 .b8 _ZN34_INTERNAL_f928f5a7_4_k_cu_1d19a3d74cuda3std3__45__cpo4rendE[1];
.global .align 1 .b8 _ZN34_INTERNAL_f928f5a7_4_k_cu_1d19a3d74cuda3std3__45__cpo7crbeginE[1];
.global .align 1 .b8 _ZN34_INTERNAL_f928f5a7_4_k_cu_1d19a3d74cuda3std3__45__cpo5crendE[1];
.global .align 1 .b8 _ZN34_INTERNAL_f928f5a7_4_k_cu_1d19a3d74cuda3std3__436_GLOBAL__N__f928f5a7_4_k_cu_1d19a3d76ignoreE[1];
.global .align 1 .b8 _ZN34_INTERNAL_f928f5a7_4_k_cu_1d19a3d74cuda3std3__419piecewise_constructE[1];
.global .align 1 .b8 _ZN34_INTERNAL_f928f5a7_4_k_cu_1d19a3d74cuda3std3__48in_placeE[1];
.global .align 1 .b8 _ZN34_INTERNAL_f928f5a7_4_k_cu_1d19a3d74cuda3std3__420unreachable_sentinelE[1];
.global .align 1 .b8 _ZN34_INTERNAL_f928f5a7_4_k_cu_1d19a3d74cuda3std3__47nulloptE[1];
.global .align 1 .b8 _ZN34_INTERNAL_f928f5a7_4_k_cu_1d19a3d74cuda3std3__48unexpectE[1];
.global .align 1 .b8 _ZN34_INTERNAL_f928f5a7_4_k_cu_1d19a3d74cuda3std6ranges3__45__cpo4swapE[1];
.global .align 1 .b8 _ZN34_INTERNAL_f928f5a7_4_k_cu_1d19a3d74cuda3std6ranges3__45__cpo9iter_moveE[1];
.global .align 1 .b8 _ZN34_INTERNAL_f928f5a7_4_k_cu_1d19a3d74cuda3std6ranges3__45__cpo5beginE[1];
.global .align 1 .b8 _ZN34_INTERNAL_f928f5a7_4_k_cu_1d19a3d74cuda3std6ranges3__45__cpo3endE[1];
.global .align 1 .b8 _ZN34_INTERNAL_f928f5a7_4_k_cu_1d19a3d74cuda3std6ranges3__45__cpo6cbeginE[1];
.global .align 1 .b8 _ZN34_INTERNAL_f928f5a7_4_k_cu_1d19a3d74cuda3std6ranges3__45__cpo4cendE[1];
.global .align 1 .b8 _ZN34_INTERNAL_f928f5a7_4_k_cu_1d19a3d74cuda3std6ranges3__45__cpo7advanceE[1];
.global .align 1 .b8 _ZN34_INTERNAL_f928f5a7_4_k_cu_1d19a3d74cuda3std6ranges3__45__cpo9iter_swapE[1];
.global .align 1 .b8 _ZN34_INTERNAL_f928f5a7_4_k_cu_1d19a3d74cuda3std6ranges3__45__cpo4nextE[1];
.global .align 1 .b8 _ZN34_INTERNAL_f928f5a7_4_k_cu_1d19a3d74cuda3std6ranges3__45__cpo4prevE[1];
.global .align 1 .b8 _ZN34_INTERNAL_f928f5a7_4_k_cu_1d19a3d74cuda3std6ranges3__45__cpo4dataE[1];
.global .align 1 .b8 _ZN34_INTERNAL_f928f5a7_4_k_cu_1d19a3d74cuda3std6ranges3__45__cpo5cdataE[1];
.global .align 1 .b8 _ZN34_INTERNAL_f928f5a7_4_k_cu_1d19a3d74cuda3std6ranges3__45__cpo4sizeE[1];
.global .align 1 .b8 _ZN34_INTERNAL_f928f5a7_4_k_cu_1d19a3d74cuda3std6ranges3__45__cpo5ssizeE[1];
.global .align 1 .b8 _ZN34_INTERNAL_f928f5a7_4_k_cu_1d19a3d74cuda3std6ranges3__45__cpo8distanceE[1];
.global .align 1 .b8 _ZN34_INTERNAL_f928f5a7_4_k_cu_1d19a3d76thrust24THRUST_300001_SM_1000_NS6system6detail10sequential3seqE[1];
.global .align 1 .b8 _ZN34_INTERNAL_f928f5a7_4_k_cu_1d19a3d76thrust24THRUST_300001_SM_1000_NS12placeholders2_1E[1];
.global .align 1 .b8 _ZN34_INTERNAL_f928f5a7_4_k_cu_1d19a3d76thrust24THRUST_300001_SM_1000_NS12placeholders2_2E[1];
.global .align 1 .b8 _ZN34_INTERNAL_f928f5a7_4_k_cu_1d19a3d76thrust24THRUST_300001_SM_1000_NS12placeholders2_3E[1];
.global .align 1 .b8 _ZN34_INTERNAL_f928f5a7_4_k_cu_1d19a3d76thrust24THRUST_300001_SM_1000_NS12placeholders2_4E[1];
.global .align 1 .b8 _ZN34_INTERNAL_f928f5a7_4_k_cu_1d19a3d76thrust24THRUST_300001_SM_1000_NS12placeholders2_5E[1];
.global .align 1 .b8 _ZN34_INTERNAL_f928f5a7_4_k_cu_1d19a3d76thrust24THRUST_300001_SM_1000_NS12placeholders2_6E[1];
.global .align 1 .b8 _ZN34_INTERNAL_f928f5a7_4_k_cu_1d19a3d76thrust24THRUST_300001_SM_1000_NS12placeholders2_7E[1];
.global .align 1 .b8 _ZN34_INTERNAL_f928f5a7_4_k_cu_1d19a3d76thrust24THRUST_300001_SM_1000_NS12placeholders2_8E[1];
.global .align 1 .b8 _ZN34_INTERNAL_f928f5a7_4_k_cu_1d19a3d76thrust24THRUST_300001_SM_1000_NS12placeholders2_9E[1];
.global .align 1 .b8 _ZN34_INTERNAL_f928f5a7_4_k_cu_1d19a3d76thrust24THRUST_300001_SM_1000_NS12placeholders3_10E[1];

.visible .entry _Z12generateDataPiii(
	.param .u64 .ptr .align 1 _Z12generateDataPiii_param_0,
	.param .u32 _Z12generateDataPiii_param_1,
	.param .u32 _Z12generateDataPiii_param_2
)
{
	.reg .pred 	%p<2>;
	.reg .b32 	%r<14>;
	.reg .b64 	%rd<5>;

	ld.param.u64 	%rd1, [_Z12generateDataPiii_param_0];
	ld.param.u32 	%r2, [_Z12generateDataPiii_param_1];
	ld.param.u32 	%r3, [_Z12generateDataPiii_param_2];
	mov.u32 	%r4, %tid.x;
	mov.u32 	%r5, %ctaid.x;
	mov.u32 	%r6, %ntid.x;
	mad.lo.s32 	%r1, %r5, %r6, %r4;
	mul.lo.s32 	%r7, %r3, %r2;
	setp.ge.s32 	%p1, %r1, %r7;
	@%p1 bra 	$L__BB0_2;
	cvta.to.global.u64 	%rd2, %rd1;
	mul.hi.s32 	%r8, %r1, 1374389535;
	shr.u32 	%r9, %r8, 31;
	shr.s32 	%r10, %r8, 5;
	add.s32 	%r11, %r10, %r9;
	mul.lo.s32 	%r12, %r11, 100;
	sub.s32 	%r13, %r1, %r12;
	mul.wide.s32 	%rd3, %r1, 4;
	add.s64 	%rd4, %rd2, %rd3;
	st.global.u32 	[%rd4], %r13;
$L__BB0_2:
	ret;

}
	// .globl	_Z14distributeDataPiS_S_S_iii
.visible .entry _Z14distributeDataPiS_S_S_iii(
	.param .u64 .ptr .align 1 _Z14distributeDataPiS_S_S_iii_param_0,
	.param .u64 .ptr .align 1 _Z14distributeDataPiS_S_S_iii_param_1,
	.param .u64 .ptr .align 1 _Z14distributeDataPiS_S_S_iii_param_2,
	.param .u64 .ptr .align 1 _Z14distributeDataPiS_S_S_iii_param_3,
	.param .u32 _Z14distributeDataPiS_S_S_iii_param_4,
	.param .u32 _Z14distributeDataPiS_S_S_iii_param_5,
	.param .u32 _Z14distributeDataPiS_S_S_iii_param_6
)
{
	.reg .pred 	%p<5>;
	.reg .b32 	%r<31>;
	.reg .b64 	%rd<17>;

	ld.param.u64 	%rd2, [_Z14distributeDataPiS_S_S_iii_param_0];
	ld.param.u64 	%rd3, [_Z14distributeDataPiS_S_S_iii_param_1];
	ld.param.u64 	%rd4, [_Z14distributeDataPiS_S_S_iii_param_2];
	ld.param.u64 	%rd5, [_Z14distributeDataPiS_S_S_iii_param_3];
	ld.param.u32 	%r9, [_Z14distributeDataPiS_S_S_iii_param_4];
	ld.param.u32 	%r11, [_Z14distributeDataPiS_S_S_iii_param_5];
	ld.param.u32 	%r10, [_Z14distributeDataPiS_S_S_iii_param_6];
	mov.u32 	%r12, %tid.x;
	mov.u32 	%r13, %ctaid.x;
	mov.u32 	%r14, %ntid.x;
	mad.lo.s32 	%r1, %r13, %r14, %r12;
	mul.lo.s32 	%r15, %r11, %r9;
	setp.ge.s32 	%p1, %r1, %r15;
	@%p1 bra 	$L__BB1_5;
	cvta.to.global.u64 	%rd6, %rd2;
	mul.wide.s32 	%rd7, %r1, 4;
	add.s64 	%rd8, %rd6, %rd7;
	ld.global.u32 	%r2, [%rd8];
	setp.lt.s32 	%p2, %r10, 1;
	mov.b32 	%r30, 0;
	@%p2 bra 	$L__BB1_4;
	add.s32 	%r28, %r10, -1;
	cvta.to.global.u64 	%rd1, %rd3;
	mov.b32 	%r30, 0;
$L__BB1_3:
	sub.s32 	%r18, %r28, %r30;
	shr.u32 	%r19, %r18, 31;
	add.s32 	%r20, %r18, %r19;
	shr.s32 	%r21, %r20, 1;
	add.s32 	%r22, %r21, %r30;
	mul.wide.s32 	%rd9, %r22, 4;
	add.s64 	%rd10, %rd1, %rd9;
	ld.global.u32 	%r23, [%rd10];
	setp.gt.s32 	%p3, %r23, %r2;
	add.s32 	%r24, %r22, 1;
	add.s32 	%r25, %r22, -1;
	selp.b32 	%r30, %r30, %r24, %p3;
	selp.b32 	%r28, %r25, %r28, %p3;
	setp.le.s32 	%p4, %r30, %r28;
	@%p4 bra 	$L__BB1_3;
$L__BB1_4:
	cvta.to.global.u64 	%rd11, %rd5;
	add.s64 	%rd13, %rd11, %rd7;
	ld.global.u32 	%r26, [%rd13];
	mad.lo.s32 	%r27, %r30, %r9, %r26;
	cvta.to.global.u64 	%rd14, %rd4;
	mul.wide.s32 	%rd15, %r27, 4;
	add.s64 	%rd16, %rd14, %rd15;
	st.global.u32 	[%rd16], %r2;
$L__BB1_5:
	ret;

}
	// .globl	_Z16computePrefixSumPiS_S_iii
.visible .entry _Z16computePrefixSumPiS_S_iii(
	.param .u64 .ptr .align 1 _Z16computePrefixSumPiS_S_iii_param_0,
	.param .u64 .ptr .align 1 _Z16computePrefixSumPiS_S_iii_param_1,
	.param .u64 .ptr .align 1 _Z16computePrefixSumPiS_S_iii_param_2,
	.param .u32 _Z16computePrefixSumPiS_S_iii_param_3,
	.param .u32 _Z16computePrefixSumPiS_S_iii_param_4,
	.param .u32 _Z16computePrefixSumPiS_S_iii_param_5
)
{
	.reg .pred 	%p<5>;
	.reg .b32 	%r<30>;
	.reg .b64 	%rd<13>;

	ld.param.u64 	%rd2, [_Z16computePrefixSumPiS_S_iii_param_0];
	ld.param.u64 	%rd3, [_Z16computePrefixSumPiS_S_iii_param_1];
	ld.param.u64 	%rd4, [_Z16computePrefixSumPiS_S_iii_param_2];
	ld.param.u32 	%r9, [_Z16computePrefixSumPiS_S_iii_param_3];
	ld.param.u32 	%r11, [_Z16computePrefixSumPiS_S_iii_param_4];
	ld.param.u32 	%r10, [_Z16computePrefixSumPiS_S_iii_param_5];
	mov.u32 	%r12, %tid.x;
	mov.u32 	%r13, %ctaid.x;
	mov.u32 	%r14, %ntid.x;
	mad.lo.s32 	%r1, %r13, %r14, %r12;
	mul.lo.s32 	%r15, %r11, %r9;
	setp.ge.s32 	%p1, %r1, %r15;
	@%p1 bra 	$L__BB2_5;
	cvta.to.global.u64 	%rd5, %rd2;
	mul.wide.s32 	%rd6, %r1, 4;
	add.s64 	%rd7, %rd5, %rd6;
	ld.global.u32 	%r2, [%rd7];
	setp.lt.s32 	%p2, %r10, 1;
	mov.b32 	%r29, 0;
	@%p2 bra 	$L__BB2_4;
	add.s32 	%r27, %r10, -1;
	cvta.to.global.u64 	%rd1, %rd3;
	mov.b32 	%r29, 0;
$L__BB2_3:
	sub.s32 	%r18, %r27, %r29;
	shr.u32 	%r19, %r18, 31;
	add.s32 	%r20, %r18, %r19;
	shr.s32 	%r21, %r20, 1;
	add.s32 	%r22, %r21, %r29;
	mul.wide.s32 	%rd8, %r22, 4;
	add.s64 	%rd9, %rd1, %rd8;
	ld.global.u32 	%r23, [%rd9];
	setp.gt.s32 	%p3, %r23, %r2;
	add.s32 	%r24, %r22, 1;
	add.s32 	%r25, %r22, -1;
	selp.b32 	%r29, %r29, %r24, %p3;
	selp.b32 	%r27, %r25, %r27, %p3;
	setp.le.s32 	%p4, %r29, %r27;
	@%p4 bra 	$L__BB2_3;
$L__BB2_4:
	mad.lo.s32 	%r26, %r29, %r9, %r1;
	cvta.to.global.u64 	%rd10, %rd4;
	add.s64 	%rd12, %rd10, %rd6;
	st.global.u32 	[%rd12], %r26;
$L__BB2_5:
	ret;

}
	// .globl	_ZN3cub18CUB_300001_SM_10006detail11EmptyKernelIvEEvv
.visible .entry _ZN3cub18CUB_300001_SM_10006detail11EmptyKernelIvEEvv()
{


	ret;

}
	// .globl	_ZN3cub18CUB_300001_SM_10006detail4scan20DeviceScanInitKernelINS0_13ScanTileStateIiLb1EEEEEvT_i
.visible .entry _ZN3cub18CUB_300001_SM_10006detail4scan20DeviceScanInitKernelINS0_13ScanTileStateIiLb1EEEEEvT_i(
	.param .align 8 .b8 _ZN3cub18CUB_300001_SM_10006detail4scan20DeviceScanInitKernelINS0_13ScanTileStateIiLb1EEEEEvT_i_param_0[8],
	.param .u32 _ZN3cub18CUB_300001_SM_10006detail4scan20DeviceScanInitKernelINS0_13ScanTileStateIiLb1EEEEEvT_i_param_1
)
{
	.reg .pred 	%p<5>;
	.reg .b32 	%r<10>;
	.reg .b64 	%rd<7>;

	ld.param.u64 	%rd2, [_ZN3cub18CUB_300001_SM_10006detail4scan20DeviceScanInitKernelINS0_13ScanTileStateIiLb1EEEEEvT_i_param_0];
	ld.param.u32 	%r4, [_ZN3cub18CUB_300001_SM_10006detail4scan20DeviceScanInitKernelINS0_13ScanTileStateIiLb1EEEEEvT_i_param_1];
	cvta.to.global.u64 	%rd1, %rd2;
	mov.u32 	%r1, %ctaid.x;
	mov.u32 	%r5, %ntid.x;
	mov.u32 	%r2, %tid.x;
	mad.lo.s32 	%r3, %r1, %r5, %r2;
	setp.ge.s32 	%p1, %r3, %r4;
	@%p1 bra 	$L__BB4_2;
	mul.wide.s32 	%rd3, %r3, 8;
	add.s64 	%rd4, %rd1, %rd3;
	mov.b32 	%r6, 0;
	mov.b32 	%r7, 99;
	st.global.v2.u32 	[%rd4+256], {%r7, %r6};
$L__BB4_2:
	setp.ne.s32 	%p2, %r1, 0;
	setp.gt.u32 	%p3, %r2, 31;
	or.pred  	%p4, %p2, %p3;
	@%p4 bra 	$L__BB4_4;
	mul.wide.u32 	%rd5, %r2, 8;
	add.s64 	%rd6, %rd1, %rd5;
	mov.b32 	%r9, 0;
	st.global.v2.u32 	[%rd6], {%r9, %r9};
$L__BB4_4:
	ret;

}
	// .globl	_ZN3cub18CUB_300001_SM_10006detail4scan16DeviceScanKernelINS2_10policy_hubIiiijN4cuda3std3__44plusIvEEE10Policy1000EPiSC_NS0_13ScanTileStateIiLb1EEES9_NS1_10InputValueIiSC_EEjiLb0EiEEvT0_T1_T2_iT3_T4_T5_
.visible .entry _ZN3cub18CUB_300001_SM_10006detail4scan16DeviceScanKernelINS2_10policy_hubIiiijN4cuda3std3__44plusIvEEE10Policy1000EPiSC_NS0_13ScanTileStateIiLb1EEES9_NS1_10InputValueIiSC_EEjiLb0EiEEvT0_T1_T2_iT3_T4_T5_(
	.param .u64 .ptr .align 1 _ZN3cub18CUB_300001_SM_10006detail4scan16DeviceScanKernelINS2_10policy_hubIiiijN4cuda3std3__44plusIvEEE10Policy1000EPiSC_NS0_13ScanTileStateIiLb1EEES9_NS1_10InputValueIiSC_EEjiLb0EiEEvT0_T1_T2_iT3_T4_T5__param_0,
	.param .u64 .ptr .align 1 _ZN3cub18CUB_300001_SM_10006detail4scan16DeviceScanKernelINS2_10policy_hubIiiijN4cuda3std3__44plusIvEEE10Policy1000EPiSC_NS0_13ScanTileStateIiLb1EEES9_NS1_10InputValueIiSC_EEjiLb0EiEEvT0_T1_T2_iT3_T4_T5__param_1,
	.param .align 8 .b8 _ZN3cub18CUB_300001_SM_10006detail4scan16DeviceScanKernelINS2_10policy_hubIiiijN4cuda3std3__44plusIvEEE10Policy1000EPiSC_NS0_13ScanTileStateIiLb1EEES9_NS1_10InputValueIiSC_EEjiLb0EiEEvT0_T1_T2_iT3_T4_T5__param_2[8],
	.param .u32 _ZN3cub18CUB_300001_SM_10006detail4scan16DeviceScanKernelINS2_10policy_hubIiiijN4cuda3std3__44plusIvEEE10Policy1000EPiSC_NS0_13ScanTileStateIiLb1EEES9_NS1_10InputValueIiSC_EEjiLb0EiEEvT0_T1_T2_iT3_T4_T5__param_3,
	.param .align 1 .b8 _ZN3cub18CUB_300001_SM_10006detail4scan16DeviceScanKernelINS2_10policy_hubIiiijN4cuda3std3__44plusIvEEE10Policy1000EPiSC_NS0_13ScanTileStateIiLb1EEES9_NS1_10InputValueIiSC_EEjiLb0EiEEvT0_T1_T2_iT3_T4_T5__param_4[1],
	.param .align 8 .b8 _ZN3cub18CUB_300001_SM_10006detail4scan16DeviceScanKernelINS2_10policy_hubIiiijN4cuda3std3__44plusIvEEE10Policy1000EPiSC_NS0_13ScanTileStateIiLb1EEES9_NS1_10InputValueIiSC_EEjiLb0EiEEvT0_T1_T2_iT3_T4_T5__param_5[16],
	.param .u32 _ZN3cub18CUB_300001_SM_10006detail4scan16DeviceScanKernelINS2_10policy_hubIiiijN4cuda3std3__44plusIvEEE10Policy1000EPiSC_NS0_13ScanTileStateIiLb1EEES9_NS1_10InputValueIiSC_EEjiLb0EiEEvT0_T1_T2_iT3_T4_T5__param_6
)
.maxntid 384
{
	.reg .pred 	%p<160>;
	.reg .b16 	%rs<3>;
	.reg .b32 	%r<1038>;
	.reg .b64 	%rd<61>;
	// demoted variable
	.shared .align 16 .b8 _ZZN3cub18CUB_300001_SM_10006detail4scan16DeviceScanKernelINS2_10policy_hubIiiijN4cuda3std3__44plusIvEEE10Policy1000EPiSC_NS0_13ScanTileStateIiLb1EEES9_NS1_10InputValueIiSC_EEjiLb0EiEEvT0_T1_T2_iT3_T4_T5_E12temp_storage[33808];
	ld.param.u32 	%r241, [_ZN3cub18CUB_300001_SM_10006detail4scan16DeviceScanKernelINS2_10policy_hubIiiijN4cuda3std3__44plusIvEEE10Policy1000EPiSC_NS0_13ScanTileStateIiLb1EEES9_NS1_10InputValueIiSC_EEjiLb0EiEEvT0_T1_T2_iT3_T4_T5__param_5];
	bfe.u32 	%r242, %r241, 0, 8;
	cvt.u16.u32 	%rs1, %r242;
	and.b16  	%rs2, %rs1, 255;
	ld.param.u64 	%rd14, [_ZN3cub18CUB_300001_SM_10006detail4scan16DeviceScanKernelINS2_10policy_hubIiiijN4cuda3std3__44plusIvEEE10Policy1000EPiSC_NS0_13ScanTileStateIiLb1EEES9_NS1_10InputValueIiSC_EEjiLb0EiEEvT0_T1_T2_iT3_T4_T5__param_2];
	ld.param.u64 	%rd2, [_ZN3cub18CUB_300001_SM_10006detail4scan16DeviceScanKernelINS2_10policy_hubIiiijN4cuda3std3__44plusIvEEE10Policy1000EPiSC_NS0_13ScanTileStateIiLb1EEES9_NS1_10InputValueIiSC_EEjiLb0EiEEvT0_T1_T2_iT3_T4_T5__param_5+8];
	ld.param.u64 	%rd15, [_ZN3cub18CUB_300001_SM_10006detail4scan16DeviceScanKernelINS2_10policy_hubIiiijN4cuda3std3__44plusIvEEE10Policy1000EPiSC_NS0_13ScanTileStateIiLb1EEES9_NS1_10InputValueIiSC_EEjiLb0EiEEvT0_T1_T2_iT3_T4_T5__param_0];
	ld.param.u32 	%r240, [_ZN3cub18CUB_300001_SM_10006detail4scan16DeviceScanKernelINS2_10policy_hubIiiijN4cuda3std3__44plusIvEEE10Policy1000EPiSC_NS0_13ScanTileStateIiLb1EEES9_NS1_10InputValueIiSC_EEjiLb0EiEEvT0_T1_T2_iT3_T4_T5__param_6];
	cvta.to.global.u64 	%rd1, %rd15;
	setp.eq.s16 	%p1, %rs2, 0;
	@%p1 bra 	$L__BB5_2;
	cvta.to.global.u64 	%rd16, %rd2;
	ld.global.u32 	%r985, [%rd16];
	bra.uni 	$L__BB5_3;
$L__BB5_2:
	cvt.u32.u64 	%r985, %rd2;
$L__BB5_3:
	ld.param.u32 	%r983, [_ZN3cub18CUB_300001_SM_10006detail4scan16DeviceScanKernelINS2_10policy_hubIiiijN4cuda3std3__44plusIvEEE10Policy1000EPiSC_NS0_13ScanTileStateIiLb1EEES9_NS1_10InputValueIiSC_EEjiLb0EiEEvT0_T1_T2_iT3_T4_T5__param_3];
	mov.u32 	%r243, %ctaid.x;
	add.s32 	%r986, %r983, %r243;
	mul.lo.s32 	%r5, %r986, 8448;
	sub.s32 	%r6, %r240, %r5;
	setp.lt.u32 	%p2, %r6, 8449;
	@%p2 bra 	$L__BB5_29;
	cvt.u64.u32 	%rd40, %r5;
	mov.u32 	%r7, %tid.x;
	and.b32  	%r628, %r7, 31;
	and.b32  	%r629, %r7, 992;
	mul.lo.s32 	%r630, %r629, 22;
	or.b32  	%r631, %r630, %r628;
	cvt.u64.u32 	%rd41, %r631;
	add.s64 	%rd4, %rd41, %rd40;
	shl.b64 	%rd42, %rd4, 2;
	add.s64 	%rd43, %rd1, %rd42;
	ld.global.u32 	%r632, [%rd43];
	ld.global.u32 	%r633, [%rd43+128];
	ld.global.u32 	%r634, [%rd43+256];
	ld.global.u32 	%r635, [%rd43+384];
	ld.global.u32 	%r636, [%rd43+512];
	ld.global.u32 	%r637, [%rd43+640];
	ld.global.u32 	%r638, [%rd43+768];
	ld.global.u32 	%r639, [%rd43+896];
	ld.global.u32 	%r640, [%rd43+1024];
	ld.global.u32 	%r641, [%rd43+1152];
	ld.global.u32 	%r642, [%rd43+1280];
	ld.global.u32 	%r643, [%rd43+1408];
	ld.global.u32 	%r644, [%rd43+1536];
	ld.global.u32 	%r645, [%rd43+1664];
	ld.global.u32 	%r646, [%rd43+1792];
	ld.global.u32 	%r647, [%rd43+1920];
	ld.global.u32 	%r648, [%rd43+2048];
	ld.global.u32 	%r649, [%rd43+2176];
	ld.global.u32 	%r650, [%rd43+2304];
	ld.global.u32 	%r651, [%rd43+2432];
	ld.global.u32 	%r652, [%rd43+2560];
	ld.global.u32 	%r653, [%rd43+2688];
	// begin inline asm
	mov.u32 %r627, %laneid;
	// end inline asm
	shr.u32 	%r9, %r7, 5;
	mad.lo.s32 	%r654, %r9, 704, %r627;
	shl.b32 	%r655, %r654, 2;
	mov.u32 	%r656, _ZZN3cub18CUB_300001_SM_10006detail4scan16DeviceScanKernelINS2_10policy_hubIiiijN4cuda3std3__44plusIvEEE10Policy1000EPiSC_NS0_13ScanTileStateIiLb1EEES9_NS1_10InputValueIiSC_EEjiLb0EiEEvT0_T1_T2_iT3_T4_T5_E12temp_storage;
	add.s32 	%r10, %r656, %r655;
	st.shared.u32 	[%r10], %r632;
	st.shared.u32 	[%r10+128], %r633;
	st.shared.u32 	[%r10+256], %r634;
	st.shared.u32 	[%r10+384], %r635;
	st.shared.u32 	[%r10+512], %r636;
	st.shared.u32 	[%r10+640], %r637;
	st.shared.u32 	[%r10+768], %r638;
	st.shared.u32 	[%r10+896], %r639;
	st.shared.u32 	[%r10+1024], %r640;
	st.shared.u32 	[%r10+1152], %r641;
	st.shared.u32 	[%r10+1280], %r642;
	st.shared.u32 	[%r10+1408], %r643;
	st.shared.u32 	[%r10+1536], %r644;
	st.shared.u32 	[%r10+1664], %r645;
	st.shared.u32 	[%r10+1792], %r646;
	st.shared.u32 	[%r10+1920], %r647;
	st.shared.u32 	[%r10+2048], %r648;
	st.shared.u32 	[%r10+2176], %r649;
	st.shared.u32 	[%r10+2304], %r650;
	st.shared.u32 	[%r10+2432], %r651;
	st.shared.u32 	[%r10+2560], %r652;
	st.shared.u32 	[%r10+2688], %r653;
	bar.warp.sync 	-1;
	mad.lo.s32 	%r11, %r627, 84, %r10;
	ld.shared.v2.u32 	{%r12, %r13}, [%r11];
	ld.shared.v2.u32 	{%r14, %r15}, [%r11+8];
	ld.shared.v2.u32 	{%r16, %r17}, [%r11+16];
	ld.shared.v2.u32 	{%r18, %r19}, [%r11+24];
	ld.shared.v2.u32 	{%r20, %r21}, [%r11+32];
	ld.shared.v2.u32 	{%r22, %r23}, [%r11+40];
	ld.shared.v2.u32 	{%r24, %r25}, [%r11+48];
	ld.shared.v2.u32 	{%r26, %r27}, [%r11+56];
	ld.shared.v2.u32 	{%r28, %r29}, [%r11+64];
	ld.shared.v2.u32 	{%r30, %r31}, [%r11+72];
	ld.shared.v2.u32 	{%r32, %r33}, [%r11+80];
	bar.sync 	0;
	setp.ne.s32 	%p104, %r986, 0;
	@%p104 bra 	$L__BB5_9;
	add.s32 	%r878, %r13, %r12;
	add.s32 	%r879, %r14, %r878;
	add.s32 	%r880, %r15, %r879;
	add.s32 	%r881, %r16, %r880;
	add.s32 	%r882, %r17, %r881;
	add.s32 	%r883, %r18, %r882;
	add.s32 	%r884, %r19, %r883;
	add.s32 	%r885, %r20, %r884;
	add.s32 	%r886, %r21, %r885;
	add.s32 	%r887, %r22, %r886;
	add.s32 	%r888, %r23, %r887;
	add.s32 	%r889, %r24, %r888;
	add.s32 	%r890, %r25, %r889;
	add.s32 	%r891, %r26, %r890;
	add.s32 	%r892, %r27, %r891;
	add.s32 	%r893, %r28, %r892;
	add.s32 	%r894, %r29, %r893;
	add.s32 	%r895, %r30, %r894;
	add.s32 	%r896, %r31, %r895;
	add.s32 	%r897, %r32, %r896;
	add.s32 	%r852, %r33, %r897;
	mov.b32 	%r850, 1;
	mov.b32 	%r875, 0;
	mov.b32 	%r877, -1;
	// begin inline asm
	{  .reg .s32 r0;  .reg .pred p;  shfl.sync.up.b32 r0|p, %r852, %r850, %r875, %r877;  @p add.s32 r0, r0, %r852;  mov.s32 %r848, r0;}
	// end inline asm
	mov.b32 	%r856, 2;
	// begin inline asm
	{  .reg .s32 r0;  .reg .pred p;  shfl.sync.up.b32 r0|p, %r848, %r856, %r875, %r877;  @p add.s32 r0, r0, %r848;  mov.s32 %r854, r0;}
	// end inline asm
	mov.b32 	%r862, 4;
	// begin inline asm
	{  .reg .s32 r0;  .reg .pred p;  shfl.sync.up.b32 r0|p, %r854, %r862, %r875, %r877;  @p add.s32 r0, r0, %r854;  mov.s32 %r860, r0;}
	// end inline asm
	mov.b32 	%r868, 8;
	// begin inline asm
	{  .reg .s32 r0;  .reg .pred p;  shfl.sync.up.b32 r0|p, %r860, %r868, %r875, %r877;  @p add.s32 r0, r0, %r860;  mov.s32 %r866, r0;}
	// end inline asm
	mov.b32 	%r874, 16;
	// begin inline asm
	{  .reg .s32 r0;  .reg .pred p;  shfl.sync.up.b32 r0|p, %r866, %r874, %r875, %r877;  @p add.s32 r0, r0, %r866;  mov.s32 %r872, r0;}
	// end inline asm
	setp.ne.s32 	%p146, %r627, 31;
	@%p146 bra 	$L__BB5_7;
	shl.b32 	%r898, %r9, 2;
	add.s32 	%r900, %r656, %r898;
	st.shared.u32 	[%r900+16], %r872;
$L__BB5_7:
	bar.sync 	0;
	ld.shared.v4.u32 	{%r901, %r902, %r903, %r904}, [_ZZN3cub18CUB_300001_SM_10006detail4scan16DeviceScanKernelINS2_10policy_hubIiiijN4cuda3std3__44plusIvEEE10Policy1000EPiSC_NS0_13ScanTileStateIiLb1EEES9_NS1_10InputValueIiSC_EEjiLb0EiEEvT0_T1_T2_iT3_T4_T5_E12temp_storage+16];
	add.s32 	%r905, %r902, %r901;
	setp.eq.s32 	%p147, %r9, 2;
	selp.b32 	%r906, %r905, %r901, %p147;
	add.s32 	%r907, %r905, %r903;
	setp.eq.s32 	%p148, %r9, 3;
	selp.b32 	%r908, %r907, %r906, %p148;
	add.s32 	%r909, %r907, %r904;
	setp.eq.s32 	%p149, %r9, 4;
	selp.b32 	%r910, %r909, %r908, %p149;
	ld.shared.v4.u32 	{%r911, %r912, %r913, %r914}, [_ZZN3cub18CUB_300001_SM_10006detail4scan16DeviceScanKernelINS2_10policy_hubIiiijN4cuda3std3__44plusIvEEE10Policy1000EPiSC_NS0_13ScanTileStateIiLb1EEES9_NS1_10InputValueIiSC_EEjiLb0EiEEvT0_T1_T2_iT3_T4_T5_E12temp_storage+32];
	add.s32 	%r915, %r909, %r911;
	setp.eq.s32 	%p150, %r9, 5;
	selp.b32 	%r916, %r915, %r910, %p150;
	add.s32 	%r917, %r915, %r912;
	setp.eq.s32 	%p151, %r9, 6;
	selp.b32 	%r918, %r917, %r916, %p151;
	add.s32 	%r919, %r917, %r913;
	setp.eq.s32 	%p152, %r9, 7;
	selp.b32 	%r920, %r919, %r918, %p152;
	add.s32 	%r921, %r919, %r914;
	setp.eq.s32 	%p153, %r9, 8;
	selp.b32 	%r922, %r921, %r920, %p153;
	ld.shared.v4.u32 	{%r923, %r924, %r925, %r926}, [_ZZN3cub18CUB_300001_SM_10006detail4scan16DeviceScanKernelINS2_10policy_hubIiiijN4cuda3std3__44plusIvEEE10Policy1000EPiSC_NS0_13ScanTileStateIiLb1EEES9_NS1_10InputValueIiSC_EEjiLb0EiEEvT0_T1_T2_iT3_T4_T5_E12temp_storage+48];
	add.s32 	%r927, %r921, %r923;
	setp.eq.s32 	%p154, %r9, 9;
	selp.b32 	%r928, %r927, %r922, %p154;
	add.s32 	%r929, %r927, %r924;
	setp.eq.s32 	%p155, %r9, 10;
	selp.b32 	%r930, %r929, %r928, %p155;
	add.s32 	%r931, %r929, %r925;
	setp.eq.s32 	%p156, %r9, 11;
	selp.b32 	%r932, %r931, %r930, %p156;
	setp.lt.u32 	%p157, %r7, 32;
	selp.b32 	%r933, 0, %r932, %p157;
	setp.eq.s32 	%p158, %r627, 0;
	sub.s32 	%r934, %r872, %r852;
	selp.b32 	%r935, 0, %r934, %p158;
	add.s32 	%r936, %r935, %r985;
	add.s32 	%r1000, %r936, %r933;
	add.s32 	%r937, %r926, %r985;
	add.s32 	%r37, %r937, %r931;
	setp.ne.s32 	%p159, %r7, 0;
	@%p159 bra 	$L__BB5_28;
	add.s64 	%rd55, %rd14, 256;
	mov.b32 	%r938, 101;
	// begin inline asm
	st.relaxed.gpu.v2.u32 [%rd55], {%r938, %r37};
	// end inline asm
	bra.uni 	$L__BB5_28;
$L__BB5_9:
	add.s32 	%r687, %r13, %r12;
	add.s32 	%r688, %r14, %r687;
	add.s32 	%r689, %r15, %r688;
	add.s32 	%r690, %r16, %r689;
	add.s32 	%r691, %r17, %r690;
	add.s32 	%r692, %r18, %r691;
	add.s32 	%r693, %r19, %r692;
	add.s32 	%r694, %r20, %r693;
	add.s32 	%r695, %r21, %r694;
	add.s32 	%r696, %r22, %r695;
	add.s32 	%r697, %r23, %r696;
	add.s32 	%r698, %r24, %r697;
	add.s32 	%r699, %r25, %r698;
	add.s32 	%r700, %r26, %r699;
	add.s32 	%r701, %r27, %r700;
	add.s32 	%r702, %r28, %r701;
	add.s32 	%r703, %r29, %r702;
	add.s32 	%r704, %r30, %r703;
	add.s32 	%r705, %r31, %r704;
	add.s32 	%r706, %r32, %r705;
	add.s32 	%r661, %r33, %r706;
	mov.b32 	%r659, 1;
	mov.b32 	%r684, 0;
	mov.b32 	%r686, -1;
	// begin inline asm
	{  .reg .s32 r0;  .reg .pred p;  shfl.sync.up.b32 r0|p, %r661, %r659, %r684, %r686;  @p add.s32 r0, r0, %r661;  mov.s32 %r657, r0;}
	// end inline asm
	mov.b32 	%r665, 2;
	// begin inline asm
	{  .reg .s32 r0;  .reg .pred p;  shfl.sync.up.b32 r0|p, %r657, %r665, %r684, %r686;  @p add.s32 r0, r0, %r657;  mov.s32 %r663, r0;}
	// end inline asm
	mov.b32 	%r671, 4;
	// begin inline asm
	{  .reg .s32 r0;  .reg .pred p;  shfl.sync.up.b32 r0|p, %r663, %r671, %r684, %r686;  @p add.s32 r0, r0, %r663;  mov.s32 %r669, r0;}
	// end inline asm
	mov.b32 	%r677, 8;
	// begin inline asm
	{  .reg .s32 r0;  .reg .pred p;  shfl.sync.up.b32 r0|p, %r669, %r677, %r684, %r686;  @p add.s32 r0, r0, %r669;  mov.s32 %r675, r0;}
	// end inline asm
	mov.b32 	%r683, 16;
	// begin inline asm
	{  .reg .s32 r0;  .reg .pred p;  shfl.sync.up.b32 r0|p, %r675, %r683, %r684, %r686;  @p add.s32 r0, r0, %r675;  mov.s32 %r681, r0;}
	// end inline asm
	setp.ne.s32 	%p105, %r627, 31;
	@%p105 bra 	$L__BB5_11;
	shl.b32 	%r707, %r9, 2;
	add.s32 	%r709, %r656, %r707;
	st.shared.u32 	[%r709+16], %r681;
$L__BB5_11:
	sub.s32 	%r710, %r681, %r661;
	bar.sync 	0;
	ld.shared.v4.u32 	{%r711, %r712, %r713, %r714}, [_ZZN3cub18CUB_300001_SM_10006detail4scan16DeviceScanKernelINS2_10policy_hubIiiijN4cuda3std3__44plusIvEEE10Policy1000EPiSC_NS0_13ScanTileStateIiLb1EEES9_NS1_10InputValueIiSC_EEjiLb0EiEEvT0_T1_T2_iT3_T4_T5_E12temp_storage+16];
	add.s32 	%r715, %r712, %r711;
	setp.eq.s32 	%p106, %r9, 2;
	selp.b32 	%r716, %r715, %r711, %p106;
	add.s32 	%r717, %r715, %r713;
	setp.eq.s32 	%p107, %r9, 3;
	selp.b32 	%r718, %r717, %r716, %p107;
	add.s32 	%r719, %r717, %r714;
	setp.eq.s32 	%p108, %r9, 4;
	selp.b32 	%r720, %r719, %r718, %p108;
	ld.shared.v4.u32 	{%r721, %r722, %r723, %r724}, [_ZZN3cub18CUB_300001_SM_10006detail4scan16DeviceScanKernelINS2_10policy_hubIiiijN4cuda3std3__44plusIvEEE10Policy1000EPiSC_NS0_13ScanTileStateIiLb1EEES9_NS1_10InputValueIiSC_EEjiLb0EiEEvT0_T1_T2_iT3_T4_T5_E12temp_storage+32];
	add.s32 	%r725, %r719, %r721;
	setp.eq.s32 	%p109, %r9, 5;
	selp.b32 	%r726, %r725, %r720, %p109;
	add.s32 	%r727, %r725, %r722;
	setp.eq.s32 	%p110, %r9, 6;
	selp.b32 	%r728, %r727, %r726, %p110;
	add.s32 	%r729, %r727, %r723;
	setp.eq.s32 	%p111, %r9, 7;
	selp.b32 	%r730, %r729, %r728, %p111;
	add.s32 	%r731, %r729, %r724;
	setp.eq.s32 	%p112, %r9, 8;
	selp.b32 	%r732, %r731, %r730, %p112;
	ld.shared.v4.u32 	{%r733, %r734, %r735, %r736}, [_ZZN3cub18CUB_300001_SM_10006detail4scan16DeviceScanKernelINS2_10policy_hubIiiijN4cuda3std3__44plusIvEEE10Policy1000EPiSC_NS0_13ScanTileStateIiLb1EEES9_NS1_10InputValueIiSC_EEjiLb0EiEEvT0_T1_T2_iT3_T4_T5_E12temp_storage+48];
	add.s32 	%r737, %r731, %r733;
	setp.eq.s32 	%p113, %r9, 9;
	selp.b32 	%r738, %r737, %r732, %p113;
	add.s32 	%r739, %r737, %r734;
	setp.eq.s32 	%p114, %r9, 10;
	selp.b32 	%r740, %r739, %r738, %p114;
	add.s32 	%r741, %r739, %r735;
	setp.eq.s32 	%p115, %r9, 11;
	selp.b32 	%r742, %r741, %r740, %p115;
	add.s32 	%r40, %r741, %r736;
	setp.gt.u32 	%p116, %r7, 31;
	setp.lt.u32 	%p117, %r7, 32;
	setp.eq.s32 	%p118, %r627, 0;
	selp.b32 	%r743, 0, %r710, %p118;
	add.s32 	%r999, %r742, %r743;
	selp.b32 	%r42, %r710, %r999, %p117;
	@%p116 bra 	$L__BB5_27;
	setp.ne.s32 	%p119, %r7, 0;
	mul.wide.s32 	%rd44, %r986, 8;
	add.s64 	%rd5, %rd14, %rd44;
	@%p119 bra 	$L__BB5_14;
	st.shared.u32 	[_ZZN3cub18CUB_300001_SM_10006detail4scan16DeviceScanKernelINS2_10policy_hubIiiijN4cuda3std3__44plusIvEEE10Policy1000EPiSC_NS0_13ScanTileStateIiLb1EEES9_NS1_10InputValueIiSC_EEjiLb0EiEEvT0_T1_T2_iT3_T4_T5_E12temp_storage+12], %r40;
	add.s64 	%rd45, %rd5, 256;
	mov.b32 	%r744, 100;
	// begin inline asm
	st.relaxed.gpu.v2.u32 [%rd45], {%r744, %r40};
	// end inline asm
$L__BB5_14:
	not.b32 	%r750, %r7;
	add.s32 	%r994, %r986, %r750;
	mov.b32 	%r746, 830;
	// begin inline asm
	nanosleep.u32 %r746;
	// end inline asm
	mul.wide.s32 	%rd47, %r994, 8;
	add.s64 	%rd48, %rd14, %rd47;
	add.s64 	%rd46, %rd48, 256;
	// begin inline asm
	ld.relaxed.gpu.v2.u32 {%r996, %r988}, [%rd46];
	// end inline asm
	mov.b32 	%r989, 952;
$L__BB5_15:
	setp.eq.s32 	%p120, %r996, 99;
	mov.b32 	%r751, -1;
	vote.sync.any.pred 	%p121, %p120, %r751;
	not.pred 	%p122, %p121;
	@%p122 bra 	$L__BB5_17;
	mul.lo.s32 	%r846, %r986, 16807;
	and.b32  	%r986, %r846, 2147483647;
	add.s32 	%r847, %r989, 1;
	rem.u32 	%r843, %r986, %r847;
	// begin inline asm
	nanosleep.u32 %r843;
	// end inline asm
	shr.u32 	%r989, %r989, 1;
	// begin inline asm
	ld.relaxed.gpu.v2.u32 {%r996, %r988}, [%rd46];
	// end inline asm
	bra.uni 	$L__BB5_15;
$L__BB5_17:
	setp.eq.s32 	%p123, %r996, 101;
	mov.b32 	%r778, -1;
	vote.sync.ballot.b32 	%r780, %p123, %r778;
	// begin inline asm
	mov.u32 %r753, %lanemask_ge;
	// end inline asm
	and.b32  	%r781, %r780, %r753;
	or.b32  	%r782, %r781, -2147483648;
	add.s32 	%r783, %r782, -1;
	not.b32 	%r784, %r782;
	and.b32  	%r785, %r784, %r783;
	popc.b32 	%r757, %r785;
	mov.b32 	%r756, 1;
	// begin inline asm
	shfl.sync.down.b32 %r754, %r988, %r756, %r757, %r778;
	// end inline asm
	setp.lt.s32 	%p125, %r627, %r757;
	selp.b32 	%r786, %r754, 0, %p125;
	add.s32 	%r760, %r786, %r988;
	mov.b32 	%r761, 2;
	// begin inline asm
	shfl.sync.down.b32 %r759, %r760, %r761, %r757, %r778;
	// end inline asm
	add.s32 	%r57, %r627, 2;
	setp.gt.s32 	%p126, %r57, %r757;
	selp.b32 	%r787, 0, %r759, %p126;
	add.s32 	%r765, %r760, %r787;
	mov.b32 	%r766, 4;
	// begin inline asm
	shfl.sync.down.b32 %r764, %r765, %r766, %r757, %r778;
	// end inline asm
	add.s32 	%r58, %r627, 4;
	setp.gt.s32 	%p127, %r58, %r757;
	selp.b32 	%r788, 0, %r764, %p127;
	add.s32 	%r770, %r765, %r788;
	mov.b32 	%r771, 8;
	// begin inline asm
	shfl.sync.down.b32 %r769, %r770, %r771, %r757, %r778;
	// end inline asm
	add.s32 	%r59, %r627, 8;
	setp.gt.s32 	%p128, %r59, %r757;
	selp.b32 	%r789, 0, %r769, %p128;
	add.s32 	%r775, %r770, %r789;
	mov.b32 	%r776, 16;
	// begin inline asm
	shfl.sync.down.b32 %r774, %r775, %r776, %r757, %r778;
	// end inline asm
	add.s32 	%r60, %r627, 16;
	setp.gt.s32 	%p129, %r60, %r757;
	selp.b32 	%r790, 0, %r774, %p129;
	add.s32 	%r993, %r775, %r790;
	add.s64 	%rd7, %rd14, 256;
	mov.b32 	%r990, 952;
$L__BB5_18:
	setp.ne.s32 	%p130, %r996, 101;
	mov.b32 	%r791, -1;
	vote.sync.all.pred 	%p131, %p130, %r791;
	not.pred 	%p132, %p131;
	@%p132 bra 	$L__BB5_23;
	shr.u32 	%r990, %r990, 1;
	mul.wide.s32 	%rd51, %r994, 8;
	add.s64 	%rd52, %rd7, %rd51;
	add.s64 	%rd50, %rd52, -256;
	// begin inline asm
	ld.relaxed.gpu.v2.u32 {%r996, %r997}, [%rd50];
	// end inline asm
	mov.u32 	%r998, %r990;
$L__BB5_20:
	setp.eq.s32 	%p136, %r996, 99;
	mov.b32 	%r799, -1;
	vote.sync.any.pred 	%p137, %p136, %r799;
	not.pred 	%p138, %p137;
	@%p138 bra 	$L__BB5_22;
	mul.lo.s32 	%r841, %r986, 16807;
	and.b32  	%r986, %r841, 2147483647;
	add.s32 	%r842, %r998, 1;
	rem.u32 	%r838, %r986, %r842;
	// begin inline asm
	nanosleep.u32 %r838;
	// end inline asm
	shr.u32 	%r998, %r998, 1;
	// begin inline asm
	ld.relaxed.gpu.v2.u32 {%r996, %r997}, [%rd50];
	// end inline asm
	bra.uni 	$L__BB5_20;
$L__BB5_22:
	setp.eq.s32 	%p139, %r996, 101;
	mov.b32 	%r825, -1;
	vote.sync.ballot.b32 	%r826, %p139, %r825;
	and.b32  	%r827, %r826, %r753;
	or.b32  	%r828, %r827, -2147483648;
	add.s32 	%r829, %r828, -1;
	not.b32 	%r830, %r828;
	and.b32  	%r831, %r830, %r829;
	popc.b32 	%r804, %r831;
	mov.b32 	%r803, 1;
	// begin inline asm
	shfl.sync.down.b32 %r801, %r997, %r803, %r804, %r825;
	// end inline asm
	setp.lt.s32 	%p141, %r627, %r804;
	selp.b32 	%r832, %r801, 0, %p141;
	add.s32 	%r807, %r832, %r997;
	mov.b32 	%r808, 2;
	// begin inline asm
	shfl.sync.down.b32 %r806, %r807, %r808, %r804, %r825;
	// end inline asm
	setp.gt.s32 	%p142, %r57, %r804;
	selp.b32 	%r833, 0, %r806, %p142;
	add.s32 	%r812, %r807, %r833;
	mov.b32 	%r813, 4;
	// begin inline asm
	shfl.sync.down.b32 %r811, %r812, %r813, %r804, %r825;
	// end inline asm
	setp.gt.s32 	%p143, %r58, %r804;
	selp.b32 	%r834, 0, %r811, %p143;
	add.s32 	%r817, %r812, %r834;
	mov.b32 	%r818, 8;
	// begin inline asm
	shfl.sync.down.b32 %r816, %r817, %r818, %r804, %r825;
	// end inline asm
	setp.gt.s32 	%p144, %r59, %r804;
	selp.b32 	%r835, 0, %r816, %p144;
	add.s32 	%r822, %r817, %r835;
	mov.b32 	%r823, 16;
	// begin inline asm
	shfl.sync.down.b32 %r821, %r822, %r823, %r804, %r825;
	// end inline asm
	setp.gt.s32 	%p145, %r60, %r804;
	selp.b32 	%r836, 0, %r821, %p145;
	add.s32 	%r837, %r836, %r993;
	add.s32 	%r993, %r837, %r822;
	add.s32 	%r994, %r994, -32;
	bra.uni 	$L__BB5_18;
$L__BB5_23:
	@%p119 bra 	$L__BB5_25;
	add.s32 	%r794, %r993, %r40;
	add.s64 	%rd49, %rd5, 256;
	mov.b32 	%r793, 101;
	// begin inline asm
	st.relaxed.gpu.v2.u32 [%rd49], {%r793, %r794};
	// end inline asm
	st.shared.u32 	[_ZZN3cub18CUB_300001_SM_10006detail4scan16DeviceScanKernelINS2_10policy_hubIiiijN4cuda3std3__44plusIvEEE10Policy1000EPiSC_NS0_13ScanTileStateIiLb1EEES9_NS1_10InputValueIiSC_EEjiLb0EiEEvT0_T1_T2_iT3_T4_T5_E12temp_storage+4], %r993;
	st.shared.u32 	[_ZZN3cub18CUB_300001_SM_10006detail4scan16DeviceScanKernelINS2_10policy_hubIiiijN4cuda3std3__44plusIvEEE10Policy1000EPiSC_NS0_13ScanTileStateIiLb1EEES9_NS1_10InputValueIiSC_EEjiLb0EiEEvT0_T1_T2_iT3_T4_T5_E12temp_storage+8], %r794;
$L__BB5_25:
	setp.ne.s32 	%p134, %r627, 0;
	mov.u32 	%r999, %r42;
	@%p134 bra 	$L__BB5_27;
	st.shared.u32 	[_ZZN3cub18CUB_300001_SM_10006detail4scan16DeviceScanKernelINS2_10policy_hubIiiijN4cuda3std3__44plusIvEEE10Policy1000EPiSC_NS0_13ScanTileStateIiLb1EEES9_NS1_10InputValueIiSC_EEjiLb0EiEEvT0_T1_T2_iT3_T4_T5_E12temp_storage+76], %r993;
	mov.u32 	%r999, %r993;
$L__BB5_27:
	bar.sync 	0;
	setp.eq.s32 	%p135, %r7, 0;
	ld.shared.u32 	%r795, [_ZZN3cub18CUB_300001_SM_10006detail4scan16DeviceScanKernelINS2_10policy_hubIiiijN4cuda3std3__44plusIvEEE10Policy1000EPiSC_NS0_13ScanTileStateIiLb1EEES9_NS1_10InputValueIiSC_EEjiLb0EiEEvT0_T1_T2_iT3_T4_T5_E12temp_storage+76];
	selp.b32 	%r796, 0, %r795, %p135;
	add.s32 	%r1000, %r796, %r999;
$L__BB5_28:
	ld.param.u64 	%rd60, [_ZN3cub18CUB_300001_SM_10006detail4scan16DeviceScanKernelINS2_10policy_hubIiiijN4cuda3std3__44plusIvEEE10Policy1000EPiSC_NS0_13ScanTileStateIiLb1EEES9_NS1_10InputValueIiSC_EEjiLb0EiEEvT0_T1_T2_iT3_T4_T5__param_1];
	add.s32 	%r940, %r1000, %r12;
	add.s32 	%r941, %r13, %r940;
	add.s32 	%r942, %r14, %r941;
	add.s32 	%r943, %r15, %r942;
	add.s32 	%r944, %r16, %r943;
	add.s32 	%r945, %r17, %r944;
	add.s32 	%r946, %r18, %r945;
	add.s32 	%r947, %r19, %r946;
	add.s32 	%r948, %r20, %r947;
	add.s32 	%r949, %r21, %r948;
	add.s32 	%r950, %r22, %r949;
	add.s32 	%r951, %r23, %r950;
	add.s32 	%r952, %r24, %r951;
	add.s32 	%r953, %r25, %r952;
	add.s32 	%r954, %r26, %r953;
	add.s32 	%r955, %r27, %r954;
	add.s32 	%r956, %r28, %r955;
	add.s32 	%r957, %r29, %r956;
	add.s32 	%r958, %r30, %r957;
	add.s32 	%r959, %r31, %r958;
	add.s32 	%r960, %r32, %r959;
	bar.sync 	0;
	st.shared.v2.u32 	[%r11], {%r1000, %r940};
	st.shared.v2.u32 	[%r11+8], {%r941, %r942};
	st.shared.v2.u32 	[%r11+16], {%r943, %r944};
	st.shared.v2.u32 	[%r11+24], {%r945, %r946};
	st.shared.v2.u32 	[%r11+32], {%r947, %r948};
	st.shared.v2.u32 	[%r11+40], {%r949, %r950};
	st.shared.v2.u32 	[%r11+48], {%r951, %r952};
	st.shared.v2.u32 	[%r11+56], {%r953, %r954};
	st.shared.v2.u32 	[%r11+64], {%r955, %r956};
	st.shared.v2.u32 	[%r11+72], {%r957, %r958};
	st.shared.v2.u32 	[%r11+80], {%r959, %r960};
	bar.warp.sync 	-1;
	ld.shared.u32 	%r961, [%r10];
	ld.shared.u32 	%r962, [%r10+128];
	ld.shared.u32 	%r963, [%r10+256];
	ld.shared.u32 	%r964, [%r10+384];
	ld.shared.u32 	%r965, [%r10+512];
	ld.shared.u32 	%r966, [%r10+640];
	ld.shared.u32 	%r967, [%r10+768];
	ld.shared.u32 	%r968, [%r10+896];
	ld.shared.u32 	%r969, [%r10+1024];
	ld.shared.u32 	%r970, [%r10+1152];
	ld.shared.u32 	%r971, [%r10+1280];
	ld.shared.u32 	%r972, [%r10+1408];
	ld.shared.u32 	%r973, [%r10+1536];
	ld.shared.u32 	%r974, [%r10+1664];
	ld.shared.u32 	%r975, [%r10+1792];
	ld.shared.u32 	%r976, [%r10+1920];
	ld.shared.u32 	%r977, [%r10+2048];
	ld.shared.u32 	%r978, [%r10+2176];
	ld.shared.u32 	%r979, [%r10+2304];
	ld.shared.u32 	%r980, [%r10+2432];
	ld.shared.u32 	%r981, [%r10+2560];
	ld.shared.u32 	%r982, [%r10+2688];
	cvta.to.global.u64 	%rd56, %rd60;
	add.s64 	%rd58, %rd56, %rd42;
	st.global.u32 	[%rd58], %r961;
	st.global.u32 	[%rd58+128], %r962;
	st.global.u32 	[%rd58+256], %r963;
	st.global.u32 	[%rd58+384], %r964;
	st.global.u32 	[%rd58+512], %r965;
	st.global.u32 	[%rd58+640], %r966;
	st.global.u32 	[%rd58+768], %r967;
	st.global.u32 	[%rd58+896], %r968;
	st.global.u32 	[%rd58+1024], %r969;
	st.global.u32 	[%rd58+1152], %r970;
	st.global.u32 	[%rd58+1280], %r971;
	st.global.u32 	[%rd58+1408], %r972;
	st.global.u32 	[%rd58+1536], %r973;
	st.global.u32 	[%rd58+1664], %r974;
	st.global.u32 	[%rd58+1792], %r975;
	st.global.u32 	[%rd58+1920], %r976;
	st.global.u32 	[%rd58+2048], %r977;
	st.global.u32 	[%rd58+2176], %r978;
	st.global.u32 	[%rd58+2304], %r979;
	st.global.u32 	[%rd58+2432], %r980;
	st.global.u32 	[%rd58+2560], %r981;
	st.global.u32 	[%rd58+2688], %r982;
	bra.uni 	$L__BB5_143;
$L__BB5_29:
	setp.eq.s32 	%p3, %r6, 0;
	@%p3 bra 	$L__BB5_143;
	mul.wide.u32 	%rd17, %r5, 4;
	add.s64 	%rd18, %rd1, %rd17;
	mov.u32 	%r85, %tid.x;
	ld.global.u32 	%r1022, [%rd18];
	and.b32  	%r244, %r85, 31;
	and.b32  	%r245, %r85, 992;
	mul.lo.s32 	%r246, %r245, 22;
	or.b32  	%r87, %r246, %r244;
	setp.ge.u32 	%p4, %r87, %r6;
	shl.b32 	%r247, %r87, 2;
	cvt.u64.u32 	%rd19, %r247;
	add.s64 	%rd9, %rd18, %rd19;
	mov.u32 	%r1001, %r1022;
	@%p4 bra 	$L__BB5_32;
	ld.global.u32 	%r1001, [%rd9];
$L__BB5_32:
	add.s32 	%r90, %r87, 32;
	setp.ge.u32 	%p5, %r90, %r6;
	mov.u32 	%r1002, %r1022;
	@%p5 bra 	$L__BB5_34;
	ld.global.u32 	%r1002, [%rd9+128];
$L__BB5_34:
	add.s32 	%r93, %r87, 64;
	setp.ge.u32 	%p6, %r93, %r6;
	mov.u32 	%r1003, %r1022;
	@%p6 bra 	$L__BB5_36;
	ld.global.u32 	%r1003, [%rd9+256];
$L__BB5_36:
	add.s32 	%r96, %r87, 96;
	setp.ge.u32 	%p7, %r96, %r6;
	mov.u32 	%r1004, %r1022;
	@%p7 bra 	$L__BB5_38;
	ld.global.u32 	%r1004, [%rd9+384];
$L__BB5_38:
	add.s32 	%r248, %r87, 128;
	setp.ge.u32 	%p8, %r248, %r6;
	mov.u32 	%r1005, %r1022;
	@%p8 bra 	$L__BB5_40;
	ld.global.u32 	%r1005, [%rd9+512];
$L__BB5_40:
	add.s32 	%r249, %r87, 160;
	setp.ge.u32 	%p9, %r249, %r6;
	mov.u32 	%r1006, %r1022;
	@%p9 bra 	$L__BB5_42;
	ld.global.u32 	%r1006, [%rd9+640];
$L__BB5_42:
	add.s32 	%r103, %r87, 192;
	setp.ge.u32 	%p10, %r103, %r6;
	mov.u32 	%r1007, %r1022;
	@%p10 bra 	$L__BB5_44;
	ld.global.u32 	%r1007, [%rd9+768];
$L__BB5_44:
	add.s32 	%r250, %r87, 224;
	setp.ge.u32 	%p11, %r250, %r6;
	mov.u32 	%r1008, %r1022;
	@%p11 bra 	$L__BB5_46;
	ld.global.u32 	%r1008, [%rd9+896];
$L__BB5_46:
	add.s32 	%r108, %r87, 256;
	setp.ge.u32 	%p12, %r108, %r6;
	mov.u32 	%r1009, %r1022;
	@%p12 bra 	$L__BB5_48;
	ld.global.u32 	%r1009, [%rd9+1024];
$L__BB5_48:
	add.s32 	%r251, %r87, 288;
	setp.ge.u32 	%p13, %r251, %r6;
	mov.u32 	%r1010, %r1022;
	@%p13 bra 	$L__BB5_50;
	ld.global.u32 	%r1010, [%rd9+1152];
$L__BB5_50:
	add.s32 	%r113, %r87, 320;
	setp.ge.u32 	%p14, %r113, %r6;
	mov.u32 	%r1011, %r1022;
	@%p14 bra 	$L__BB5_52;
	ld.global.u32 	%r1011, [%rd9+1280];
$L__BB5_52:
	add.s32 	%r116, %r87, 352;
	setp.ge.u32 	%p15, %r116, %r6;
	mov.u32 	%r1012, %r1022;
	@%p15 bra 	$L__BB5_54;
	ld.global.u32 	%r1012, [%rd9+1408];
$L__BB5_54:
	add.s32 	%r119, %r87, 384;
	setp.ge.u32 	%p16, %r119, %r6;
	mov.u32 	%r1013, %r1022;
	@%p16 bra 	$L__BB5_56;
	ld.global.u32 	%r1013, [%rd9+1536];
$L__BB5_56:
	add.s32 	%r122, %r87, 416;
	setp.ge.u32 	%p17, %r122, %r6;
	mov.u32 	%r1014, %r1022;
	@%p17 bra 	$L__BB5_58;
	ld.global.u32 	%r1014, [%rd9+1664];
$L__BB5_58:
	add.s32 	%r252, %r87, 448;
	setp.ge.u32 	%p18, %r252, %r6;
	mov.u32 	%r1015, %r1022;
	@%p18 bra 	$L__BB5_60;
	ld.global.u32 	%r1015, [%rd9+1792];
$L__BB5_60:
	add.s32 	%r127, %r87, 480;
	setp.ge.u32 	%p19, %r127, %r6;
	mov.u32 	%r1016, %r1022;
	@%p19 bra 	$L__BB5_62;
	ld.global.u32 	%r1016, [%rd9+1920];
$L__BB5_62:
	add.s32 	%r253, %r87, 512;
	setp.ge.u32 	%p20, %r253, %r6;
	mov.u32 	%r1017, %r1022;
	@%p20 bra 	$L__BB5_64;
	ld.global.u32 	%r1017, [%rd9+2048];
$L__BB5_64:
	add.s32 	%r254, %r87, 544;
	setp.ge.u32 	%p21, %r254, %r6;
	mov.u32 	%r1018, %r1022;
	@%p21 bra 	$L__BB5_66;
	ld.global.u32 	%r1018, [%rd9+2176];
$L__BB5_66:
	add.s32 	%r134, %r87, 576;
	setp.ge.u32 	%p22, %r134, %r6;
	mov.u32 	%r1019, %r1022;
	@%p22 bra 	$L__BB5_68;
	ld.global.u32 	%r1019, [%rd9+2304];
$L__BB5_68:
	add.s32 	%r255, %r87, 608;
	setp.ge.u32 	%p23, %r255, %r6;
	mov.u32 	%r1020, %r1022;
	@%p23 bra 	$L__BB5_70;
	ld.global.u32 	%r1020, [%rd9+2432];
$L__BB5_70:
	add.s32 	%r256, %r87, 640;
	setp.ge.u32 	%p24, %r256, %r6;
	mov.u32 	%r1021, %r1022;
	@%p24 bra 	$L__BB5_72;
	ld.global.u32 	%r1021, [%rd9+2560];
$L__BB5_72:
	add.s32 	%r141, %r87, 672;
	setp.ge.u32 	%p25, %r141, %r6;
	@%p25 bra 	$L__BB5_74;
	ld.global.u32 	%r1022, [%rd9+2688];
$L__BB5_74:
	// begin inline asm
	mov.u32 %r257, %laneid;
	// end inline asm
	shr.u32 	%r145, %r85, 5;
	mad.lo.s32 	%r258, %r145, 704, %r257;
	shl.b32 	%r259, %r258, 2;
	mov.u32 	%r260, _ZZN3cub18CUB_300001_SM_10006detail4scan16DeviceScanKernelINS2_10policy_hubIiiijN4cuda3std3__44plusIvEEE10Policy1000EPiSC_NS0_13ScanTileStateIiLb1EEES9_NS1_10InputValueIiSC_EEjiLb0EiEEvT0_T1_T2_iT3_T4_T5_E12temp_storage;
	add.s32 	%r146, %r260, %r259;
	st.shared.u32 	[%r146], %r1001;
	st.shared.u32 	[%r146+128], %r1002;
	st.shared.u32 	[%r146+256], %r1003;
	st.shared.u32 	[%r146+384], %r1004;
	st.shared.u32 	[%r146+512], %r1005;
	st.shared.u32 	[%r146+640], %r1006;
	st.shared.u32 	[%r146+768], %r1007;
	st.shared.u32 	[%r146+896], %r1008;
	st.shared.u32 	[%r146+1024], %r1009;
	st.shared.u32 	[%r146+1152], %r1010;
	st.shared.u32 	[%r146+1280], %r1011;
	st.shared.u32 	[%r146+1408], %r1012;
	st.shared.u32 	[%r146+1536], %r1013;
	st.shared.u32 	[%r146+1664], %r1014;
	st.shared.u32 	[%r146+1792], %r1015;
	st.shared.u32 	[%r146+1920], %r1016;
	st.shared.u32 	[%r146+2048], %r1017;
	st.shared.u32 	[%r146+2176], %r1018;
	st.shared.u32 	[%r146+2304], %r1019;
	st.shared.u32 	[%r146+2432], %r1020;
	st.shared.u32 	[%r146+2560], %r1021;
	st.shared.u32 	[%r146+2688], %r1022;
	bar.warp.sync 	-1;
	mad.lo.s32 	%r147, %r257, 84, %r146;
	ld.shared.v2.u32 	{%r148, %r149}, [%r147];
	ld.shared.v2.u32 	{%r150, %r151}, [%r147+8];
	ld.shared.v2.u32 	{%r152, %r153}, [%r147+16];
	ld.shared.v2.u32 	{%r154, %r155}, [%r147+24];
	ld.shared.v2.u32 	{%r156, %r157}, [%r147+32];
	ld.shared.v2.u32 	{%r158, %r159}, [%r147+40];
	ld.shared.v2.u32 	{%r160, %r161}, [%r147+48];
	ld.shared.v2.u32 	{%r162, %r163}, [%r147+56];
	ld.shared.v2.u32 	{%r164, %r165}, [%r147+64];
	ld.shared.v2.u32 	{%r166, %r167}, [%r147+72];
	ld.shared.v2.u32 	{%r168, %r169}, [%r147+80];
	bar.sync 	0;
	setp.ne.s32 	%p26, %r986, 0;
	@%p26 bra 	$L__BB5_78;
	add.s32 	%r490, %r149, %r148;
	add.s32 	%r491, %r150, %r490;
	add.s32 	%r492, %r151, %r491;
	add.s32 	%r493, %r152, %r492;
	add.s32 	%r494, %r153, %r493;
	add.s32 	%r495, %r154, %r494;
	add.s32 	%r496, %r155, %r495;
	add.s32 	%r497, %r156, %r496;
	add.s32 	%r498, %r157, %r497;
	add.s32 	%r499, %r158, %r498;
	add.s32 	%r500, %r159, %r499;
	add.s32 	%r501, %r160, %r500;
	add.s32 	%r502, %r161, %r501;
	add.s32 	%r503, %r162, %r502;
	add.s32 	%r504, %r163, %r503;
	add.s32 	%r505, %r164, %r504;
	add.s32 	%r506, %r165, %r505;
	add.s32 	%r507, %r166, %r506;
	add.s32 	%r508, %r167, %r507;
	add.s32 	%r509, %r168, %r508;
	add.s32 	%r464, %r169, %r509;
	mov.b32 	%r462, 1;
	mov.b32 	%r487, 0;
	mov.b32 	%r489, -1;
	// begin inline asm
	{  .reg .s32 r0;  .reg .pred p;  shfl.sync.up.b32 r0|p, %r464, %r462, %r487, %r489;  @p add.s32 r0, r0, %r464;  mov.s32 %r460, r0;}
	// end inline asm
	mov.b32 	%r468, 2;
	// begin inline asm
	{  .reg .s32 r0;  .reg .pred p;  shfl.sync.up.b32 r0|p, %r460, %r468, %r487, %r489;  @p add.s32 r0, r0, %r460;  mov.s32 %r466, r0;}
	// end inline asm
	mov.b32 	%r474, 4;
	// begin inline asm
	{  .reg .s32 r0;  .reg .pred p;  shfl.sync.up.b32 r0|p, %r466, %r474, %r487, %r489;  @p add.s32 r0, r0, %r466;  mov.s32 %r472, r0;}
	// end inline asm
	mov.b32 	%r480, 8;
	// begin inline asm
	{  .reg .s32 r0;  .reg .pred p;  shfl.sync.up.b32 r0|p, %r472, %r480, %r487, %r489;  @p add.s32 r0, r0, %r472;  mov.s32 %r478, r0;}
	// end inline asm
	mov.b32 	%r486, 16;
	// begin inline asm
	{  .reg .s32 r0;  .reg .pred p;  shfl.sync.up.b32 r0|p, %r478, %r486, %r487, %r489;  @p add.s32 r0, r0, %r478;  mov.s32 %r484, r0;}
	// end inline asm
	setp.ne.s32 	%p68, %r257, 31;
	@%p68 bra 	$L__BB5_77;
	shl.b32 	%r510, %r145, 2;
	mov.u32 	%r511, _ZZN3cub18CUB_300001_SM_10006detail4scan16DeviceScanKernelINS2_10policy_hubIiiijN4cuda3std3__44plusIvEEE10Policy1000EPiSC_NS0_13ScanTileStateIiLb1EEES9_NS1_10InputValueIiSC_EEjiLb0EiEEvT0_T1_T2_iT3_T4_T5_E12temp_storage;
	add.s32 	%r512, %r511, %r510;
	st.shared.u32 	[%r512+16], %r484;
$L__BB5_77:
	bar.sync 	0;
	ld.shared.v4.u32 	{%r513, %r514, %r515, %r516}, [_ZZN3cub18CUB_300001_SM_10006detail4scan16DeviceScanKernelINS2_10policy_hubIiiijN4cuda3std3__44plusIvEEE10Policy1000EPiSC_NS0_13ScanTileStateIiLb1EEES9_NS1_10InputValueIiSC_EEjiLb0EiEEvT0_T1_T2_iT3_T4_T5_E12temp_storage+16];
	add.s32 	%r517, %r514, %r513;
	setp.eq.s32 	%p69, %r145, 2;
	selp.b32 	%r518, %r517, %r513, %p69;
	add.s32 	%r519, %r517, %r515;
	setp.eq.s32 	%p70, %r145, 3;
	selp.b32 	%r520, %r519, %r518, %p70;
	add.s32 	%r521, %r519, %r516;
	setp.eq.s32 	%p71, %r145, 4;
	selp.b32 	%r522, %r521, %r520, %p71;
	ld.shared.v4.u32 	{%r523, %r524, %r525, %r526}, [_ZZN3cub18CUB_300001_SM_10006detail4scan16DeviceScanKernelINS2_10policy_hubIiiijN4cuda3std3__44plusIvEEE10Policy1000EPiSC_NS0_13ScanTileStateIiLb1EEES9_NS1_10InputValueIiSC_EEjiLb0EiEEvT0_T1_T2_iT3_T4_T5_E12temp_storage+32];
	add.s32 	%r527, %r521, %r523;
	setp.eq.s32 	%p72, %r145, 5;
	selp.b32 	%r528, %r527, %r522, %p72;
	add.s32 	%r529, %r527, %r524;
	setp.eq.s32 	%p73, %r145, 6;
	selp.b32 	%r530, %r529, %r528, %p73;
	add.s32 	%r531, %r529, %r525;
	setp.eq.s32 	%p74, %r145, 7;
	selp.b32 	%r532, %r531, %r530, %p74;
	add.s32 	%r533, %r531, %r526;
	setp.eq.s32 	%p75, %r145, 8;
	selp.b32 	%r534, %r533, %r532, %p75;
	.pragma "used_bytes_mask 4095";
	ld.shared.v4.u32 	{%r535, %r536, %r537, %r538}, [_ZZN3cub18CUB_300001_SM_10006detail4scan16DeviceScanKernelINS2_10policy_hubIiiijN4cuda3std3__44plusIvEEE10Policy1000EPiSC_NS0_13ScanTileStateIiLb1EEES9_NS1_10InputValueIiSC_EEjiLb0EiEEvT0_T1_T2_iT3_T4_T5_E12temp_storage+48];
	add.s32 	%r539, %r533, %r535;
	setp.eq.s32 	%p76, %r145, 9;
	selp.b32 	%r540, %r539, %r534, %p76;
	add.s32 	%r541, %r539, %r536;
	setp.eq.s32 	%p77, %r145, 10;
	selp.b32 	%r542, %r541, %r540, %p77;
	add.s32 	%r543, %r541, %r537;
	setp.eq.s32 	%p78, %r145, 11;
	selp.b32 	%r544, %r543, %r542, %p78;
	setp.lt.u32 	%p79, %r85, 32;
	selp.b32 	%r545, 0, %r544, %p79;
	setp.eq.s32 	%p80, %r257, 0;
	sub.s32 	%r546, %r484, %r464;
	selp.b32 	%r547, 0, %r546, %p80;
	add.s32 	%r548, %r547, %r985;
	add.s32 	%r1037, %r548, %r545;
	bra.uni 	$L__BB5_97;
$L__BB5_78:
	add.s32 	%r291, %r149, %r148;
	add.s32 	%r292, %r150, %r291;
	add.s32 	%r293, %r151, %r292;
	add.s32 	%r294, %r152, %r293;
	add.s32 	%r295, %r153, %r294;
	add.s32 	%r296, %r154, %r295;
	add.s32 	%r297, %r155, %r296;
	add.s32 	%r298, %r156, %r297;
	add.s32 	%r299, %r157, %r298;
	add.s32 	%r300, %r158, %r299;
	add.s32 	%r301, %r159, %r300;
	add.s32 	%r302, %r160, %r301;
	add.s32 	%r303, %r161, %r302;
	add.s32 	%r304, %r162, %r303;
	add.s32 	%r305, %r163, %r304;
	add.s32 	%r306, %r164, %r305;
	add.s32 	%r307, %r165, %r306;
	add.s32 	%r308, %r166, %r307;
	add.s32 	%r309, %r167, %r308;
	add.s32 	%r310, %r168, %r309;
	add.s32 	%r265, %r169, %r310;
	mov.b32 	%r263, 1;
	mov.b32 	%r288, 0;
	mov.b32 	%r290, -1;
	// begin inline asm
	{  .reg .s32 r0;  .reg .pred p;  shfl.sync.up.b32 r0|p, %r265, %r263, %r288, %r290;  @p add.s32 r0, r0, %r265;  mov.s32 %r261, r0;}
	// end inline asm
	mov.b32 	%r269, 2;
	// begin inline asm
	{  .reg .s32 r0;  .reg .pred p;  shfl.sync.up.b32 r0|p, %r261, %r269, %r288, %r290;  @p add.s32 r0, r0, %r261;  mov.s32 %r267, r0;}
	// end inline asm
	mov.b32 	%r275, 4;
	// begin inline asm
	{  .reg .s32 r0;  .reg .pred p;  shfl.sync.up.b32 r0|p, %r267, %r275, %r288, %r290;  @p add.s32 r0, r0, %r267;  mov.s32 %r273, r0;}
	// end inline asm
	mov.b32 	%r281, 8;
	// begin inline asm
	{  .reg .s32 r0;  .reg .pred p;  shfl.sync.up.b32 r0|p, %r273, %r281, %r288, %r290;  @p add.s32 r0, r0, %r273;  mov.s32 %r279, r0;}
	// end inline asm
	mov.b32 	%r287, 16;
	// begin inline asm
	{  .reg .s32 r0;  .reg .pred p;  shfl.sync.up.b32 r0|p, %r279, %r287, %r288, %r290;  @p add.s32 r0, r0, %r279;  mov.s32 %r285, r0;}
	// end inline asm
	setp.ne.s32 	%p27, %r257, 31;
	@%p27 bra 	$L__BB5_80;
	shl.b32 	%r311, %r145, 2;
	mov.u32 	%r312, _ZZN3cub18CUB_300001_SM_10006detail4scan16DeviceScanKernelINS2_10policy_hubIiiijN4cuda3std3__44plusIvEEE10Policy1000EPiSC_NS0_13ScanTileStateIiLb1EEES9_NS1_10InputValueIiSC_EEjiLb0EiEEvT0_T1_T2_iT3_T4_T5_E12temp_storage;
	add.s32 	%r313, %r312, %r311;
	st.shared.u32 	[%r313+16], %r285;
$L__BB5_80:
	sub.s32 	%r314, %r285, %r265;
	bar.sync 	0;
	ld.shared.v4.u32 	{%r315, %r316, %r317, %r318}, [_ZZN3cub18CUB_300001_SM_10006detail4scan16DeviceScanKernelINS2_10policy_hubIiiijN4cuda3std3__44plusIvEEE10Policy1000EPiSC_NS0_13ScanTileStateIiLb1EEES9_NS1_10InputValueIiSC_EEjiLb0EiEEvT0_T1_T2_iT3_T4_T5_E12temp_storage+16];
	add.s32 	%r319, %r316, %r315;
	setp.eq.s32 	%p28, %r145, 2;
	selp.b32 	%r320, %r319, %r315, %p28;
	add.s32 	%r321, %r319, %r317;
	setp.eq.s32 	%p29, %r145, 3;
	selp.b32 	%r322, %r321, %r320, %p29;
	add.s32 	%r323, %r321, %r318;
	setp.eq.s32 	%p30, %r145, 4;
	selp.b32 	%r324, %r323, %r322, %p30;
	ld.shared.v4.u32 	{%r325, %r326, %r327, %r328}, [_ZZN3cub18CUB_300001_SM_10006detail4scan16DeviceScanKernelINS2_10policy_hubIiiijN4cuda3std3__44plusIvEEE10Policy1000EPiSC_NS0_13ScanTileStateIiLb1EEES9_NS1_10InputValueIiSC_EEjiLb0EiEEvT0_T1_T2_iT3_T4_T5_E12temp_storage+32];
	add.s32 	%r329, %r323, %r325;
	setp.eq.s32 	%p31, %r145, 5;
	selp.b32 	%r330, %r329, %r324, %p31;
	add.s32 	%r331, %r329, %r326;
	setp.eq.s32 	%p32, %r145, 6;
	selp.b32 	%r332, %r331, %r330, %p32;
	add.s32 	%r333, %r331, %r327;
	setp.eq.s32 	%p33, %r145, 7;
	selp.b32 	%r334, %r333, %r332, %p33;
	add.s32 	%r335, %r333, %r328;
	setp.eq.s32 	%p34, %r145, 8;
	selp.b32 	%r336, %r335, %r334, %p34;
	ld.shared.v4.u32 	{%r337, %r338, %r339, %r340}, [_ZZN3cub18CUB_300001_SM_10006detail4scan16DeviceScanKernelINS2_10policy_hubIiiijN4cuda3std3__44plusIvEEE10Policy1000EPiSC_NS0_13ScanTileStateIiLb1EEES9_NS1_10InputValueIiSC_EEjiLb0EiEEvT0_T1_T2_iT3_T4_T5_E12temp_storage+48];
	add.s32 	%r341, %r335, %r337;
	setp.eq.s32 	%p35, %r145, 9;
	selp.b32 	%r342, %r341, %r336, %p35;
	add.s32 	%r343, %r341, %r338;
	setp.eq.s32 	%p36, %r145, 10;
	selp.b32 	%r344, %r343, %r342, %p36;
	add.s32 	%r345, %r343, %r339;
	setp.eq.s32 	%p37, %r145, 11;
	selp.b32 	%r346, %r345, %r344, %p37;
	add.s32 	%r175, %r345, %r340;
	setp.gt.u32 	%p38, %r85, 31;
	setp.lt.u32 	%p39, %r85, 32;
	setp.eq.s32 	%p40, %r257, 0;
	selp.b32 	%r347, 0, %r314, %p40;
	add.s32 	%r1036, %r346, %r347;
	selp.b32 	%r177, %r314, %r1036, %p39;
	@%p38 bra 	$L__BB5_96;
	setp.ne.s32 	%p41, %r85, 0;
	mul.wide.s32 	%rd20, %r986, 8;
	add.s64 	%rd10, %rd14, %rd20;
	@%p41 bra 	$L__BB5_83;
	st.shared.u32 	[_ZZN3cub18CUB_300001_SM_10006detail4scan16DeviceScanKernelINS2_10policy_hubIiiijN4cuda3std3__44plusIvEEE10Policy1000EPiSC_NS0_13ScanTileStateIiLb1EEES9_NS1_10InputValueIiSC_EEjiLb0EiEEvT0_T1_T2_iT3_T4_T5_E12temp_storage+12], %r175;
	add.s64 	%rd21, %rd10, 256;
	mov.b32 	%r348, 100;
	// begin inline asm
	st.relaxed.gpu.v2.u32 [%rd21], {%r348, %r175};
	// end inline asm
$L__BB5_83:
	not.b32 	%r354, %r85;
	add.s32 	%r1031, %r986, %r354;
	mov.b32 	%r350, 830;
	// begin inline asm
	nanosleep.u32 %r350;
	// end inline asm
	mul.wide.s32 	%rd23, %r1031, 8;
	add.s64 	%rd24, %rd14, %rd23;
	add.s64 	%rd22, %rd24, 256;
	// begin inline asm
	ld.relaxed.gpu.v2.u32 {%r1033, %r1025}, [%rd22];
	// end inline asm
	mov.b32 	%r1026, 952;
$L__BB5_84:
	setp.eq.s32 	%p42, %r1033, 99;
	mov.b32 	%r355, -1;
	vote.sync.any.pred 	%p43, %p42, %r355;
	not.pred 	%p44, %p43;
	@%p44 bra 	$L__BB5_86;
	mul.lo.s32 	%r458, %r986, 16807;
	and.b32  	%r986, %r458, 2147483647;
	add.s32 	%r459, %r1026, 1;
	rem.u32 	%r455, %r986, %r459;
	// begin inline asm
	nanosleep.u32 %r455;
	// end inline asm
	shr.u32 	%r1026, %r1026, 1;
	// begin inline asm
	ld.relaxed.gpu.v2.u32 {%r1033, %r1025}, [%rd22];
	// end inline asm
	bra.uni 	$L__BB5_84;
$L__BB5_86:
	setp.eq.s32 	%p45, %r1033, 101;
	mov.b32 	%r382, -1;
	vote.sync.ballot.b32 	%r384, %p45, %r382;
	// begin inline asm
	mov.u32 %r357, %lanemask_ge;
	// end inline asm
	and.b32  	%r385, %r384, %r357;
	or.b32  	%r386, %r385, -2147483648;
	add.s32 	%r387, %r386, -1;
	not.b32 	%r388, %r386;
	and.b32  	%r389, %r388, %r387;
	popc.b32 	%r361, %r389;
	mov.b32 	%r360, 1;
	// begin inline asm
	shfl.sync.down.b32 %r358, %r1025, %r360, %r361, %r382;
	// end inline asm
	setp.lt.s32 	%p47, %r257, %r361;
	selp.b32 	%r390, %r358, 0, %p47;
	add.s32 	%r364, %r390, %r1025;
	mov.b32 	%r365, 2;
	// begin inline asm
	shfl.sync.down.b32 %r363, %r364, %r365, %r361, %r382;
	// end inline asm
	add.s32 	%r391, %r257, 2;
	setp.gt.s32 	%p48, %r391, %r361;
	selp.b32 	%r392, 0, %r363, %p48;
	add.s32 	%r369, %r364, %r392;
	mov.b32 	%r370, 4;
	// begin inline asm
	shfl.sync.down.b32 %r368, %r369, %r370, %r361, %r382;
	// end inline asm
	add.s32 	%r393, %r257, 4;
	setp.gt.s32 	%p49, %r393, %r361;
	selp.b32 	%r394, 0, %r368, %p49;
	add.s32 	%r374, %r369, %r394;
	mov.b32 	%r375, 8;
	// begin inline asm
	shfl.sync.down.b32 %r373, %r374, %r375, %r361, %r382;
	// end inline asm
	add.s32 	%r395, %r257, 8;
	setp.gt.s32 	%p50, %r395, %r361;
	selp.b32 	%r396, 0, %r373, %p50;
	add.s32 	%r379, %r374, %r396;
	mov.b32 	%r380, 16;
	// begin inline asm
	shfl.sync.down.b32 %r378, %r379, %r380, %r361, %r382;
	// end inline asm
	add.s32 	%r397, %r257, 16;
	setp.gt.s32 	%p51, %r397, %r361;
	selp.b32 	%r398, 0, %r378, %p51;
	add.s32 	%r1029, %r379, %r398;
	add.s64 	%rd11, %rd14, 256;
	mov.b32 	%r1027, 952;
$L__BB5_87:
	setp.ne.s32 	%p52, %r1033, 101;
	mov.b32 	%r399, -1;
	vote.sync.all.pred 	%p53, %p52, %r399;
	not.pred 	%p54, %p53;
	@%p54 bra 	$L__BB5_92;
	shr.u32 	%r1027, %r1027, 1;
	mul.wide.s32 	%rd27, %r1031, 8;
	add.s64 	%rd28, %rd11, %rd27;
	add.s64 	%rd26, %rd28, -256;
	// begin inline asm
	ld.relaxed.gpu.v2.u32 {%r1033, %r1034}, [%rd26];
	// end inline asm
	mov.u32 	%r1035, %r1027;
$L__BB5_89:
	setp.eq.s32 	%p58, %r1033, 99;
	mov.b32 	%r407, -1;
	vote.sync.any.pred 	%p59, %p58, %r407;
	not.pred 	%p60, %p59;
	@%p60 bra 	$L__BB5_91;
	mul.lo.s32 	%r453, %r986, 16807;
	and.b32  	%r986, %r453, 2147483647;
	add.s32 	%r454, %r1035, 1;
	rem.u32 	%r450, %r986, %r454;
	// begin inline asm
	nanosleep.u32 %r450;
	// end inline asm
	shr.u32 	%r1035, %r1035, 1;
	// begin inline asm
	ld.relaxed.gpu.v2.u32 {%r1033, %r1034}, [%rd26];
	// end inline asm
	bra.uni 	$L__BB5_89;
$L__BB5_91:
	setp.eq.s32 	%p61, %r1033, 101;
	mov.b32 	%r433, -1;
	vote.sync.ballot.b32 	%r434, %p61, %r433;
	and.b32  	%r435, %r434, %r357;
	or.b32  	%r436, %r435, -2147483648;
	add.s32 	%r437, %r436, -1;
	not.b32 	%r438, %r436;
	and.b32  	%r439, %r438, %r437;
	popc.b32 	%r412, %r439;
	mov.b32 	%r411, 1;
	// begin inline asm
	shfl.sync.down.b32 %r409, %r1034, %r411, %r412, %r433;
	// end inline asm
	setp.lt.s32 	%p63, %r257, %r412;
	selp.b32 	%r440, %r409, 0, %p63;
	add.s32 	%r415, %r440, %r1034;
	mov.b32 	%r416, 2;
	// begin inline asm
	shfl.sync.down.b32 %r414, %r415, %r416, %r412, %r433;
	// end inline asm
	add.s32 	%r441, %r257, 2;
	setp.gt.s32 	%p64, %r441, %r412;
	selp.b32 	%r442, 0, %r414, %p64;
	add.s32 	%r420, %r415, %r442;
	mov.b32 	%r421, 4;
	// begin inline asm
	shfl.sync.down.b32 %r419, %r420, %r421, %r412, %r433;
	// end inline asm
	add.s32 	%r443, %r257, 4;
	setp.gt.s32 	%p65, %r443, %r412;
	selp.b32 	%r444, 0, %r419, %p65;
	add.s32 	%r425, %r420, %r444;
	mov.b32 	%r426, 8;
	// begin inline asm
	shfl.sync.down.b32 %r424, %r425, %r426, %r412, %r433;
	// end inline asm
	add.s32 	%r445, %r257, 8;
	setp.gt.s32 	%p66, %r445, %r412;
	selp.b32 	%r446, 0, %r424, %p66;
	add.s32 	%r430, %r425, %r446;
	mov.b32 	%r431, 16;
	// begin inline asm
	shfl.sync.down.b32 %r429, %r430, %r431, %r412, %r433;
	// end inline asm
	add.s32 	%r447, %r257, 16;
	setp.gt.s32 	%p67, %r447, %r412;
	selp.b32 	%r448, 0, %r429, %p67;
	add.s32 	%r449, %r448, %r1029;
	add.s32 	%r1029, %r449, %r430;
	add.s32 	%r1031, %r1031, -32;
	bra.uni 	$L__BB5_87;
$L__BB5_92:
	@%p41 bra 	$L__BB5_94;
	add.s32 	%r402, %r1029, %r175;
	add.s64 	%rd25, %rd10, 256;
	mov.b32 	%r401, 101;
	// begin inline asm
	st.relaxed.gpu.v2.u32 [%rd25], {%r401, %r402};
	// end inline asm
	st.shared.u32 	[_ZZN3cub18CUB_300001_SM_10006detail4scan16DeviceScanKernelINS2_10policy_hubIiiijN4cuda3std3__44plusIvEEE10Policy1000EPiSC_NS0_13ScanTileStateIiLb1EEES9_NS1_10InputValueIiSC_EEjiLb0EiEEvT0_T1_T2_iT3_T4_T5_E12temp_storage+4], %r1029;
	st.shared.u32 	[_ZZN3cub18CUB_300001_SM_10006detail4scan16DeviceScanKernelINS2_10policy_hubIiiijN4cuda3std3__44plusIvEEE10Policy1000EPiSC_NS0_13ScanTileStateIiLb1EEES9_NS1_10InputValueIiSC_EEjiLb0EiEEvT0_T1_T2_iT3_T4_T5_E12temp_storage+8], %r402;
$L__BB5_94:
	setp.ne.s32 	%p56, %r257, 0;
	mov.u32 	%r1036, %r177;
	@%p56 bra 	$L__BB5_96;
	st.shared.u32 	[_ZZN3cub18CUB_300001_SM_10006detail4scan16DeviceScanKernelINS2_10policy_hubIiiijN4cuda3std3__44plusIvEEE10Policy1000EPiSC_NS0_13ScanTileStateIiLb1EEES9_NS1_10InputValueIiSC_EEjiLb0EiEEvT0_T1_T2_iT3_T4_T5_E12temp_storage+76], %r1029;
	mov.u32 	%r1036, %r1029;
$L__BB5_96:
	bar.sync 	0;
	setp.eq.s32 	%p57, %r85, 0;
	ld.shared.u32 	%r403, [_ZZN3cub18CUB_300001_SM_10006detail4scan16DeviceScanKernelINS2_10policy_hubIiiijN4cuda3std3__44plusIvEEE10Policy1000EPiSC_NS0_13ScanTileStateIiLb1EEES9_NS1_10InputValueIiSC_EEjiLb0EiEEvT0_T1_T2_iT3_T4_T5_E12temp_storage+76];
	selp.b32 	%r404, 0, %r403, %p57;
	add.s32 	%r1037, %r404, %r1036;
$L__BB5_97:
	add.s32 	%r549, %r1037, %r148;
	add.s32 	%r550, %r149, %r549;
	add.s32 	%r551, %r150, %r550;
	add.s32 	%r552, %r151, %r551;
	add.s32 	%r553, %r152, %r552;
	add.s32 	%r554, %r153, %r553;
	add.s32 	%r555, %r154, %r554;
	add.s32 	%r556, %r155, %r555;
	add.s32 	%r557, %r156, %r556;
	add.s32 	%r558, %r157, %r557;
	add.s32 	%r559, %r158, %r558;
	add.s32 	%r560, %r159, %r559;
	add.s32 	%r561, %r160, %r560;
	add.s32 	%r562, %r161, %r561;
	add.s32 	%r563, %r162, %r562;
	add.s32 	%r564, %r163, %r563;
	add.s32 	%r565, %r164, %r564;
	add.s32 	%r566, %r165, %r565;
	add.s32 	%r567, %r166, %r566;
	add.s32 	%r568, %r167, %r567;
	add.s32 	%r569, %r168, %r568;
	bar.sync 	0;
	st.shared.v2.u32 	[%r147], {%r1037, %r549};
	st.shared.v2.u32 	[%r147+8], {%r550, %r551};
	st.shared.v2.u32 	[%r147+16], {%r552, %r553};
	st.shared.v2.u32 	[%r147+24], {%r554, %r555};
	st.shared.v2.u32 	[%r147+32], {%r556, %r557};
	st.shared.v2.u32 	[%r147+40], {%r558, %r559};
	st.shared.v2.u32 	[%r147+48], {%r560, %r561};
	st.shared.v2.u32 	[%r147+56], {%r562, %r563};
	st.shared.v2.u32 	[%r147+64], {%r564, %r565};
	st.shared.v2.u32 	[%r147+72], {%r566, %r567};
	st.shared.v2.u32 	[%r147+80], {%r568, %r569};
	bar.warp.sync 	-1;
	ld.shared.u32 	%r216, [%r146];
	ld.shared.u32 	%r217, [%r146+128];
	ld.shared.u32 	%r218, [%r146+256];
	ld.shared.u32 	%r219, [%r146+384];
	ld.shared.u32 	%r220, [%r146+512];
	ld.shared.u32 	%r221, [%r146+640];
	ld.shared.u32 	%r222, [%r146+768];
	ld.shared.u32 	%r223, [%r146+896];
	ld.shared.u32 	%r224, [%r146+1024];
	ld.shared.u32 	%r225, [%r146+1152];
	ld.shared.u32 	%r226, [%r146+1280];
	ld.shared.u32 	%r227, [%r146+1408];
	ld.shared.u32 	%r228, [%r146+1536];
	ld.shared.u32 	%r229, [%r146+1664];
	ld.shared.u32 	%r230, [%r146+1792];
	ld.shared.u32 	%r231, [%r146+1920];
	ld.shared.u32 	%r232, [%r146+2048];
	ld.shared.u32 	%r233, [%r146+2176];
	ld.shared.u32 	%r234, [%r146+2304];
	ld.shared.u32 	%r235, [%r146+2432];
	ld.shared.u32 	%r236, [%r146+2560];
	ld.shared.u32 	%r237, [%r146+2688];
	setp.ne.s32 	%p81, %r85, 0;
	@%p81 bra 	$L__BB5_99;
	st.volatile.shared.u32 	[_ZZN3cub18CUB_300001_SM_10006detail4scan16DeviceScanKernelINS2_10policy_hubIiiijN4cuda3std3__44plusIvEEE10Policy1000EPiSC_NS0_13ScanTileStateIiLb1EEES9_NS1_10InputValueIiSC_EEjiLb0EiEEvT0_T1_T2_iT3_T4_T5_E12temp_storage+33792], %r6;
$L__BB5_99:
	ld.param.u32 	%r984, [_ZN3cub18CUB_300001_SM_10006detail4scan16DeviceScanKernelINS2_10policy_hubIiiijN4cuda3std3__44plusIvEEE10Policy1000EPiSC_NS0_13ScanTileStateIiLb1EEES9_NS1_10InputValueIiSC_EEjiLb0EiEEvT0_T1_T2_iT3_T4_T5__param_3];
	ld.param.u64 	%rd59, [_ZN3cub18CUB_300001_SM_10006detail4scan16DeviceScanKernelINS2_10policy_hubIiiijN4cuda3std3__44plusIvEEE10Policy1000EPiSC_NS0_13ScanTileStateIiLb1EEES9_NS1_10InputValueIiSC_EEjiLb0EiEEvT0_T1_T2_iT3_T4_T5__param_1];
	bar.sync 	0;
	ld.volatile.shared.u32 	%r238, [_ZZN3cub18CUB_300001_SM_10006detail4scan16DeviceScanKernelINS2_10policy_hubIiiijN4cuda3std3__44plusIvEEE10Policy1000EPiSC_NS0_13ScanTileStateIiLb1EEES9_NS1_10InputValueIiSC_EEjiLb0EiEEvT0_T1_T2_iT3_T4_T5_E12temp_storage+33792];
	setp.ge.s32 	%p82, %r87, %r238;
	cvt.u64.u32 	%rd35, %r87;
	mov.u32 	%r570, %ctaid.x;
	add.s32 	%r571, %r984, %r570;
	mul.lo.s32 	%r572, %r571, 8448;
	cvt.u64.u32 	%rd36, %r572;
	add.s64 	%rd37, %rd35, %rd36;
	cvta.to.global.u64 	%rd38, %rd59;
	shl.b64 	%rd39, %rd37, 2;
	add.s64 	%rd12, %rd38, %rd39;
	@%p82 bra 	$L__BB5_101;
	st.global.u32 	[%rd12], %r216;
$L__BB5_101:
	setp.ge.s32 	%p83, %r90, %r238;
	@%p83 bra 	$L__BB5_103;
	st.global.u32 	[%rd12+128], %r217;
$L__BB5_103:
	setp.ge.s32 	%p84, %r93, %r238;
	@%p84 bra 	$L__BB5_105;
	st.global.u32 	[%rd12+256], %r218;
$L__BB5_105:
	setp.ge.s32 	%p85, %r96, %r238;
	@%p85 bra 	$L__BB5_107;
	st.global.u32 	[%rd12+384], %r219;
$L__BB5_107:
	mov.u32 	%r573, %tid.x;
	and.b32  	%r574, %r573, 992;
	mul.lo.s32 	%r575, %r574, 22;
	and.b32  	%r576, %r573, 31;
	or.b32  	%r577, %r575, %r576;
	add.s32 	%r578, %r577, 128;
	setp.ge.s32 	%p86, %r578, %r238;
	@%p86 bra 	$L__BB5_109;
	st.global.u32 	[%rd12+512], %r220;
$L__BB5_109:
	add.s32 	%r584, %r577, 160;
	setp.ge.s32 	%p87, %r584, %r238;
	@%p87 bra 	$L__BB5_111;
	st.global.u32 	[%rd12+640], %r221;
$L__BB5_111:
	setp.ge.s32 	%p88, %r103, %r238;
	@%p88 bra 	$L__BB5_113;
	st.global.u32 	[%rd12+768], %r222;
$L__BB5_113:
	add.s32 	%r590, %r577, 224;
	setp.ge.s32 	%p89, %r590, %r238;
	@%p89 bra 	$L__BB5_115;
	st.global.u32 	[%rd12+896], %r223;
$L__BB5_115:
	setp.ge.s32 	%p90, %r108, %r238;
	@%p90 bra 	$L__BB5_117;
	st.global.u32 	[%rd12+1024], %r224;
$L__BB5_117:
	add.s32 	%r596, %r577, 288;
	setp.ge.s32 	%p91, %r596, %r238;
	@%p91 bra 	$L__BB5_119;
	st.global.u32 	[%rd12+1152], %r225;
$L__BB5_119:
	setp.ge.s32 	%p92, %r113, %r238;
	@%p92 bra 	$L__BB5_121;
	st.global.u32 	[%rd12+1280], %r226;
$L__BB5_121:
	setp.ge.s32 	%p93, %r116, %r238;
	@%p93 bra 	$L__BB5_123;
	st.global.u32 	[%rd12+1408], %r227;
$L__BB5_123:
	setp.ge.s32 	%p94, %r119, %r238;
	@%p94 bra 	$L__BB5_125;
	st.global.u32 	[%rd12+1536], %r228;
$L__BB5_125:
	setp.ge.s32 	%p95, %r122, %r238;
	@%p95 bra 	$L__BB5_127;
	st.global.u32 	[%rd12+1664], %r229;
$L__BB5_127:
	add.s32 	%r602, %r577, 448;
	setp.ge.s32 	%p96, %r602, %r238;
	@%p96 bra 	$L__BB5_129;
	st.global.u32 	[%rd12+1792], %r230;
$L__BB5_129:
	setp.ge.s32 	%p97, %r127, %r238;
	@%p97 bra 	$L__BB5_131;
	st.global.u32 	[%rd12+1920], %r231;
$L__BB5_131:
	add.s32 	%r608, %r577, 512;
	setp.ge.s32 	%p98, %r608, %r238;
	@%p98 bra 	$L__BB5_133;
	st.global.u32 	[%rd12+2048], %r232;
$L__BB5_133:
	add.s32 	%r614, %r577, 544;
	setp.ge.s32 	%p99, %r614, %r238;
	@%p99 bra 	$L__BB5_135;
	st.global.u32 	[%rd12+2176], %r233;
$L__BB5_135:
	setp.ge.s32 	%p100, %r134, %r238;
	@%p100 bra 	$L__BB5_137;
	st.global.u32 	[%rd12+2304], %r234;
$L__BB5_137:
	add.s32 	%r620, %r577, 608;
	setp.ge.s32 	%p101, %r620, %r238;
	@%p101 bra 	$L__BB5_139;
	st.global.u32 	[%rd12+2432], %r235;
$L__BB5_139:
	add.s32 	%r626, %r577, 640;
	setp.ge.s32 	%p102, %r626, %r238;
	@%p102 bra 	$L__BB5_141;
	st.global.u32 	[%rd12+2560], %r236;
$L__BB5_141:
	setp.ge.s32 	%p103, %r141, %r238;
	@%p103 bra 	$L__BB5_143;
	st.global.u32 	[%rd12+2688], %r237;
$L__BB5_143:
	ret;

}
	// .globl	_ZN3cub18CUB_300001_SM_10006detail10radix_sort31DeviceRadixSortSingleTileKernelINS1_5radix10policy_hubIiNS0_8NullTypeEjE10Policy1000ELNS0_9SortOrderE0EiS6_jNS1_21identity_decomposer_tEEEvPKT1_PSB_PKT2_PSF_T3_iiT4_
.visible .entry _ZN3cub18CUB_300001_SM_10006detail10radix_sort31DeviceRadixSortSingleTileKernelINS1_5radix10policy_hubIiNS0_8NullTypeEjE10Policy1000ELNS0_9SortOrderE0EiS6_jNS1_21identity_decomposer_tEEEvPKT1_PSB_PKT2_PSF_T3_iiT4_(
	.param .u64 .ptr .align 1 _ZN3cub18CUB_300001_SM_10006detail10radix_sort31DeviceRadixSortSingleTileKernelINS1_5radix10policy_hubIiNS0_8NullTypeEjE10Policy1000ELNS0_9SortOrderE0EiS6_jNS1_21identity_decomposer_tEEEvPKT1_PSB_PKT2_PSF_T3_iiT4__param_0,
	.param .u64 .ptr .align 1 _ZN3cub18CUB_300001_SM_10006detail10radix_sort31DeviceRadixSortSingleTileKernelINS1_5radix10policy_hubIiNS0_8NullTypeEjE10Policy1000ELNS0_9SortOrderE0EiS6_jNS1_21identity_decomposer_tEEEvPKT1_PSB_PKT2_PSF_T3_iiT4__param_1,
	.param .u64 .ptr .align 1 _ZN3cub18CUB_300001_SM_10006detail10radix_sort31DeviceRadixSortSingleTileKernelINS1_5radix10policy_hubIiNS0_8NullTypeEjE10Policy1000ELNS0_9SortOrderE0EiS6_jNS1_21identity_decomposer_tEEEvPKT1_PSB_PKT2_PSF_T3_iiT4__param_2,
	.param .u64 .ptr .align 1 _ZN3cub18CUB_300001_SM_10006detail10radix_sort31DeviceRadixSortSingleTileKernelINS1_5radix10policy_hubIiNS0_8NullTypeEjE10Policy1000ELNS0_9SortOrderE0EiS6_jNS1_21identity_decomposer_tEEEvPKT1_PSB_PKT2_PSF_T3_iiT4__param_3,
	.param .u32 _ZN3cub18CUB_300001_SM_10006detail10radix_sort31DeviceRadixSortSingleTileKernelINS1_5radix10policy_hubIiNS0_8NullTypeEjE10Policy1000ELNS0_9SortOrderE0EiS6_jNS1_21identity_decomposer_tEEEvPKT1_PSB_PKT2_PSF_T3_iiT4__param_4,
	.param .u32 _ZN3cub18CUB_300001_SM_10006detail10radix_sort31DeviceRadixSortSingleTileKernelINS1_5radix10policy_hubIiNS0_8NullTypeEjE10Policy1000ELNS0_9SortOrderE0EiS6_jNS1_21identity_decomposer_tEEEvPKT1_PSB_PKT2_PSF_T3_iiT4__param_5,
	.param .u32 _ZN3cub18CUB_300001_SM_10006detail10radix_sort31DeviceRadixSortSingleTileKernelINS1_5radix10policy_hubIiNS0_8NullTypeEjE10Policy1000ELNS0_9SortOrderE0EiS6_jNS1_21identity_decomposer_tEEEvPKT1_PSB_PKT2_PSF_T3_iiT4__param_6,
	.param .align 1 .b8 _ZN3cub18CUB_300001_SM_10006detail10radix_sort31DeviceRadixSortSingleTileKernelINS1_5radix10policy_hubIiNS0_8NullTypeEjE10Policy1000ELNS0_9SortOrderE0EiS6_jNS1_21identity_decomposer_tEEEvPKT1_PSB_PKT2_PSF_T3_iiT4__param_7[1]
)
.maxntid 256
.minnctapersm 1
{
	.reg .pred 	%p<52>;
	.reg .b16 	%rs<39>;
	.reg .b32 	%r<744>;
	.reg .b64 	%rd<9>;
	// demoted variable
	.shared .align 16 .b8 _ZZN3cub18CUB_300001_SM_10006detail10radix_sort31DeviceRadixSortSingleTileKernelINS1_5radix10policy_hubIiNS0_8NullTypeEjE10Policy1000ELNS0_9SortOrderE0EiS6_jNS1_21identity_decomposer_tEEEvPKT1_PSB_PKT2_PSF_T3_iiT4_E12temp_storage[33856];
	ld.param.u64 	%rd4, [_ZN3cub18CUB_300001_SM_10006detail10radix_sort31DeviceRadixSortSingleTileKernelINS1_5radix10policy_hubIiNS0_8NullTypeEjE10Policy1000ELNS0_9SortOrderE0EiS6_jNS1_21identity_decomposer_tEEEvPKT1_PSB_PKT2_PSF_T3_iiT4__param_0];
	ld.param.u64 	%rd3, [_ZN3cub18CUB_300001_SM_10006detail10radix_sort31DeviceRadixSortSingleTileKernelINS1_5radix10policy_hubIiNS0_8NullTypeEjE10Policy1000ELNS0_9SortOrderE0EiS6_jNS1_21identity_decomposer_tEEEvPKT1_PSB_PKT2_PSF_T3_iiT4__param_1];
	ld.param.u32 	%r188, [_ZN3cub18CUB_300001_SM_10006detail10radix_sort31DeviceRadixSortSingleTileKernelINS1_5radix10policy_hubIiNS0_8NullTypeEjE10Policy1000ELNS0_9SortOrderE0EiS6_jNS1_21identity_decomposer_tEEEvPKT1_PSB_PKT2_PSF_T3_iiT4__param_4];
	ld.param.u32 	%r189, [_ZN3cub18CUB_300001_SM_10006detail10radix_sort31DeviceRadixSortSingleTileKernelINS1_5radix10policy_hubIiNS0_8NullTypeEjE10Policy1000ELNS0_9SortOrderE0EiS6_jNS1_21identity_decomposer_tEEEvPKT1_PSB_PKT2_PSF_T3_iiT4__param_5];
	ld.param.u32 	%r190, [_ZN3cub18CUB_300001_SM_10006detail10radix_sort31DeviceRadixSortSingleTileKernelINS1_5radix10policy_hubIiNS0_8NullTypeEjE10Policy1000ELNS0_9SortOrderE0EiS6_jNS1_21identity_decomposer_tEEEvPKT1_PSB_PKT2_PSF_T3_iiT4__param_6];
	cvta.to.global.u64 	%rd5, %rd4;
	mov.u32 	%r1, %tid.x;
	mul.lo.s32 	%r2, %r1, 19;
	setp.ge.s32 	%p1, %r2, %r188;
	mul.wide.u32 	%rd6, %r2, 4;
	add.s64 	%rd1, %rd5, %rd6;
	mov.b32 	%r741, -1;
	@%p1 bra 	$L__BB6_2;
	ld.global.u32 	%r192, [%rd1];
	xor.b32  	%r741, %r192, -2147483648;
$L__BB6_2:
	add.s32 	%r194, %r2, 1;
	setp.ge.s32 	%p2, %r194, %r188;
	mov.b32 	%r740, -1;
	@%p2 bra 	$L__BB6_4;
	ld.global.u32 	%r195, [%rd1+4];
	xor.b32  	%r740, %r195, -2147483648;
$L__BB6_4:
	add.s32 	%r197, %r2, 2;
	setp.ge.s32 	%p3, %r197, %r188;
	mov.b32 	%r739, -1;
	@%p3 bra 	$L__BB6_6;
	ld.global.u32 	%r198, [%rd1+8];
	xor.b32  	%r739, %r198, -2147483648;
$L__BB6_6:
	add.s32 	%r200, %r2, 3;
	setp.ge.s32 	%p4, %r200, %r188;
	mov.b32 	%r738, -1;
	@%p4 bra 	$L__BB6_8;
	ld.global.u32 	%r201, [%rd1+12];
	xor.b32  	%r738, %r201, -2147483648;
$L__BB6_8:
	add.s32 	%r203, %r2, 4;
	setp.ge.s32 	%p5, %r203, %r188;
	mov.b32 	%r737, -1;
	@%p5 bra 	$L__BB6_10;
	ld.global.u32 	%r204, [%rd1+16];
	xor.b32  	%r737, %r204, -2147483648;
$L__BB6_10:
	add.s32 	%r206, %r2, 5;
	setp.ge.s32 	%p6, %r206, %r188;
	mov.b32 	%r736, -1;
	@%p6 bra 	$L__BB6_12;
	ld.global.u32 	%r207, [%rd1+20];
	xor.b32  	%r736, %r207, -2147483648;
$L__BB6_12:
	add.s32 	%r209, %r2, 6;
	setp.ge.s32 	%p7, %r209, %r188;
	mov.b32 	%r735, -1;
	@%p7 bra 	$L__BB6_14;
	ld.global.u32 	%r210, [%rd1+24];
	xor.b32  	%r735, %r210, -2147483648;
$L__BB6_14:
	add.s32 	%r212, %r2, 7;
	setp.ge.s32 	%p8, %r212, %r188;
	mov.b32 	%r734, -1;
	@%p8 bra 	$L__BB6_16;
	ld.global.u32 	%r213, [%rd1+28];
	xor.b32  	%r734, %r213, -2147483648;
$L__BB6_16:
	add.s32 	%r215, %r2, 8;
	setp.ge.s32 	%p9, %r215, %r188;
	mov.b32 	%r733, -1;
	@%p9 bra 	$L__BB6_18;
	ld.global.u32 	%r216, [%rd1+32];
	xor.b32  	%r733, %r216, -2147483648;
$L__BB6_18:
	add.s32 	%r218, %r2, 9;
	setp.ge.s32 	%p10, %r218, %r188;
	mov.b32 	%r732, -1;
	@%p10 bra 	$L__BB6_20;
	ld.global.u32 	%r219, [%rd1+36];
	xor.b32  	%r732, %r219, -2147483648;
$L__BB6_20:
	add.s32 	%r221, %r2, 10;
	setp.ge.s32 	%p11, %r221, %r188;
	mov.b32 	%r731, -1;
	@%p11 bra 	$L__BB6_22;
	ld.global.u32 	%r222, [%rd1+40];
	xor.b32  	%r731, %r222, -2147483648;
$L__BB6_22:
	add.s32 	%r224, %r2, 11;
	setp.ge.s32 	%p12, %r224, %r188;
	mov.b32 	%r730, -1;
	@%p12 bra 	$L__BB6_24;
	ld.global.u32 	%r225, [%rd1+44];
	xor.b32  	%r730, %r225, -2147483648;
$L__BB6_24:
	add.s32 	%r227, %r2, 12;
	setp.ge.s32 	%p13, %r227, %r188;
	mov.b32 	%r729, -1;
	@%p13 bra 	$L__BB6_26;
	ld.global.u32 	%r228, [%rd1+48];
	xor.b32  	%r729, %r228, -2147483648;
$L__BB6_26:
	add.s32 	%r230, %r2, 13;
	setp.ge.s32 	%p14, %r230, %r188;
	mov.b32 	%r728, -1;
	@%p14 bra 	$L__BB6_28;
	ld.global.u32 	%r231, [%rd1+52];
	xor.b32  	%r728, %r231, -2147483648;
$L__BB6_28:
	add.s32 	%r233, %r2, 14;
	setp.ge.s32 	%p15, %r233, %r188;
	mov.b32 	%r727, -1;
	@%p15 bra 	$L__BB6_30;
	ld.global.u32 	%r234, [%rd1+56];
	xor.b32  	%r727, %r234, -2147483648;
$L__BB6_30:
	add.s32 	%r236, %r2, 15;
	setp.ge.s32 	%p16, %r236, %r188;
	mov.b32 	%r726, -1;
	@%p16 bra 	$L__BB6_32;
	ld.global.u32 	%r237, [%rd1+60];
	xor.b32  	%r726, %r237, -2147483648;
$L__BB6_32:
	add.s32 	%r239, %r2, 16;
	setp.ge.s32 	%p17, %r239, %r188;
	mov.b32 	%r725, -1;
	@%p17 bra 	$L__BB6_34;
	ld.global.u32 	%r240, [%rd1+64];
	xor.b32  	%r725, %r240, -2147483648;
$L__BB6_34:
	add.s32 	%r242, %r2, 17;
	setp.ge.s32 	%p18, %r242, %r188;
	mov.b32 	%r724, -1;
	@%p18 bra 	$L__BB6_36;
	ld.global.u32 	%r243, [%rd1+68];
	xor.b32  	%r724, %r243, -2147483648;
$L__BB6_36:
	add.s32 	%r245, %r2, 18;
	setp.ge.s32 	%p19, %r245, %r188;
	mov.b32 	%r723, -1;
	@%p19 bra 	$L__BB6_38;
	ld.global.u32 	%r246, [%rd1+72];
	xor.b32  	%r723, %r246, -2147483648;
$L__BB6_38:
	bar.sync 	0;
	shr.u32 	%r41, %r1, 5;
	shl.b32 	%r248, %r1, 2;
	mov.u32 	%r249, _ZZN3cub18CUB_300001_SM_10006detail10radix_sort31DeviceRadixSortSingleTileKernelINS1_5radix10policy_hubIiNS0_8NullTypeEjE10Policy1000ELNS0_9SortOrderE0EiS6_jNS1_21identity_decomposer_tEEEvPKT1_PSB_PKT2_PSF_T3_iiT4_E12temp_storage;
	add.s32 	%r42, %r249, %r248;
	shl.b32 	%r250, %r1, 7;
	add.s32 	%r43, %r42, %r250;
	shl.b32 	%r251, %r41, 2;
	add.s32 	%r252, %r249, %r251;
	add.s32 	%r44, %r252, 33792;
	mad.lo.s32 	%r45, %r1, -56, %r43;
	add.s32 	%r722, %r189, 6;
	sub.s32 	%r721, %r190, %r189;
$L__BB6_39:
	add.s32 	%r312, %r722, -6;
	min.s32 	%r255, %r721, 6;
	mov.b32 	%r341, 0;
	st.shared.u32 	[%r42], %r341;
	st.shared.u32 	[%r42+1024], %r341;
	st.shared.u32 	[%r42+2048], %r341;
	st.shared.u32 	[%r42+3072], %r341;
	st.shared.u32 	[%r42+4096], %r341;
	st.shared.u32 	[%r42+5120], %r341;
	st.shared.u32 	[%r42+6144], %r341;
	st.shared.u32 	[%r42+7168], %r341;
	st.shared.u32 	[%r42+8192], %r341;
	st.shared.u32 	[%r42+9216], %r341;
	st.shared.u32 	[%r42+10240], %r341;
	st.shared.u32 	[%r42+11264], %r341;
	st.shared.u32 	[%r42+12288], %r341;
	st.shared.u32 	[%r42+13312], %r341;
	st.shared.u32 	[%r42+14336], %r341;
	st.shared.u32 	[%r42+15360], %r341;
	st.shared.u32 	[%r42+16384], %r341;
	st.shared.u32 	[%r42+17408], %r341;
	st.shared.u32 	[%r42+18432], %r341;
	st.shared.u32 	[%r42+19456], %r341;
	st.shared.u32 	[%r42+20480], %r341;
	st.shared.u32 	[%r42+21504], %r341;
	st.shared.u32 	[%r42+22528], %r341;
	st.shared.u32 	[%r42+23552], %r341;
	st.shared.u32 	[%r42+24576], %r341;
	st.shared.u32 	[%r42+25600], %r341;
	st.shared.u32 	[%r42+26624], %r341;
	st.shared.u32 	[%r42+27648], %r341;
	st.shared.u32 	[%r42+28672], %r341;
	st.shared.u32 	[%r42+29696], %r341;
	st.shared.u32 	[%r42+30720], %r341;
	st.shared.u32 	[%r42+31744], %r341;
	st.shared.u32 	[%r42+32768], %r341;
	// begin inline asm
	bmsk.clamp.b32 %r253, %r341, %r255;
	// end inline asm
	// begin inline asm
	shr.b32 %r256, %r741, %r312;
	// end inline asm
	and.b32  	%r344, %r253, %r256;
	shl.b32 	%r345, %r344, 10;
	and.b32  	%r346, %r345, 31744;
	add.s32 	%r347, %r42, %r346;
	shr.u32 	%r348, %r344, 4;
	and.b32  	%r349, %r348, 268435454;
	add.s32 	%r70, %r347, %r349;
	ld.shared.u16 	%rs1, [%r70];
	add.s16 	%rs20, %rs1, 1;
	st.shared.u16 	[%r70], %rs20;
	// begin inline asm
	shr.b32 %r259, %r740, %r312;
	// end inline asm
	and.b32  	%r350, %r253, %r259;
	shl.b32 	%r351, %r350, 10;
	and.b32  	%r352, %r351, 31744;
	add.s32 	%r353, %r42, %r352;
	shr.u32 	%r354, %r350, 4;
	and.b32  	%r355, %r354, 268435454;
	add.s32 	%r71, %r353, %r355;
	ld.shared.u16 	%rs2, [%r71];
	add.s16 	%rs21, %rs2, 1;
	st.shared.u16 	[%r71], %rs21;
	// begin inline asm
	shr.b32 %r262, %r739, %r312;
	// end inline asm
	and.b32  	%r356, %r253, %r262;
	shl.b32 	%r357, %r356, 10;
	and.b32  	%r358, %r357, 31744;
	add.s32 	%r359, %r42, %r358;
	shr.u32 	%r360, %r356, 4;
	and.b32  	%r361, %r360, 268435454;
	add.s32 	%r72, %r359, %r361;
	ld.shared.u16 	%rs3, [%r72];
	add.s16 	%rs22, %rs3, 1;
	st.shared.u16 	[%r72], %rs22;
	// begin inline asm
	shr.b32 %r265, %r738, %r312;
	// end inline asm
	and.b32  	%r362, %r253, %r265;
	shl.b32 	%r363, %r362, 10;
	and.b32  	%r364, %r363, 31744;
	add.s32 	%r365, %r42, %r364;
	shr.u32 	%r366, %r362, 4;
	and.b32  	%r367, %r366, 268435454;
	add.s32 	%r73, %r365, %r367;
	ld.shared.u16 	%rs4, [%r73];
	add.s16 	%rs23, %rs4, 1;
	st.shared.u16 	[%r73], %rs23;
	// begin inline asm
	shr.b32 %r268, %r737, %r312;
	// end inline asm
	and.b32  	%r368, %r253, %r268;
	shl.b32 	%r369, %r368, 10;
	and.b32  	%r370, %r369, 31744;
	add.s32 	%r371, %r42, %r370;
	shr.u32 	%r372, %r368, 4;
	and.b32  	%r373, %r372, 268435454;
	add.s32 	%r74, %r371, %r373;
	ld.shared.u16 	%rs5, [%r74];
	add.s16 	%rs24, %rs5, 1;
	st.shared.u16 	[%r74], %rs24;
	// begin inline asm
	shr.b32 %r271, %r736, %r312;
	// end inline asm
	and.b32  	%r374, %r253, %r271;
	shl.b32 	%r375, %r374, 10;
	and.b32  	%r376, %r375, 31744;
	add.s32 	%r377, %r42, %r376;
	shr.u32 	%r378, %r374, 4;
	and.b32  	%r379, %r378, 268435454;
	add.s32 	%r75, %r377, %r379;
	ld.shared.u16 	%rs6, [%r75];
	add.s16 	%rs25, %rs6, 1;
	st.shared.u16 	[%r75], %rs25;
	// begin inline asm
	shr.b32 %r274, %r735, %r312;
	// end inline asm
	and.b32  	%r380, %r253, %r274;
	shl.b32 	%r381, %r380, 10;
	and.b32  	%r382, %r381, 31744;
	add.s32 	%r383, %r42, %r382;
	shr.u32 	%r384, %r380, 4;
	and.b32  	%r385, %r384, 268435454;
	add.s32 	%r76, %r383, %r385;
	ld.shared.u16 	%rs7, [%r76];
	add.s16 	%rs26, %rs7, 1;
	st.shared.u16 	[%r76], %rs26;
	// begin inline asm
	shr.b32 %r277, %r734, %r312;
	// end inline asm
	and.b32  	%r386, %r253, %r277;
	shl.b32 	%r387, %r386, 10;
	and.b32  	%r388, %r387, 31744;
	add.s32 	%r389, %r42, %r388;
	shr.u32 	%r390, %r386, 4;
	and.b32  	%r391, %r390, 268435454;
	add.s32 	%r77, %r389, %r391;
	ld.shared.u16 	%rs8, [%r77];
	add.s16 	%rs27, %rs8, 1;
	st.shared.u16 	[%r77], %rs27;
	// begin inline asm
	shr.b32 %r280, %r733, %r312;
	// end inline asm
	and.b32  	%r392, %r253, %r280;
	shl.b32 	%r393, %r392, 10;
	and.b32  	%r394, %r393, 31744;
	add.s32 	%r395, %r42, %r394;
	shr.u32 	%r396, %r392, 4;
	and.b32  	%r397, %r396, 268435454;
	add.s32 	%r78, %r395, %r397;
	ld.shared.u16 	%rs9, [%r78];
	add.s16 	%rs28, %rs9, 1;
	st.shared.u16 	[%r78], %rs28;
	// begin inline asm
	shr.b32 %r283, %r732, %r312;
	// end inline asm
	and.b32  	%r398, %r253, %r283;
	shl.b32 	%r399, %r398, 10;
	and.b32  	%r400, %r399, 31744;
	add.s32 	%r401, %r42, %r400;
	shr.u32 	%r402, %r398, 4;
	and.b32  	%r403, %r402, 268435454;
	add.s32 	%r79, %r401, %r403;
	ld.shared.u16 	%rs10, [%r79];
	add.s16 	%rs29, %rs10, 1;
	st.shared.u16 	[%r79], %rs29;
	// begin inline asm
	shr.b32 %r286, %r731, %r312;
	// end inline asm
	and.b32  	%r404, %r253, %r286;
	shl.b32 	%r405, %r404, 10;
	and.b32  	%r406, %r405, 31744;
	add.s32 	%r407, %r42, %r406;
	shr.u32 	%r408, %r404, 4;
	and.b32  	%r409, %r408, 268435454;
	add.s32 	%r80, %r407, %r409;
	ld.shared.u16 	%rs11, [%r80];
	add.s16 	%rs30, %rs11, 1;
	st.shared.u16 	[%r80], %rs30;
	// begin inline asm
	shr.b32 %r289, %r730, %r312;
	// end inline asm
	and.b32  	%r410, %r253, %r289;
	shl.b32 	%r411, %r410, 10;
	and.b32  	%r412, %r411, 31744;
	add.s32 	%r413, %r42, %r412;
	shr.u32 	%r414, %r410, 4;
	and.b32  	%r415, %r414, 268435454;
	add.s32 	%r81, %r413, %r415;
	ld.shared.u16 	%rs12, [%r81];
	add.s16 	%rs31, %rs12, 1;
	st.shared.u16 	[%r81], %rs31;
	// begin inline asm
	shr.b32 %r292, %r729, %r312;
	// end inline asm
	and.b32  	%r416, %r253, %r292;
	shl.b32 	%r417, %r416, 10;
	and.b32  	%r418, %r417, 31744;
	add.s32 	%r419, %r42, %r418;
	shr.u32 	%r420, %r416, 4;
	and.b32  	%r421, %r420, 268435454;
	add.s32 	%r82, %r419, %r421;
	ld.shared.u16 	%rs13, [%r82];
	add.s16 	%rs32, %rs13, 1;
	st.shared.u16 	[%r82], %rs32;
	// begin inline asm
	shr.b32 %r295, %r728, %r312;
	// end inline asm
	and.b32  	%r422, %r253, %r295;
	shl.b32 	%r423, %r422, 10;
	and.b32  	%r424, %r423, 31744;
	add.s32 	%r425, %r42, %r424;
	shr.u32 	%r426, %r422, 4;
	and.b32  	%r427, %r426, 268435454;
	add.s32 	%r83, %r425, %r427;
	ld.shared.u16 	%rs14, [%r83];
	add.s16 	%rs33, %rs14, 1;
	st.shared.u16 	[%r83], %rs33;
	// begin inline asm
	shr.b32 %r298, %r727, %r312;
	// end inline asm
	and.b32  	%r428, %r253, %r298;
	shl.b32 	%r429, %r428, 10;
	and.b32  	%r430, %r429, 31744;
	add.s32 	%r431, %r42, %r430;
	shr.u32 	%r432, %r428, 4;
	and.b32  	%r433, %r432, 268435454;
	add.s32 	%r84, %r431, %r433;
	ld.shared.u16 	%rs15, [%r84];
	add.s16 	%rs34, %rs15, 1;
	st.shared.u16 	[%r84], %rs34;
	// begin inline asm
	shr.b32 %r301, %r726, %r312;
	// end inline asm
	and.b32  	%r434, %r253, %r301;
	shl.b32 	%r435, %r434, 10;
	and.b32  	%r436, %r435, 31744;
	add.s32 	%r437, %r42, %r436;
	shr.u32 	%r438, %r434, 4;
	and.b32  	%r439, %r438, 268435454;
	add.s32 	%r85, %r437, %r439;
	ld.shared.u16 	%rs16, [%r85];
	add.s16 	%rs35, %rs16, 1;
	st.shared.u16 	[%r85], %rs35;
	// begin inline asm
	shr.b32 %r304, %r725, %r312;
	// end inline asm
	and.b32  	%r440, %r253, %r304;
	shl.b32 	%r441, %r440, 10;
	and.b32  	%r442, %r441, 31744;
	add.s32 	%r443, %r42, %r442;
	shr.u32 	%r444, %r440, 4;
	and.b32  	%r445, %r444, 268435454;
	add.s32 	%r86, %r443, %r445;
	ld.shared.u16 	%rs17, [%r86];
	add.s16 	%rs36, %rs17, 1;
	st.shared.u16 	[%r86], %rs36;
	// begin inline asm
	shr.b32 %r307, %r724, %r312;
	// end inline asm
	and.b32  	%r446, %r253, %r307;
	shl.b32 	%r447, %r446, 10;
	and.b32  	%r448, %r447, 31744;
	add.s32 	%r449, %r42, %r448;
	shr.u32 	%r450, %r446, 4;
	and.b32  	%r451, %r450, 268435454;
	add.s32 	%r87, %r449, %r451;
	ld.shared.u16 	%rs18, [%r87];
	add.s16 	%rs37, %rs18, 1;
	st.shared.u16 	[%r87], %rs37;
	// begin inline asm
	shr.b32 %r310, %r723, %r312;
	// end inline asm
	and.b32  	%r452, %r253, %r310;
	shl.b32 	%r453, %r452, 10;
	and.b32  	%r454, %r453, 31744;
	add.s32 	%r455, %r42, %r454;
	shr.u32 	%r456, %r452, 4;
	and.b32  	%r457, %r456, 268435454;
	add.s32 	%r88, %r455, %r457;
	ld.shared.u16 	%rs19, [%r88];
	add.s16 	%rs38, %rs19, 1;
	st.shared.u16 	[%r88], %rs38;
	bar.sync 	0;
	ld.shared.u32 	%r89, [%r43];
	ld.shared.u32 	%r458, [%r43+4];
	ld.shared.u32 	%r459, [%r43+8];
	ld.shared.u32 	%r460, [%r43+12];
	ld.shared.u32 	%r461, [%r43+16];
	ld.shared.u32 	%r462, [%r43+20];
	ld.shared.u32 	%r463, [%r43+24];
	ld.shared.u32 	%r464, [%r43+28];
	ld.shared.u32 	%r465, [%r43+32];
	ld.shared.u32 	%r466, [%r43+36];
	ld.shared.u32 	%r467, [%r43+40];
	ld.shared.u32 	%r468, [%r43+44];
	ld.shared.u32 	%r469, [%r43+48];
	ld.shared.u32 	%r470, [%r43+52];
	ld.shared.u32 	%r471, [%r43+56];
	ld.shared.u32 	%r472, [%r43+60];
	ld.shared.u32 	%r473, [%r43+64];
	ld.shared.u32 	%r474, [%r43+68];
	ld.shared.u32 	%r475, [%r43+72];
	ld.shared.u32 	%r476, [%r43+76];
	ld.shared.u32 	%r477, [%r43+80];
	ld.shared.u32 	%r478, [%r43+84];
	ld.shared.u32 	%r479, [%r43+88];
	ld.shared.u32 	%r480, [%r43+92];
	ld.shared.u32 	%r481, [%r43+96];
	ld.shared.u32 	%r482, [%r43+100];
	ld.shared.u32 	%r483, [%r43+104];
	ld.shared.u32 	%r484, [%r43+108];
	ld.shared.u32 	%r485, [%r43+112];
	ld.shared.u32 	%r486, [%r43+116];
	ld.shared.u32 	%r487, [%r43+120];
	ld.shared.u32 	%r488, [%r43+124];
	ld.shared.u32 	%r489, [%r43+128];
	add.s32 	%r90, %r458, %r89;
	add.s32 	%r91, %r459, %r90;
	add.s32 	%r92, %r460, %r91;
	add.s32 	%r93, %r461, %r92;
	add.s32 	%r94, %r462, %r93;
	add.s32 	%r95, %r463, %r94;
	add.s32 	%r96, %r464, %r95;
	add.s32 	%r97, %r465, %r96;
	add.s32 	%r98, %r466, %r97;
	add.s32 	%r99, %r467, %r98;
	add.s32 	%r100, %r468, %r99;
	add.s32 	%r101, %r469, %r100;
	add.s32 	%r102, %r470, %r101;
	add.s32 	%r103, %r471, %r102;
	add.s32 	%r104, %r472, %r103;
	add.s32 	%r105, %r473, %r104;
	add.s32 	%r106, %r474, %r105;
	add.s32 	%r107, %r475, %r106;
	add.s32 	%r108, %r476, %r107;
	add.s32 	%r109, %r477, %r108;
	add.s32 	%r110, %r478, %r109;
	add.s32 	%r111, %r479, %r110;
	add.s32 	%r112, %r480, %r111;
	add.s32 	%r113, %r481, %r112;
	add.s32 	%r114, %r482, %r113;
	add.s32 	%r115, %r483, %r114;
	add.s32 	%r116, %r484, %r115;
	add.s32 	%r117, %r485, %r116;
	add.s32 	%r118, %r486, %r117;
	add.s32 	%r119, %r487, %r118;
	add.s32 	%r120, %r488, %r119;
	add.s32 	%r318, %r489, %r120;
	// begin inline asm
	mov.u32 %r313, %laneid;
	// end inline asm
	mov.b32 	%r316, 1;
	mov.b32 	%r343, -1;
	// begin inline asm
	{  .reg .u32 r0;  .reg .pred p;  shfl.sync.up.b32 r0|p, %r318, %r316, %r341, %r343;  @p add.u32 r0, r0, %r318;  mov.u32 %r314, r0;}
	// end inline asm
	mov.b32 	%r322, 2;
	// begin inline asm
	{  .reg .u32 r0;  .reg .pred p;  shfl.sync.up.b32 r0|p, %r314, %r322, %r341, %r343;  @p add.u32 r0, r0, %r314;  mov.u32 %r320, r0;}
	// end inline asm
	mov.b32 	%r328, 4;
	// begin inline asm
	{  .reg .u32 r0;  .reg .pred p;  shfl.sync.up.b32 r0|p, %r320, %r328, %r341, %r343;  @p add.u32 r0, r0, %r320;  mov.u32 %r326, r0;}
	// end inline asm
	mov.b32 	%r334, 8;
	// begin inline asm
	{  .reg .u32 r0;  .reg .pred p;  shfl.sync.up.b32 r0|p, %r326, %r334, %r341, %r343;  @p add.u32 r0, r0, %r326;  mov.u32 %r332, r0;}
	// end inline asm
	mov.b32 	%r340, 16;
	// begin inline asm
	{  .reg .u32 r0;  .reg .pred p;  shfl.sync.up.b32 r0|p, %r332, %r340, %r341, %r343;  @p add.u32 r0, r0, %r332;  mov.u32 %r338, r0;}
	// end inline asm
	setp.ne.s32 	%p20, %r313, 31;
	@%p20 bra 	$L__BB6_41;
	st.shared.u32 	[%r44], %r338;
$L__BB6_41:
	sub.s32 	%r490, %r338, %r318;
	setp.gt.u32 	%p21, %r1, 31;
	setp.eq.s32 	%p22, %r41, 7;
	setp.eq.s32 	%p23, %r41, 6;
	setp.eq.s32 	%p24, %r41, 5;
	setp.eq.s32 	%p25, %r41, 4;
	setp.eq.s32 	%p26, %r41, 3;
	setp.eq.s32 	%p27, %r41, 2;
	setp.eq.s32 	%p28, %r41, 1;
	bar.sync 	0;
	ld.shared.v4.u32 	{%r491, %r492, %r493, %r494}, [_ZZN3cub18CUB_300001_SM_10006detail10radix_sort31DeviceRadixSortSingleTileKernelINS1_5radix10policy_hubIiNS0_8NullTypeEjE10Policy1000ELNS0_9SortOrderE0EiS6_jNS1_21identity_decomposer_tEEEvPKT1_PSB_PKT2_PSF_T3_iiT4_E12temp_storage+33792];
	selp.b32 	%r495, %r491, %r742, %p28;
	add.s32 	%r496, %r492, %r491;
	selp.b32 	%r497, %r496, %r495, %p27;
	add.s32 	%r498, %r496, %r493;
	selp.b32 	%r499, %r498, %r497, %p26;
	add.s32 	%r500, %r498, %r494;
	selp.b32 	%r501, %r500, %r499, %p25;
	ld.shared.v4.u32 	{%r502, %r503, %r504, %r505}, [_ZZN3cub18CUB_300001_SM_10006detail10radix_sort31DeviceRadixSortSingleTileKernelINS1_5radix10policy_hubIiNS0_8NullTypeEjE10Policy1000ELNS0_9SortOrderE0EiS6_jNS1_21identity_decomposer_tEEEvPKT1_PSB_PKT2_PSF_T3_iiT4_E12temp_storage+33808];
	add.s32 	%r506, %r500, %r502;
	selp.b32 	%r507, %r506, %r501, %p24;
	add.s32 	%r508, %r506, %r503;
	selp.b32 	%r509, %r508, %r507, %p23;
	add.s32 	%r510, %r508, %r504;
	selp.b32 	%r742, %r510, %r509, %p22;
	add.s32 	%r125, %r510, %r505;
	setp.ne.s32 	%p29, %r313, 0;
	selp.b32 	%r511, %r490, 0, %p29;
	add.s32 	%r512, %r742, %r511;
	or.pred  	%p30, %p21, %p29;
	selp.b32 	%r743, %r512, %r490, %p21;
	@%p30 bra 	$L__BB6_43;
	shl.b32 	%r743, %r125, 16;
	st.shared.u32 	[_ZZN3cub18CUB_300001_SM_10006detail10radix_sort31DeviceRadixSortSingleTileKernelINS1_5radix10policy_hubIiNS0_8NullTypeEjE10Policy1000ELNS0_9SortOrderE0EiS6_jNS1_21identity_decomposer_tEEEvPKT1_PSB_PKT2_PSF_T3_iiT4_E12temp_storage+33832], %r743;
$L__BB6_43:
	setp.eq.s32 	%p31, %r1, 0;
	bar.sync 	0;
	ld.shared.u32 	%r513, [_ZZN3cub18CUB_300001_SM_10006detail10radix_sort31DeviceRadixSortSingleTileKernelINS1_5radix10policy_hubIiNS0_8NullTypeEjE10Policy1000ELNS0_9SortOrderE0EiS6_jNS1_21identity_decomposer_tEEEvPKT1_PSB_PKT2_PSF_T3_iiT4_E12temp_storage+33832];
	selp.b32 	%r514, 0, %r513, %p31;
	add.s32 	%r515, %r743, %r514;
	add.s32 	%r516, %r89, %r515;
	add.s32 	%r517, %r90, %r515;
	add.s32 	%r518, %r91, %r515;
	add.s32 	%r519, %r92, %r515;
	add.s32 	%r520, %r93, %r515;
	add.s32 	%r521, %r94, %r515;
	add.s32 	%r522, %r95, %r515;
	add.s32 	%r523, %r96, %r515;
	add.s32 	%r524, %r97, %r515;
	add.s32 	%r525, %r98, %r515;
	add.s32 	%r526, %r99, %r515;
	add.s32 	%r527, %r100, %r515;
	add.s32 	%r528, %r101, %r515;
	add.s32 	%r529, %r102, %r515;
	add.s32 	%r530, %r103, %r515;
	add.s32 	%r531, %r104, %r515;
	add.s32 	%r532, %r105, %r515;
	add.s32 	%r533, %r106, %r515;
	add.s32 	%r534, %r107, %r515;
	add.s32 	%r535, %r108, %r515;
	add.s32 	%r536, %r109, %r515;
	add.s32 	%r537, %r110, %r515;
	add.s32 	%r538, %r111, %r515;
	add.s32 	%r539, %r112, %r515;
	add.s32 	%r540, %r113, %r515;
	add.s32 	%r541, %r114, %r515;
	add.s32 	%r542, %r115, %r515;
	add.s32 	%r543, %r116, %r515;
	add.s32 	%r544, %r117, %r515;
	add.s32 	%r545, %r118, %r515;
	add.s32 	%r546, %r119, %r515;
	add.s32 	%r547, %r120, %r515;
	st.shared.u32 	[%r43], %r515;
	st.shared.u32 	[%r43+4], %r516;
	st.shared.u32 	[%r43+8], %r517;
	st.shared.u32 	[%r43+12], %r518;
	st.shared.u32 	[%r43+16], %r519;
	st.shared.u32 	[%r43+20], %r520;
	st.shared.u32 	[%r43+24], %r521;
	st.shared.u32 	[%r43+28], %r522;
	st.shared.u32 	[%r43+32], %r523;
	st.shared.u32 	[%r43+36], %r524;
	st.shared.u32 	[%r43+40], %r525;
	st.shared.u32 	[%r43+44], %r526;
	st.shared.u32 	[%r43+48], %r527;
	st.shared.u32 	[%r43+52], %r528;
	st.shared.u32 	[%r43+56], %r529;
	st.shared.u32 	[%r43+60], %r530;
	st.shared.u32 	[%r43+64], %r531;
	st.shared.u32 	[%r43+68], %r532;
	st.shared.u32 	[%r43+72], %r533;
	st.shared.u32 	[%r43+76], %r534;
	st.shared.u32 	[%r43+80], %r535;
	st.shared.u32 	[%r43+84], %r536;
	st.shared.u32 	[%r43+88], %r537;
	st.shared.u32 	[%r43+92], %r538;
	st.shared.u32 	[%r43+96], %r539;
	st.shared.u32 	[%r43+100], %r540;
	st.shared.u32 	[%r43+104], %r541;
	st.shared.u32 	[%r43+108], %r542;
	st.shared.u32 	[%r43+112], %r543;
	st.shared.u32 	[%r43+116], %r544;
	st.shared.u32 	[%r43+120], %r545;
	st.shared.u32 	[%r43+124], %r546;
	st.shared.u32 	[%r43+128], %r547;
	bar.sync 	0;
	cvt.u32.u16 	%r548, %rs1;
	ld.shared.u16 	%r549, [%r70];
	add.s32 	%r129, %r549, %r548;
	cvt.u32.u16 	%r550, %rs2;
	ld.shared.u16 	%r551, [%r71];
	add.s32 	%r130, %r551, %r550;
	cvt.u32.u16 	%r552, %rs3;
	ld.shared.u16 	%r553, [%r72];
	add.s32 	%r131, %r553, %r552;
	cvt.u32.u16 	%r554, %rs4;
	ld.shared.u16 	%r555, [%r73];
	add.s32 	%r132, %r555, %r554;
	cvt.u32.u16 	%r556, %rs5;
	ld.shared.u16 	%r557, [%r74];
	add.s32 	%r133, %r557, %r556;
	cvt.u32.u16 	%r558, %rs6;
	ld.shared.u16 	%r559, [%r75];
	add.s32 	%r134, %r559, %r558;
	cvt.u32.u16 	%r560, %rs7;
	ld.shared.u16 	%r561, [%r76];
	add.s32 	%r135, %r561, %r560;
	cvt.u32.u16 	%r562, %rs8;
	ld.shared.u16 	%r563, [%r77];
	add.s32 	%r136, %r563, %r562;
	cvt.u32.u16 	%r564, %rs9;
	ld.shared.u16 	%r565, [%r78];
	add.s32 	%r137, %r565, %r564;
	cvt.u32.u16 	%r566, %rs10;
	ld.shared.u16 	%r567, [%r79];
	add.s32 	%r138, %r567, %r566;
	cvt.u32.u16 	%r568, %rs11;
	ld.shared.u16 	%r569, [%r80];
	add.s32 	%r139, %r569, %r568;
	cvt.u32.u16 	%r570, %rs12;
	ld.shared.u16 	%r571, [%r81];
	add.s32 	%r140, %r571, %r570;
	cvt.u32.u16 	%r572, %rs13;
	ld.shared.u16 	%r573, [%r82];
	add.s32 	%r141, %r573, %r572;
	cvt.u32.u16 	%r574, %rs14;
	ld.shared.u16 	%r575, [%r83];
	add.s32 	%r142, %r575, %r574;
	cvt.u32.u16 	%r576, %rs15;
	ld.shared.u16 	%r577, [%r84];
	add.s32 	%r143, %r577, %r576;
	cvt.u32.u16 	%r578, %rs16;
	ld.shared.u16 	%r579, [%r85];
	add.s32 	%r144, %r579, %r578;
	cvt.u32.u16 	%r580, %rs17;
	ld.shared.u16 	%r581, [%r86];
	add.s32 	%r145, %r581, %r580;
	cvt.u32.u16 	%r582, %rs18;
	ld.shared.u16 	%r583, [%r87];
	add.s32 	%r146, %r583, %r582;
	cvt.u32.u16 	%r584, %rs19;
	ld.shared.u16 	%r585, [%r88];
	add.s32 	%r147, %r585, %r584;
	bar.sync 	0;
	setp.lt.s32 	%p32, %r722, %r190;
	@%p32 bra 	$L__BB6_83;
	shl.b32 	%r586, %r129, 2;
	mov.u32 	%r587, _ZZN3cub18CUB_300001_SM_10006detail10radix_sort31DeviceRadixSortSingleTileKernelINS1_5radix10policy_hubIiNS0_8NullTypeEjE10Policy1000ELNS0_9SortOrderE0EiS6_jNS1_21identity_decomposer_tEEEvPKT1_PSB_PKT2_PSF_T3_iiT4_E12temp_storage;
	add.s32 	%r588, %r587, %r586;
	st.shared.u32 	[%r588], %r741;
	shl.b32 	%r589, %r130, 2;
	add.s32 	%r590, %r587, %r589;
	st.shared.u32 	[%r590], %r740;
	shl.b32 	%r591, %r131, 2;
	add.s32 	%r592, %r587, %r591;
	st.shared.u32 	[%r592], %r739;
	shl.b32 	%r593, %r132, 2;
	add.s32 	%r594, %r587, %r593;
	st.shared.u32 	[%r594], %r738;
	shl.b32 	%r595, %r133, 2;
	add.s32 	%r596, %r587, %r595;
	st.shared.u32 	[%r596], %r737;
	shl.b32 	%r597, %r134, 2;
	add.s32 	%r598, %r587, %r597;
	st.shared.u32 	[%r598], %r736;
	shl.b32 	%r599, %r135, 2;
	add.s32 	%r600, %r587, %r599;
	st.shared.u32 	[%r600], %r735;
	shl.b32 	%r601, %r136, 2;
	add.s32 	%r602, %r587, %r601;
	st.shared.u32 	[%r602], %r734;
	shl.b32 	%r603, %r137, 2;
	add.s32 	%r604, %r587, %r603;
	st.shared.u32 	[%r604], %r733;
	shl.b32 	%r605, %r138, 2;
	add.s32 	%r606, %r587, %r605;
	st.shared.u32 	[%r606], %r732;
	shl.b32 	%r607, %r139, 2;
	add.s32 	%r608, %r587, %r607;
	st.shared.u32 	[%r608], %r731;
	shl.b32 	%r609, %r140, 2;
	add.s32 	%r610, %r587, %r609;
	st.shared.u32 	[%r610], %r730;
	shl.b32 	%r611, %r141, 2;
	add.s32 	%r612, %r587, %r611;
	st.shared.u32 	[%r612], %r729;
	shl.b32 	%r613, %r142, 2;
	add.s32 	%r614, %r587, %r613;
	st.shared.u32 	[%r614], %r728;
	shl.b32 	%r615, %r143, 2;
	add.s32 	%r616, %r587, %r615;
	st.shared.u32 	[%r616], %r727;
	shl.b32 	%r617, %r144, 2;
	add.s32 	%r618, %r587, %r617;
	st.shared.u32 	[%r618], %r726;
	shl.b32 	%r619, %r145, 2;
	add.s32 	%r620, %r587, %r619;
	st.shared.u32 	[%r620], %r725;
	shl.b32 	%r621, %r146, 2;
	add.s32 	%r622, %r587, %r621;
	st.shared.u32 	[%r622], %r724;
	shl.b32 	%r623, %r147, 2;
	add.s32 	%r624, %r587, %r623;
	st.shared.u32 	[%r624], %r723;
	bar.sync 	0;
	mad.lo.s32 	%r148, %r1, -72, %r45;
	ld.shared.u32 	%r149, [%r148+1024];
	ld.shared.u32 	%r150, [%r148+2048];
	ld.shared.u32 	%r151, [%r148+3072];
	ld.shared.u32 	%r152, [%r148+4096];
	ld.shared.u32 	%r153, [%r148+5120];
	ld.shared.u32 	%r154, [%r148+6144];
	ld.shared.u32 	%r155, [%r148+7168];
	ld.shared.u32 	%r156, [%r148+8192];
	ld.shared.u32 	%r157, [%r148+9216];
	ld.shared.u32 	%r158, [%r148+10240];
	ld.shared.u32 	%r159, [%r148+11264];
	ld.shared.u32 	%r160, [%r148+12288];
	ld.shared.u32 	%r161, [%r148+13312];
	ld.shared.u32 	%r162, [%r148+14336];
	ld.shared.u32 	%r163, [%r148+15360];
	ld.shared.u32 	%r164, [%r148+16384];
	ld.shared.u32 	%r165, [%r148+17408];
	ld.shared.u32 	%r166, [%r148+18432];
	setp.lt.u32 	%p33, %r1, %r188;
	cvta.to.global.u64 	%rd7, %rd3;
	mul.wide.u32 	%rd8, %r1, 4;
	add.s64 	%rd2, %rd7, %rd8;
	@%p33 bra 	$L__BB6_45;
	bra.uni 	$L__BB6_46;
$L__BB6_45:
	ld.shared.u32 	%r625, [%r148];
	xor.b32  	%r626, %r625, -2147483648;
	st.global.u32 	[%rd2], %r626;
$L__BB6_46:
	add.s32 	%r627, %r1, 256;
	setp.ge.u32 	%p34, %r627, %r188;
	@%p34 bra 	$L__BB6_48;
	xor.b32  	%r628, %r149, -2147483648;
	st.global.u32 	[%rd2+1024], %r628;
$L__BB6_48:
	add.s32 	%r629, %r1, 512;
	setp.ge.u32 	%p35, %r629, %r188;
	@%p35 bra 	$L__BB6_50;
	xor.b32  	%r630, %r150, -2147483648;
	st.global.u32 	[%rd2+2048], %r630;
$L__BB6_50:
	add.s32 	%r631, %r1, 768;
	setp.ge.u32 	%p36, %r631, %r188;
	@%p36 bra 	$L__BB6_52;
	xor.b32  	%r632, %r151, -2147483648;
	st.global.u32 	[%rd2+3072], %r632;
$L__BB6_52:
	or.b32  	%r633, %r1, 1024;
	setp.ge.u32 	%p37, %r633, %r188;
	@%p37 bra 	$L__BB6_54;
	xor.b32  	%r634, %r152, -2147483648;
	st.global.u32 	[%rd2+4096], %r634;
$L__BB6_54:
	add.s32 	%r635, %r1, 1280;
	setp.ge.u32 	%p38, %r635, %r188;
	@%p38 bra 	$L__BB6_56;
	xor.b32  	%r636, %r153, -2147483648;
	st.global.u32 	[%rd2+5120], %r636;
$L__BB6_56:
	add.s32 	%r637, %r1, 1536;
	setp.ge.u32 	%p39, %r637, %r188;
	@%p39 bra 	$L__BB6_58;
	xor.b32  	%r638, %r154, -2147483648;
	st.global.u32 	[%rd2+6144], %r638;
$L__BB6_58:
	add.s32 	%r639, %r1, 1792;
	setp.ge.u32 	%p40, %r639, %r188;
	@%p40 bra 	$L__BB6_60;
	xor.b32  	%r640, %r155, -2147483648;
	st.global.u32 	[%rd2+7168], %r640;
$L__BB6_60:
	or.b32  	%r641, %r1, 2048;
	setp.ge.u32 	%p41, %r641, %r188;
	@%p41 bra 	$L__BB6_62;
	xor.b32  	%r642, %r156, -2147483648;
	st.global.u32 	[%rd2+8192], %r642;
$L__BB6_62:
	add.s32 	%r643, %r1, 2304;
	setp.ge.u32 	%p42, %r643, %r188;
	@%p42 bra 	$L__BB6_64;
	xor.b32  	%r644, %r157, -2147483648;
	st.global.u32 	[%rd2+9216], %r644;
$L__BB6_64:
	add.s32 	%r645, %r1, 2560;
	setp.ge.u32 	%p43, %r645, %r188;
	@%p43 bra 	$L__BB6_66;
	xor.b32  	%r646, %r158, -2147483648;
	st.global.u32 	[%rd2+10240], %r646;
$L__BB6_66:
	add.s32 	%r647, %r1, 2816;
	setp.ge.u32 	%p44, %r647, %r188;
	@%p44 bra 	$L__BB6_68;
	xor.b32  	%r648, %r159, -2147483648;
	st.global.u32 	[%rd2+11264], %r648;
$L__BB6_68:
	or.b32  	%r649, %r1, 3072;
	setp.ge.u32 	%p45, %r649, %r188;
	@%p45 bra 	$L__BB6_70;
	xor.b32  	%r650, %r160, -2147483648;
	st.global.u32 	[%rd2+12288], %r650;
$L__BB6_70:
	add.s32 	%r651, %r1, 3328;
	setp.ge.u32 	%p46, %r651, %r188;
	@%p46 bra 	$L__BB6_72;
	xor.b32  	%r652, %r161, -2147483648;
	st.global.u32 	[%rd2+13312], %r652;
$L__BB6_72:
	add.s32 	%r653, %r1, 3584;
	setp.ge.u32 	%p47, %r653, %r188;
	@%p47 bra 	$L__BB6_74;
	xor.b32  	%r654, %r162, -2147483648;
	st.global.u32 	[%rd2+14336], %r654;
$L__BB6_74:
	add.s32 	%r655, %r1, 3840;
	setp.ge.u32 	%p48, %r655, %r188;
	@%p48 bra 	$L__BB6_76;
	xor.b32  	%r656, %r163, -2147483648;
	st.global.u32 	[%rd2+15360], %r656;
$L__BB6_76:
	or.b32  	%r657, %r1, 4096;
	setp.ge.u32 	%p49, %r657, %r188;
	@%p49 bra 	$L__BB6_78;
	xor.b32  	%r658, %r164, -2147483648;
	st.global.u32 	[%rd2+16384], %r658;
$L__BB6_78:
	add.s32 	%r659, %r1, 4352;
	setp.ge.u32 	%p50, %r659, %r188;
	@%p50 bra 	$L__BB6_80;
	xor.b32  	%r660, %r165, -2147483648;
	st.global.u32 	[%rd2+17408], %r660;
$L__BB6_80:
	add.s32 	%r661, %r1, 4608;
	setp.ge.u32 	%p51, %r661, %r188;
	@%p51 bra 	$L__BB6_82;
	xor.b32  	%r662, %r166, -2147483648;
	st.global.u32 	[%rd2+18432], %r662;
$L__BB6_82:
	ret;
$L__BB6_83:
	shl.b32 	%r663, %r129, 2;
	mov.u32 	%r664, _ZZN3cub18CUB_300001_SM_10006detail10radix_sort31DeviceRadixSortSingleTileKernelINS1_5radix10policy_hubIiNS0_8NullTypeEjE10Policy1000ELNS0_9SortOrderE0EiS6_jNS1_21identity_decomposer_tEEEvPKT1_PSB_PKT2_PSF_T3_iiT4_E12temp_storage;
	add.s32 	%r665, %r664, %r663;
	st.shared.u32 	[%r665], %r741;
	shl.b32 	%r666, %r130, 2;
	add.s32 	%r667, %r664, %r666;
	st.shared.u32 	[%r667], %r740;
	shl.b32 	%r668, %r131, 2;
	add.s32 	%r669, %r664, %r668;
	st.shared.u32 	[%r669], %r739;
	shl.b32 	%r670, %r132, 2;
	add.s32 	%r671, %r664, %r670;
	st.shared.u32 	[%r671], %r738;
	shl.b32 	%r672, %r133, 2;
	add.s32 	%r673, %r664, %r672;
	st.shared.u32 	[%r673], %r737;
	shl.b32 	%r674, %r134, 2;
	add.s32 	%r675, %r664, %r674;
	st.shared.u32 	[%r675], %r736;
	shl.b32 	%r676, %r135, 2;
	add.s32 	%r677, %r664, %r676;
	st.shared.u32 	[%r677], %r735;
	shl.b32 	%r678, %r136, 2;
	add.s32 	%r679, %r664, %r678;
	st.shared.u32 	[%r679], %r734;
	shl.b32 	%r680, %r137, 2;
	add.s32 	%r681, %r664, %r680;
	st.shared.u32 	[%r681], %r733;
	shl.b32 	%r682, %r138, 2;
	add.s32 	%r683, %r664, %r682;
	st.shared.u32 	[%r683], %r732;
	shl.b32 	%r684, %r139, 2;
	add.s32 	%r685, %r664, %r684;
	st.shared.u32 	[%r685], %r731;
	shl.b32 	%r686, %r140, 2;
	add.s32 	%r687, %r664, %r686;
	st.shared.u32 	[%r687], %r730;
	shl.b32 	%r688, %r141, 2;
	add.s32 	%r689, %r664, %r688;
	st.shared.u32 	[%r689], %r729;
	shl.b32 	%r690, %r142, 2;
	add.s32 	%r691, %r664, %r690;
	st.shared.u32 	[%r691], %r728;
	shl.b32 	%r692, %r143, 2;
	add.s32 	%r693, %r664, %r692;
	st.shared.u32 	[%r693], %r727;
	shl.b32 	%r694, %r144, 2;
	add.s32 	%r695, %r664, %r694;
	st.shared.u32 	[%r695], %r726;
	shl.b32 	%r696, %r145, 2;
	add.s32 	%r697, %r664, %r696;
	st.shared.u32 	[%r697], %r725;
	shl.b32 	%r698, %r146, 2;
	add.s32 	%r699, %r664, %r698;
	st.shared.u32 	[%r699], %r724;
	shl.b32 	%r700, %r147, 2;
	add.s32 	%r701, %r664, %r700;
	st.shared.u32 	[%r701], %r723;
	bar.sync 	0;
	ld.shared.u32 	%r741, [%r45];
	ld.shared.u32 	%r740, [%r45+4];
	ld.shared.u32 	%r739, [%r45+8];
	ld.shared.u32 	%r738, [%r45+12];
	ld.shared.u32 	%r737, [%r45+16];
	ld.shared.u32 	%r736, [%r45+20];
	ld.shared.u32 	%r735, [%r45+24];
	ld.shared.u32 	%r734, [%r45+28];
	ld.shared.u32 	%r733, [%r45+32];
	ld.shared.u32 	%r732, [%r45+36];
	ld.shared.u32 	%r731, [%r45+40];
	ld.shared.u32 	%r730, [%r45+44];
	ld.shared.u32 	%r729, [%r45+48];
	ld.shared.u32 	%r728, [%r45+52];
	ld.shared.u32 	%r727, [%r45+56];
	ld.shared.u32 	%r726, [%r45+60];
	ld.shared.u32 	%r725, [%r45+64];
	ld.shared.u32 	%r724, [%r45+68];
	ld.shared.u32 	%r723, [%r45+72];
	bar.sync 	0;
	add.s32 	%r722, %r722, 6;
	add.s32 	%r721, %r721, -6;
	bra.uni 	$L__BB6_39;

}
	// .globl	_ZN3cub18CUB_300001_SM_10006detail10radix_sort30DeviceRadixSortHistogramKernelINS1_5radix10policy_hubIiNS0_8NullTypeEjE10Policy1000ELNS0_9SortOrderE0EijNS1_21identity_decomposer_tEEEvPT2_PKT1_SB_iiT3_
.visible .entry _ZN3cub18CUB_300001_SM_10006detail10radix_sort30DeviceRadixSortHistogramKernelINS1_5radix10policy_hubIiNS0_8NullTypeEjE10Policy1000ELNS0_9SortOrderE0EijNS1_21identity_decomposer_tEEEvPT2_PKT1_SB_iiT3_(
	.param .u64 .ptr .align 1 _ZN3cub18CUB_300001_SM_10006detail10radix_sort30DeviceRadixSortHistogramKernelINS1_5radix10policy_hubIiNS0_8NullTypeEjE10Policy1000ELNS0_9SortOrderE0EijNS1_21identity_decomposer_tEEEvPT2_PKT1_SB_iiT3__param_0,
	.param .u64 .ptr .align 1 _ZN3cub18CUB_300001_SM_10006detail10radix_sort30DeviceRadixSortHistogramKernelINS1_5radix10policy_hubIiNS0_8NullTypeEjE10Policy1000ELNS0_9SortOrderE0EijNS1_21identity_decomposer_tEEEvPT2_PKT1_SB_iiT3__param_1,
	.param .u32 _ZN3cub18CUB_300001_SM_10006detail10radix_sort30DeviceRadixSortHistogramKernelINS1_5radix10policy_hubIiNS0_8NullTypeEjE10Policy1000ELNS0_9SortOrderE0EijNS1_21identity_decomposer_tEEEvPT2_PKT1_SB_iiT3__param_2,
	.param .u32 _ZN3cub18CUB_300001_SM_10006detail10radix_sort30DeviceRadixSortHistogramKernelINS1_5radix10policy_hubIiNS0_8NullTypeEjE10Policy1000ELNS0_9SortOrderE0EijNS1_21identity_decomposer_tEEEvPT2_PKT1_SB_iiT3__param_3,
	.param .u32 _ZN3cub18CUB_300001_SM_10006detail10radix_sort30DeviceRadixSortHistogramKernelINS1_5radix10policy_hubIiNS0_8NullTypeEjE10Policy1000ELNS0_9SortOrderE0EijNS1_21identity_decomposer_tEEEvPT2_PKT1_SB_iiT3__param_4,
	.param .align 1 .b8 _ZN3cub18CUB_300001_SM_10006detail10radix_sort30DeviceRadixSortHistogramKernelINS1_5radix10policy_hubIiNS0_8NullTypeEjE10Policy1000ELNS0_9SortOrderE0EijNS1_21identity_decomposer_tEEEvPT2_PKT1_SB_iiT3__param_5[1]
)
.maxntid 128
{
	.reg .pred 	%p<91>;
	.reg .b32 	%r<502>;
	.reg .b64 	%rd<57>;
	// demoted variable
	.shared .align 4 .b8 _ZZN3cub18CUB_300001_SM_10006detail10radix_sort30DeviceRadixSortHistogramKernelINS1_5radix10policy_hubIiNS0_8NullTypeEjE10Policy1000ELNS0_9SortOrderE0EijNS1_21identity_decomposer_tEEEvPT2_PKT1_SB_iiT3_E12temp_storage[4096];
	ld.param.u64 	%rd5, [_ZN3cub18CUB_300001_SM_10006detail10radix_sort30DeviceRadixSortHistogramKernelINS1_5radix10policy_hubIiNS0_8NullTypeEjE10Policy1000ELNS0_9SortOrderE0EijNS1_21identity_decomposer_tEEEvPT2_PKT1_SB_iiT3__param_0];
	ld.param.u64 	%rd6, [_ZN3cub18CUB_300001_SM_10006detail10radix_sort30DeviceRadixSortHistogramKernelINS1_5radix10policy_hubIiNS0_8NullTypeEjE10Policy1000ELNS0_9SortOrderE0EijNS1_21identity_decomposer_tEEEvPT2_PKT1_SB_iiT3__param_1];
	ld.param.u32 	%r184, [_ZN3cub18CUB_300001_SM_10006detail10radix_sort30DeviceRadixSortHistogramKernelINS1_5radix10policy_hubIiNS0_8NullTypeEjE10Policy1000ELNS0_9SortOrderE0EijNS1_21identity_decomposer_tEEEvPT2_PKT1_SB_iiT3__param_2];
	ld.param.u32 	%r185, [_ZN3cub18CUB_300001_SM_10006detail10radix_sort30DeviceRadixSortHistogramKernelINS1_5radix10policy_hubIiNS0_8NullTypeEjE10Policy1000ELNS0_9SortOrderE0EijNS1_21identity_decomposer_tEEEvPT2_PKT1_SB_iiT3__param_3];
	ld.param.u32 	%r186, [_ZN3cub18CUB_300001_SM_10006detail10radix_sort30DeviceRadixSortHistogramKernelINS1_5radix10policy_hubIiNS0_8NullTypeEjE10Policy1000ELNS0_9SortOrderE0EijNS1_21identity_decomposer_tEEEvPT2_PKT1_SB_iiT3__param_4];
	cvta.to.global.u64 	%rd1, %rd6;
	cvta.to.global.u64 	%rd2, %rd5;
	setp.eq.s32 	%p2, %r184, 0;
	@%p2 bra 	$L__BB7_153;
	sub.s32 	%r188, %r186, %r185;
	add.s32 	%r189, %r188, 7;
	shr.s32 	%r190, %r189, 31;
	shr.u32 	%r191, %r190, 29;
	add.s32 	%r192, %r189, %r191;
	shr.s32 	%r193, %r192, 3;
	mov.u32 	%r1, %tid.x;
	setp.gt.u32 	%p3, %r1, 255;
	setp.lt.s32 	%p4, %r189, 8;
	mov.u32 	%r194, %ctaid.x;
	shl.b32 	%r2, %r194, 11;
	mov.u32 	%r195, %nctaid.x;
	shl.b32 	%r3, %r195, 11;
	add.s32 	%r4, %r193, -1;
	and.b32  	%r5, %r193, 15;
	add.s32 	%r6, %r5, -1;
	and.b32  	%r7, %r193, 7;
	add.s32 	%r8, %r7, -1;
	and.b32  	%r9, %r193, 3;
	add.s32 	%r10, %r9, -1;
	or.pred  	%p1, %p3, %p4;
	shl.b32 	%r196, %r1, 2;
	mov.u32 	%r197, _ZZN3cub18CUB_300001_SM_10006detail10radix_sort30DeviceRadixSortHistogramKernelINS1_5radix10policy_hubIiNS0_8NullTypeEjE10Policy1000ELNS0_9SortOrderE0EijNS1_21identity_decomposer_tEEEvPT2_PKT1_SB_iiT3_E12temp_storage;
	add.s32 	%r11, %r197, %r196;
	and.b32  	%r12, %r193, 268435440;
	add.s32 	%r13, %r1, 256;
	add.s32 	%r14, %r1, 384;
	add.s32 	%r15, %r1, 512;
	add.s32 	%r16, %r1, 640;
	add.s32 	%r17, %r1, 768;
	add.s32 	%r18, %r1, 1280;
	add.s32 	%r19, %r1, 1920;
	and.b32  	%r20, %r193, 268435448;
	and.b32  	%r21, %r193, 1;
	neg.s32 	%r22, %r12;
	add.s32 	%r23, %r11, 8192;
	add.s32 	%r198, %r184, -1;
	shr.u32 	%r199, %r198, 30;
	add.s32 	%r200, %r199, 1;
	min.u32 	%r24, %r200, %r184;
	mov.b32 	%r450, 0;
$L__BB7_2:
	@%p1 bra 	$L__BB7_30;
	setp.lt.u32 	%p5, %r4, 15;
	mov.b32 	%r454, 0;
	@%p5 bra 	$L__BB7_6;
	mov.u32 	%r451, %r23;
	mov.u32 	%r452, %r22;
$L__BB7_5:
	.pragma "nounroll";
	mov.b32 	%r202, 0;
	st.shared.u32 	[%r451+-8192], %r202;
	st.shared.u32 	[%r451+-7168], %r202;
	st.shared.u32 	[%r451+-6144], %r202;
	st.shared.u32 	[%r451+-5120], %r202;
	st.shared.u32 	[%r451+-4096], %r202;
	st.shared.u32 	[%r451+-3072], %r202;
	st.shared.u32 	[%r451+-2048], %r202;
	st.shared.u32 	[%r451+-1024], %r202;
	st.shared.u32 	[%r451], %r202;
	st.shared.u32 	[%r451+1024], %r202;
	st.shared.u32 	[%r451+2048], %r202;
	st.shared.u32 	[%r451+3072], %r202;
	st.shared.u32 	[%r451+4096], %r202;
	st.shared.u32 	[%r451+5120], %r202;
	st.shared.u32 	[%r451+6144], %r202;
	st.shared.u32 	[%r451+7168], %r202;
	add.s32 	%r452, %r452, 16;
	add.s32 	%r451, %r451, 16384;
	setp.ne.s32 	%p6, %r452, 0;
	mov.u32 	%r454, %r12;
	@%p6 bra 	$L__BB7_5;
$L__BB7_6:
	setp.eq.s32 	%p7, %r5, 0;
	@%p7 bra 	$L__BB7_16;
	setp.lt.u32 	%p8, %r6, 7;
	@%p8 bra 	$L__BB7_9;
	shl.b32 	%r203, %r454, 10;
	add.s32 	%r204, %r11, %r203;
	mov.b32 	%r205, 0;
	st.shared.u32 	[%r204], %r205;
	st.shared.u32 	[%r204+1024], %r205;
	st.shared.u32 	[%r204+2048], %r205;
	st.shared.u32 	[%r204+3072], %r205;
	st.shared.u32 	[%r204+4096], %r205;
	st.shared.u32 	[%r204+5120], %r205;
	st.shared.u32 	[%r204+6144], %r205;
	st.shared.u32 	[%r204+7168], %r205;
	add.s32 	%r454, %r454, 8;
$L__BB7_9:
	setp.eq.s32 	%p9, %r7, 0;
	@%p9 bra 	$L__BB7_16;
	setp.lt.u32 	%p10, %r8, 3;
	@%p10 bra 	$L__BB7_12;
	shl.b32 	%r206, %r454, 10;
	add.s32 	%r207, %r11, %r206;
	mov.b32 	%r208, 0;
	st.shared.u32 	[%r207], %r208;
	st.shared.u32 	[%r207+1024], %r208;
	st.shared.u32 	[%r207+2048], %r208;
	st.shared.u32 	[%r207+3072], %r208;
	add.s32 	%r454, %r454, 4;
$L__BB7_12:
	setp.eq.s32 	%p11, %r9, 0;
	@%p11 bra 	$L__BB7_16;
	setp.eq.s32 	%p12, %r9, 1;
	shl.b32 	%r209, %r454, 10;
	add.s32 	%r35, %r11, %r209;
	mov.b32 	%r210, 0;
	st.shared.u32 	[%r35], %r210;
	@%p12 bra 	$L__BB7_16;
	setp.eq.s32 	%p13, %r9, 2;
	mov.b32 	%r211, 0;
	st.shared.u32 	[%r35+1024], %r211;
	@%p13 bra 	$L__BB7_16;
	mov.b32 	%r212, 0;
	st.shared.u32 	[%r35+2048], %r212;
$L__BB7_16:
	setp.gt.u32 	%p14, %r1, 127;
	@%p14 bra 	$L__BB7_30;
	setp.lt.u32 	%p15, %r4, 15;
	mov.b32 	%r458, 0;
	@%p15 bra 	$L__BB7_20;
	mov.b32 	%r456, 0;
$L__BB7_19:
	.pragma "nounroll";
	shl.b32 	%r215, %r456, 10;
	add.s32 	%r216, %r11, %r215;
	mov.b32 	%r217, 0;
	st.shared.u32 	[%r216+512], %r217;
	st.shared.u32 	[%r216+1536], %r217;
	st.shared.u32 	[%r216+2560], %r217;
	st.shared.u32 	[%r216+3584], %r217;
	st.shared.u32 	[%r216+4608], %r217;
	st.shared.u32 	[%r216+5632], %r217;
	st.shared.u32 	[%r216+6656], %r217;
	st.shared.u32 	[%r216+7680], %r217;
	st.shared.u32 	[%r216+8704], %r217;
	st.shared.u32 	[%r216+9728], %r217;
	st.shared.u32 	[%r216+10752], %r217;
	st.shared.u32 	[%r216+11776], %r217;
	st.shared.u32 	[%r216+12800], %r217;
	st.shared.u32 	[%r216+13824], %r217;
	st.shared.u32 	[%r216+14848], %r217;
	st.shared.u32 	[%r216+15872], %r217;
	add.s32 	%r456, %r456, 16;
	setp.ne.s32 	%p16, %r456, %r12;
	mov.u32 	%r458, %r12;
	@%p16 bra 	$L__BB7_19;
$L__BB7_20:
	setp.eq.s32 	%p17, %r5, 0;
	@%p17 bra 	$L__BB7_30;
	setp.lt.u32 	%p18, %r6, 7;
	@%p18 bra 	$L__BB7_23;
	shl.b32 	%r218, %r458, 10;
	add.s32 	%r219, %r11, %r218;
	mov.b32 	%r220, 0;
	st.shared.u32 	[%r219+512], %r220;
	st.shared.u32 	[%r219+1536], %r220;
	st.shared.u32 	[%r219+2560], %r220;
	st.shared.u32 	[%r219+3584], %r220;
	st.shared.u32 	[%r219+4608], %r220;
	st.shared.u32 	[%r219+5632], %r220;
	st.shared.u32 	[%r219+6656], %r220;
	st.shared.u32 	[%r219+7680], %r220;
	add.s32 	%r458, %r458, 8;
$L__BB7_23:
	setp.eq.s32 	%p19, %r7, 0;
	@%p19 bra 	$L__BB7_30;
	setp.lt.u32 	%p20, %r8, 3;
	@%p20 bra 	$L__BB7_26;
	shl.b32 	%r221, %r458, 10;
	add.s32 	%r222, %r11, %r221;
	mov.b32 	%r223, 0;
	st.shared.u32 	[%r222+512], %r223;
	st.shared.u32 	[%r222+1536], %r223;
	st.shared.u32 	[%r222+2560], %r223;
	st.shared.u32 	[%r222+3584], %r223;
	add.s32 	%r458, %r458, 4;
$L__BB7_26:
	setp.eq.s32 	%p21, %r9, 0;
	@%p21 bra 	$L__BB7_30;
	setp.eq.s32 	%p22, %r9, 1;
	shl.b32 	%r224, %r458, 10;
	add.s32 	%r43, %r11, %r224;
	mov.b32 	%r225, 0;
	st.shared.u32 	[%r43+512], %r225;
	@%p22 bra 	$L__BB7_30;
	setp.eq.s32 	%p23, %r9, 2;
	mov.b32 	%r226, 0;
	st.shared.u32 	[%r43+1536], %r226;
	@%p23 bra 	$L__BB7_30;
	mov.b32 	%r227, 0;
	st.shared.u32 	[%r43+2560], %r227;
$L__BB7_30:
	bar.sync 	0;
	bar.sync 	0;
	shl.b32 	%r44, %r450, 30;
	sub.s32 	%r228, %r184, %r44;
	min.u32 	%r45, %r228, 1073741824;
	setp.ge.u32 	%p24, %r2, %r45;
	@%p24 bra 	$L__BB7_70;
	mov.u32 	%r460, %r2;
$L__BB7_32:
	add.s32 	%r47, %r460, %r44;
	sub.s32 	%r48, %r184, %r47;
	setp.lt.u32 	%p25, %r48, 2048;
	@%p25 bra 	$L__BB7_34;
	add.s32 	%r255, %r1, %r47;
	mul.wide.u32 	%rd10, %r255, 4;
	add.s64 	%rd11, %rd1, %rd10;
	ld.global.u32 	%r491, [%rd11];
	ld.global.u32 	%r490, [%rd11+512];
	ld.global.u32 	%r489, [%rd11+1024];
	ld.global.u32 	%r488, [%rd11+1536];
	ld.global.u32 	%r487, [%rd11+2048];
	ld.global.u32 	%r486, [%rd11+2560];
	ld.global.u32 	%r485, [%rd11+3072];
	ld.global.u32 	%r484, [%rd11+3584];
	ld.global.u32 	%r483, [%rd11+4096];
	ld.global.u32 	%r482, [%rd11+4608];
	ld.global.u32 	%r481, [%rd11+5120];
	ld.global.u32 	%r480, [%rd11+5632];
	ld.global.u32 	%r479, [%rd11+6144];
	ld.global.u32 	%r478, [%rd11+6656];
	ld.global.u32 	%r477, [%rd11+7168];
	ld.global.u32 	%r476, [%rd11+7680];
	bra.uni 	$L__BB7_66;
$L__BB7_34:
	setp.ge.s32 	%p26, %r1, %r48;
	mov.b32 	%r491, 2147483647;
	@%p26 bra 	$L__BB7_36;
	add.s32 	%r230, %r1, %r47;
	mul.wide.u32 	%rd7, %r230, 4;
	add.s64 	%rd8, %rd1, %rd7;
	ld.global.u32 	%r491, [%rd8];
$L__BB7_36:
	add.s32 	%r232, %r1, 128;
	setp.ge.s32 	%p27, %r232, %r48;
	add.s32 	%r233, %r1, %r47;
	mul.wide.u32 	%rd9, %r233, 4;
	add.s64 	%rd3, %rd1, %rd9;
	mov.b32 	%r490, 2147483647;
	@%p27 bra 	$L__BB7_38;
	ld.global.u32 	%r490, [%rd3+512];
$L__BB7_38:
	setp.ge.s32 	%p28, %r13, %r48;
	mov.b32 	%r489, 2147483647;
	@%p28 bra 	$L__BB7_40;
	ld.global.u32 	%r489, [%rd3+1024];
$L__BB7_40:
	setp.ge.s32 	%p29, %r14, %r48;
	mov.b32 	%r488, 2147483647;
	@%p29 bra 	$L__BB7_42;
	ld.global.u32 	%r488, [%rd3+1536];
$L__BB7_42:
	setp.ge.s32 	%p30, %r15, %r48;
	mov.b32 	%r487, 2147483647;
	@%p30 bra 	$L__BB7_44;
	ld.global.u32 	%r487, [%rd3+2048];
$L__BB7_44:
	setp.ge.s32 	%p31, %r16, %r48;
	mov.b32 	%r486, 2147483647;
	@%p31 bra 	$L__BB7_46;
	ld.global.u32 	%r486, [%rd3+2560];
$L__BB7_46:
	setp.ge.s32 	%p32, %r17, %r48;
	mov.b32 	%r485, 2147483647;
	@%p32 bra 	$L__BB7_48;
	ld.global.u32 	%r485, [%rd3+3072];
$L__BB7_48:
	add.s32 	%r240, %r1, 896;
	setp.ge.s32 	%p33, %r240, %r48;
	mov.b32 	%r484, 2147483647;
	@%p33 bra 	$L__BB7_50;
	ld.global.u32 	%r484, [%rd3+3584];
$L__BB7_50:
	or.b32  	%r242, %r1, 1024;
	setp.ge.s32 	%p34, %r242, %r48;
	mov.b32 	%r483, 2147483647;
	@%p34 bra 	$L__BB7_52;
	ld.global.u32 	%r483, [%rd3+4096];
$L__BB7_52:
	add.s32 	%r244, %r1, 1152;
	setp.ge.s32 	%p35, %r244, %r48;
	mov.b32 	%r482, 2147483647;
	@%p35 bra 	$L__BB7_54;
	ld.global.u32 	%r482, [%rd3+4608];
$L__BB7_54:
	setp.ge.s32 	%p36, %r18, %r48;
	mov.b32 	%r481, 2147483647;
	@%p36 bra 	$L__BB7_56;
	ld.global.u32 	%r481, [%rd3+5120];
$L__BB7_56:
	add.s32 	%r247, %r1, 1408;
	setp.ge.s32 	%p37, %r247, %r48;
	mov.b32 	%r480, 2147483647;
	@%p37 bra 	$L__BB7_58;
	ld.global.u32 	%r480, [%rd3+5632];
$L__BB7_58:
	add.s32 	%r249, %r1, 1536;
	setp.ge.s32 	%p38, %r249, %r48;
	mov.b32 	%r479, 2147483647;
	@%p38 bra 	$L__BB7_60;
	ld.global.u32 	%r479, [%rd3+6144];
$L__BB7_60:
	add.s32 	%r251, %r1, 1664;
	setp.ge.s32 	%p39, %r251, %r48;
	mov.b32 	%r478, 2147483647;
	@%p39 bra 	$L__BB7_62;
	ld.global.u32 	%r478, [%rd3+6656];
$L__BB7_62:
	add.s32 	%r253, %r1, 1792;
	setp.ge.s32 	%p40, %r253, %r48;
	mov.b32 	%r477, 2147483647;
	@%p40 bra 	$L__BB7_64;
	ld.global.u32 	%r477, [%rd3+7168];
$L__BB7_64:
	setp.ge.s32 	%p41, %r19, %r48;
	mov.b32 	%r476, 2147483647;
	@%p41 bra 	$L__BB7_66;
	ld.global.u32 	%r476, [%rd3+7680];
$L__BB7_66:
	setp.le.s32 	%p42, %r186, %r185;
	@%p42 bra 	$L__BB7_69;
	xor.b32  	%r112, %r476, -2147483648;
	xor.b32  	%r113, %r477, -2147483648;
	xor.b32  	%r114, %r478, -2147483648;
	xor.b32  	%r115, %r479, -2147483648;
	xor.b32  	%r116, %r480, -2147483648;
	xor.b32  	%r117, %r481, -2147483648;
	xor.b32  	%r118, %r482, -2147483648;
	xor.b32  	%r119, %r483, -2147483648;
	xor.b32  	%r120, %r484, -2147483648;
	xor.b32  	%r121, %r485, -2147483648;
	xor.b32  	%r122, %r486, -2147483648;
	xor.b32  	%r123, %r487, -2147483648;
	xor.b32  	%r124, %r488, -2147483648;
	xor.b32  	%r125, %r489, -2147483648;
	xor.b32  	%r126, %r490, -2147483648;
	xor.b32  	%r127, %r491, -2147483648;
	mov.b32 	%r492, 0;
	mov.u32 	%r493, %r185;
$L__BB7_68:
	sub.s32 	%r257, %r186, %r493;
	shl.b32 	%r258, %r492, 10;
	mov.u32 	%r259, _ZZN3cub18CUB_300001_SM_10006detail10radix_sort30DeviceRadixSortHistogramKernelINS1_5radix10policy_hubIiNS0_8NullTypeEjE10Policy1000ELNS0_9SortOrderE0EijNS1_21identity_decomposer_tEEEvPT2_PKT1_SB_iiT3_E12temp_storage;
	add.s32 	%r260, %r259, %r258;
	min.s32 	%r261, %r257, 8;
	mov.b32 	%r262, -1;
	shl.b32 	%r263, %r262, %r261;
	not.b32 	%r264, %r263;
	shr.u32 	%r265, %r127, %r493;
	and.b32  	%r266, %r265, %r264;
	shl.b32 	%r267, %r266, 2;
	add.s32 	%r268, %r260, %r267;
	atom.shared.add.u32 	%r269, [%r268], 1;
	shr.u32 	%r270, %r126, %r493;
	and.b32  	%r271, %r270, %r264;
	shl.b32 	%r272, %r271, 2;
	add.s32 	%r273, %r260, %r272;
	atom.shared.add.u32 	%r274, [%r273], 1;
	shr.u32 	%r275, %r125, %r493;
	and.b32  	%r276, %r275, %r264;
	shl.b32 	%r277, %r276, 2;
	add.s32 	%r278, %r260, %r277;
	atom.shared.add.u32 	%r279, [%r278], 1;
	shr.u32 	%r280, %r124, %r493;
	and.b32  	%r281, %r280, %r264;
	shl.b32 	%r282, %r281, 2;
	add.s32 	%r283, %r260, %r282;
	atom.shared.add.u32 	%r284, [%r283], 1;
	shr.u32 	%r285, %r123, %r493;
	and.b32  	%r286, %r285, %r264;
	shl.b32 	%r287, %r286, 2;
	add.s32 	%r288, %r260, %r287;
	atom.shared.add.u32 	%r289, [%r288], 1;
	shr.u32 	%r290, %r122, %r493;
	and.b32  	%r291, %r290, %r264;
	shl.b32 	%r292, %r291, 2;
	add.s32 	%r293, %r260, %r292;
	atom.shared.add.u32 	%r294, [%r293], 1;
	shr.u32 	%r295, %r121, %r493;
	and.b32  	%r296, %r295, %r264;
	shl.b32 	%r297, %r296, 2;
	add.s32 	%r298, %r260, %r297;
	atom.shared.add.u32 	%r299, [%r298], 1;
	shr.u32 	%r300, %r120, %r493;
	and.b32  	%r301, %r300, %r264;
	shl.b32 	%r302, %r301, 2;
	add.s32 	%r303, %r260, %r302;
	atom.shared.add.u32 	%r304, [%r303], 1;
	shr.u32 	%r305, %r119, %r493;
	and.b32  	%r306, %r305, %r264;
	shl.b32 	%r307, %r306, 2;
	add.s32 	%r308, %r260, %r307;
	atom.shared.add.u32 	%r309, [%r308], 1;
	shr.u32 	%r310, %r118, %r493;
	and.b32  	%r311, %r310, %r264;
	shl.b32 	%r312, %r311, 2;
	add.s32 	%r313, %r260, %r312;
	atom.shared.add.u32 	%r314, [%r313], 1;
	shr.u32 	%r315, %r117, %r493;
	and.b32  	%r316, %r315, %r264;
	shl.b32 	%r317, %r316, 2;
	add.s32 	%r318, %r260, %r317;
	atom.shared.add.u32 	%r319, [%r318], 1;
	shr.u32 	%r320, %r116, %r493;
	and.b32  	%r321, %r320, %r264;
	shl.b32 	%r322, %r321, 2;
	add.s32 	%r323, %r260, %r322;
	atom.shared.add.u32 	%r324, [%r323], 1;
	shr.u32 	%r325, %r115, %r493;
	and.b32  	%r326, %r325, %r264;
	shl.b32 	%r327, %r326, 2;
	add.s32 	%r328, %r260, %r327;
	atom.shared.add.u32 	%r329, [%r328], 1;
	shr.u32 	%r330, %r114, %r493;
	and.b32  	%r331, %r330, %r264;
	shl.b32 	%r332, %r331, 2;
	add.s32 	%r333, %r260, %r332;
	atom.shared.add.u32 	%r334, [%r333], 1;
	shr.u32 	%r335, %r113, %r493;
	and.b32  	%r336, %r335, %r264;
	shl.b32 	%r337, %r336, 2;
	add.s32 	%r338, %r260, %r337;
	atom.shared.add.u32 	%r339, [%r338], 1;
	shr.u32 	%r340, %r112, %r493;
	and.b32  	%r341, %r340, %r264;
	shl.b32 	%r342, %r341, 2;
	add.s32 	%r343, %r260, %r342;
	atom.shared.add.u32 	%r344, [%r343], 1;
	add.s32 	%r493, %r493, 8;
	add.s32 	%r492, %r492, 1;
	setp.lt.s32 	%p43, %r493, %r186;
	@%p43 bra 	$L__BB7_68;
$L__BB7_69:
	add.s32 	%r460, %r460, %r3;
	setp.lt.u32 	%p44, %r460, %r45;
	@%p44 bra 	$L__BB7_32;
$L__BB7_70:
	bar.sync 	0;
	@%p1 bra 	$L__BB7_152;
	setp.lt.u32 	%p45, %r4, 7;
	mov.b32 	%r496, 0;
	@%p45 bra 	$L__BB7_90;
	mov.b32 	%r494, 0;
$L__BB7_73:
	.pragma "nounroll";
	shl.b32 	%r347, %r494, 10;
	add.s32 	%r134, %r11, %r347;
	ld.shared.u32 	%r135, [%r134];
	setp.eq.s32 	%p46, %r135, 0;
	@%p46 bra 	$L__BB7_75;
	shl.b32 	%r348, %r494, 8;
	add.s32 	%r349, %r348, %r1;
	mul.wide.u32 	%rd12, %r349, 4;
	add.s64 	%rd13, %rd2, %rd12;
	atom.global.add.u32 	%r350, [%rd13], %r135;
$L__BB7_75:
	ld.shared.u32 	%r136, [%r134+1024];
	setp.eq.s32 	%p47, %r136, 0;
	@%p47 bra 	$L__BB7_77;
	shl.b32 	%r351, %r494, 8;
	add.s32 	%r352, %r351, %r1;
	add.s32 	%r353, %r352, 256;
	mul.wide.u32 	%rd14, %r353, 4;
	add.s64 	%rd15, %rd2, %rd14;
	atom.global.add.u32 	%r354, [%rd15], %r136;
$L__BB7_77:
	ld.shared.u32 	%r137, [%r134+2048];
	setp.eq.s32 	%p48, %r137, 0;
	@%p48 bra 	$L__BB7_79;
	shl.b32 	%r355, %r494, 8;
	add.s32 	%r356, %r355, %r1;
	add.s32 	%r357, %r356, 512;
	mul.wide.u32 	%rd16, %r357, 4;
	add.s64 	%rd17, %rd2, %rd16;
	atom.global.add.u32 	%r358, [%rd17], %r137;
$L__BB7_79:
	ld.shared.u32 	%r138, [%r134+3072];
	setp.eq.s32 	%p49, %r138, 0;
	@%p49 bra 	$L__BB7_81;
	shl.b32 	%r359, %r494, 8;
	add.s32 	%r360, %r359, %r1;
	add.s32 	%r361, %r360, 768;
	mul.wide.u32 	%rd18, %r361, 4;
	add.s64 	%rd19, %rd2, %rd18;
	atom.global.add.u32 	%r362, [%rd19], %r138;
$L__BB7_81:
	ld.shared.u32 	%r139, [%r134+4096];
	setp.eq.s32 	%p50, %r139, 0;
	@%p50 bra 	$L__BB7_83;
	shl.b32 	%r363, %r494, 8;
	add.s32 	%r364, %r363, %r1;
	add.s32 	%r365, %r364, 1024;
	mul.wide.u32 	%rd20, %r365, 4;
	add.s64 	%rd21, %rd2, %rd20;
	atom.global.add.u32 	%r366, [%rd21], %r139;
$L__BB7_83:
	ld.shared.u32 	%r140, [%r134+5120];
	setp.eq.s32 	%p51, %r140, 0;
	@%p51 bra 	$L__BB7_85;
	shl.b32 	%r367, %r494, 8;
	add.s32 	%r368, %r367, %r1;
	add.s32 	%r369, %r368, 1280;
	mul.wide.u32 	%rd22, %r369, 4;
	add.s64 	%rd23, %rd2, %rd22;
	atom.global.add.u32 	%r370, [%rd23], %r140;
$L__BB7_85:
	ld.shared.u32 	%r141, [%r134+6144];
	setp.eq.s32 	%p52, %r141, 0;
	@%p52 bra 	$L__BB7_87;
	shl.b32 	%r371, %r494, 8;
	add.s32 	%r372, %r371, %r1;
	add.s32 	%r373, %r372, 1536;
	mul.wide.u32 	%rd24, %r373, 4;
	add.s64 	%rd25, %rd2, %rd24;
	atom.global.add.u32 	%r374, [%rd25], %r141;
$L__BB7_87:
	ld.shared.u32 	%r142, [%r134+7168];
	setp.eq.s32 	%p53, %r142, 0;
	@%p53 bra 	$L__BB7_89;
	shl.b32 	%r375, %r494, 8;
	add.s32 	%r376, %r375, %r1;
	add.s32 	%r377, %r376, 1792;
	mul.wide.u32 	%rd26, %r377, 4;
	add.s64 	%rd27, %rd2, %rd26;
	atom.global.add.u32 	%r378, [%rd27], %r142;
$L__BB7_89:
	add.s32 	%r494, %r494, 8;
	setp.ne.s32 	%p54, %r494, %r20;
	mov.u32 	%r496, %r20;
	@%p54 bra 	$L__BB7_73;
$L__BB7_90:
	setp.eq.s32 	%p55, %r7, 0;
	@%p55 bra 	$L__BB7_111;
	setp.lt.u32 	%p56, %r8, 3;
	@%p56 bra 	$L__BB7_101;
	shl.b32 	%r379, %r496, 10;
	add.s32 	%r145, %r11, %r379;
	ld.shared.u32 	%r146, [%r145];
	setp.eq.s32 	%p57, %r146, 0;
	@%p57 bra 	$L__BB7_94;
	shl.b32 	%r380, %r496, 8;
	add.s32 	%r381, %r380, %r1;
	mul.wide.u32 	%rd28, %r381, 4;
	add.s64 	%rd29, %rd2, %rd28;
	atom.global.add.u32 	%r382, [%rd29], %r146;
$L__BB7_94:
	ld.shared.u32 	%r147, [%r145+1024];
	setp.eq.s32 	%p58, %r147, 0;
	@%p58 bra 	$L__BB7_96;
	shl.b32 	%r383, %r496, 8;
	add.s32 	%r384, %r383, %r1;
	add.s32 	%r385, %r384, 256;
	mul.wide.u32 	%rd30, %r385, 4;
	add.s64 	%rd31, %rd2, %rd30;
	atom.global.add.u32 	%r386, [%rd31], %r147;
$L__BB7_96:
	ld.shared.u32 	%r148, [%r145+2048];
	setp.eq.s32 	%p59, %r148, 0;
	@%p59 bra 	$L__BB7_98;
	shl.b32 	%r387, %r496, 8;
	add.s32 	%r388, %r387, %r1;
	add.s32 	%r389, %r388, 512;
	mul.wide.u32 	%rd32, %r389, 4;
	add.s64 	%rd33, %rd2, %rd32;
	atom.global.add.u32 	%r390, [%rd33], %r148;
$L__BB7_98:
	ld.shared.u32 	%r149, [%r145+3072];
	setp.eq.s32 	%p60, %r149, 0;
	@%p60 bra 	$L__BB7_100;
	shl.b32 	%r391, %r496, 8;
	add.s32 	%r392, %r391, %r1;
	add.s32 	%r393, %r392, 768;
	mul.wide.u32 	%rd34, %r393, 4;
	add.s64 	%rd35, %rd2, %rd34;
	atom.global.add.u32 	%r394, [%rd35], %r149;
$L__BB7_100:
	add.s32 	%r496, %r496, 4;
$L__BB7_101:
	setp.eq.s32 	%p61, %r9, 0;
	@%p61 bra 	$L__BB7_111;
	setp.eq.s32 	%p62, %r10, 0;
	@%p62 bra 	$L__BB7_108;
	shl.b32 	%r395, %r496, 10;
	add.s32 	%r152, %r11, %r395;
	ld.shared.u32 	%r153, [%r152];
	setp.eq.s32 	%p63, %r153, 0;
	@%p63 bra 	$L__BB7_105;
	shl.b32 	%r396, %r496, 8;
	add.s32 	%r397, %r396, %r1;
	mul.wide.u32 	%rd36, %r397, 4;
	add.s64 	%rd37, %rd2, %rd36;
	atom.global.add.u32 	%r398, [%rd37], %r153;
$L__BB7_105:
	ld.shared.u32 	%r154, [%r152+1024];
	setp.eq.s32 	%p64, %r154, 0;
	@%p64 bra 	$L__BB7_107;
	shl.b32 	%r399, %r496, 8;
	add.s32 	%r400, %r399, %r1;
	add.s32 	%r401, %r400, 256;
	mul.wide.u32 	%rd38, %r401, 4;
	add.s64 	%rd39, %rd2, %rd38;
	atom.global.add.u32 	%r402, [%rd39], %r154;
$L__BB7_107:
	add.s32 	%r496, %r496, 2;
$L__BB7_108:
	setp.eq.s32 	%p65, %r21, 0;
	@%p65 bra 	$L__BB7_111;
	shl.b32 	%r403, %r496, 10;
	add.s32 	%r404, %r11, %r403;
	ld.shared.u32 	%r157, [%r404];
	setp.eq.s32 	%p66, %r157, 0;
	@%p66 bra 	$L__BB7_111;
	shl.b32 	%r405, %r496, 8;
	add.s32 	%r406, %r405, %r1;
	mul.wide.u32 	%rd40, %r406, 4;
	add.s64 	%rd41, %rd2, %rd40;
	atom.global.add.u32 	%r407, [%rd41], %r157;
$L__BB7_111:
	setp.gt.u32 	%p67, %r1, 127;
	@%p67 bra 	$L__BB7_152;
	setp.lt.u32 	%p68, %r4, 7;
	mov.b32 	%r500, 0;
	@%p68 bra 	$L__BB7_131;
	mov.b32 	%r498, 0;
$L__BB7_114:
	.pragma "nounroll";
	shl.b32 	%r410, %r498, 10;
	add.s32 	%r159, %r11, %r410;
	ld.shared.u32 	%r160, [%r159+512];
	setp.eq.s32 	%p69, %r160, 0;
	shl.b32 	%r411, %r498, 8;
	add.s32 	%r412, %r411, %r1;
	mul.wide.u32 	%rd42, %r412, 4;
	add.s64 	%rd4, %rd2, %rd42;
	@%p69 bra 	$L__BB7_116;
	atom.global.add.u32 	%r413, [%rd4+512], %r160;
$L__BB7_116:
	ld.shared.u32 	%r161, [%r159+1536];
	setp.eq.s32 	%p70, %r161, 0;
	@%p70 bra 	$L__BB7_118;
	atom.global.add.u32 	%r414, [%rd4+1536], %r161;
$L__BB7_118:
	ld.shared.u32 	%r162, [%r159+2560];
	setp.eq.s32 	%p71, %r162, 0;
	@%p71 bra 	$L__BB7_120;
	atom.global.add.u32 	%r415, [%rd4+2560], %r162;
$L__BB7_120:
	ld.shared.u32 	%r163, [%r159+3584];
	setp.eq.s32 	%p72, %r163, 0;
	@%p72 bra 	$L__BB7_122;
	atom.global.add.u32 	%r416, [%rd4+3584], %r163;
$L__BB7_122:
	ld.shared.u32 	%r164, [%r159+4608];
	setp.eq.s32 	%p73, %r164, 0;
	@%p73 bra 	$L__BB7_124;
	atom.global.add.u32 	%r417, [%rd4+4608], %r164;
$L__BB7_124:
	ld.shared.u32 	%r165, [%r159+5632];
	setp.eq.s32 	%p74, %r165, 0;
	@%p74 bra 	$L__BB7_126;
	atom.global.add.u32 	%r418, [%rd4+5632], %r165;
$L__BB7_126:
	ld.shared.u32 	%r166, [%r159+6656];
	setp.eq.s32 	%p75, %r166, 0;
	@%p75 bra 	$L__BB7_128;
	atom.global.add.u32 	%r419, [%rd4+6656], %r166;
$L__BB7_128:
	ld.shared.u32 	%r167, [%r159+7680];
	setp.eq.s32 	%p76, %r167, 0;
	@%p76 bra 	$L__BB7_130;
	atom.global.add.u32 	%r420, [%rd4+7680], %r167;
$L__BB7_130:
	add.s32 	%r498, %r498, 8;
	setp.ne.s32 	%p77, %r498, %r20;
	mov.u32 	%r500, %r20;
	@%p77 bra 	$L__BB7_114;
$L__BB7_131:
	setp.eq.s32 	%p78, %r7, 0;
	@%p78 bra 	$L__BB7_152;
	setp.lt.u32 	%p79, %r8, 3;
	@%p79 bra 	$L__BB7_142;
	shl.b32 	%r421, %r500, 10;
	add.s32 	%r170, %r11, %r421;
	ld.shared.u32 	%r171, [%r170+512];
	setp.eq.s32 	%p80, %r171, 0;
	@%p80 bra 	$L__BB7_135;
	shl.b32 	%r422, %r500, 8;
	add.s32 	%r423, %r422, %r1;
	mul.wide.u32 	%rd43, %r423, 4;
	add.s64 	%rd44, %rd2, %rd43;
	atom.global.add.u32 	%r424, [%rd44+512], %r171;
$L__BB7_135:
	ld.shared.u32 	%r172, [%r170+1536];
	setp.eq.s32 	%p81, %r172, 0;
	@%p81 bra 	$L__BB7_137;
	shl.b32 	%r425, %r500, 8;
	add.s32 	%r426, %r425, %r1;
	add.s32 	%r427, %r426, 256;
	mul.wide.u32 	%rd45, %r427, 4;
	add.s64 	%rd46, %rd2, %rd45;
	atom.global.add.u32 	%r428, [%rd46+512], %r172;
$L__BB7_137:
	ld.shared.u32 	%r173, [%r170+2560];
	setp.eq.s32 	%p82, %r173, 0;
	@%p82 bra 	$L__BB7_139;
	shl.b32 	%r429, %r500, 8;
	add.s32 	%r430, %r429, %r1;
	add.s32 	%r431, %r430, 512;
	mul.wide.u32 	%rd47, %r431, 4;
	add.s64 	%rd48, %rd2, %rd47;
	atom.global.add.u32 	%r432, [%rd48+512], %r173;
$L__BB7_139:
	ld.shared.u32 	%r174, [%r170+3584];
	setp.eq.s32 	%p83, %r174, 0;
	@%p83 bra 	$L__BB7_141;
	shl.b32 	%r433, %r500, 8;
	add.s32 	%r434, %r433, %r1;
	add.s32 	%r435, %r434, 768;
	mul.wide.u32 	%rd49, %r435, 4;
	add.s64 	%rd50, %rd2, %rd49;
	atom.global.add.u32 	%r436, [%rd50+512], %r174;
$L__BB7_141:
	add.s32 	%r500, %r500, 4;
$L__BB7_142:
	setp.eq.s32 	%p84, %r9, 0;
	@%p84 bra 	$L__BB7_152;
	setp.eq.s32 	%p85, %r10, 0;
	@%p85 bra 	$L__BB7_149;
	shl.b32 	%r437, %r500, 10;
	add.s32 	%r177, %r11, %r437;
	ld.shared.u32 	%r178, [%r177+512];
	setp.eq.s32 	%p86, %r178, 0;
	@%p86 bra 	$L__BB7_146;
	shl.b32 	%r438, %r500, 8;
	add.s32 	%r439, %r438, %r1;
	mul.wide.u32 	%rd51, %r439, 4;
	add.s64 	%rd52, %rd2, %rd51;
	atom.global.add.u32 	%r440, [%rd52+512], %r178;
$L__BB7_146:
	ld.shared.u32 	%r179, [%r177+1536];
	setp.eq.s32 	%p87, %r179, 0;
	@%p87 bra 	$L__BB7_148;
	shl.b32 	%r441, %r500, 8;
	add.s32 	%r442, %r441, %r1;
	add.s32 	%r443, %r442, 256;
	mul.wide.u32 	%rd53, %r443, 4;
	add.s64 	%rd54, %rd2, %rd53;
	atom.global.add.u32 	%r444, [%rd54+512], %r179;
$L__BB7_148:
	add.s32 	%r500, %r500, 2;
$L__BB7_149:
	setp.eq.s32 	%p88, %r21, 0;
	@%p88 bra 	$L__BB7_152;
	shl.b32 	%r445, %r500, 10;
	add.s32 	%r446, %r11, %r445;
	ld.shared.u32 	%r182, [%r446+512];
	setp.eq.s32 	%p89, %r182, 0;
	@%p89 bra 	$L__BB7_152;
	shl.b32 	%r447, %r500, 8;
	add.s32 	%r448, %r447, %r1;
	mul.wide.u32 	%rd55, %r448, 4;
	add.s64 	%rd56, %rd2, %rd55;
	atom.global.add.u32 	%r449, [%rd56+512], %r182;
$L__BB7_152:
	bar.sync 	0;
	add.s32 	%r450, %r450, 1;
	setp.ne.s32 	%p90, %r450, %r24;
	@%p90 bra 	$L__BB7_2;
$L__BB7_153:
	ret;

}
	// .globl	_ZN3cub18CUB_300001_SM_10006detail10radix_sort33DeviceRadixSortExclusiveSumKernelINS1_5radix10policy_hubIiNS0_8NullTypeEjE10Policy1000EjEEvPT0_
.visible .entry _ZN3cub18CUB_300001_SM_10006detail10radix_sort33DeviceRadixSortExclusiveSumKernelINS1_5radix10policy_hubIiNS0_8NullTypeEjE10Policy1000EjEEvPT0_(
	.param .u64 .ptr .align 1 _ZN3cub18CUB_300001_SM_10006detail10radix_sort33DeviceRadixSortExclusiveSumKernelINS1_5radix10policy_hubIiNS0_8NullTypeEjE10Policy1000EjEEvPT0__param_0
)
{
	.reg .pred 	%p<4>;
	.reg .b32 	%r<77>;
	.reg .b64 	%rd<5>;
	// demoted variable
	.shared .align 16 .b8 _ZZN3cub18CUB_300001_SM_10006detail10radix_sort33DeviceRadixSortExclusiveSumKernelINS1_5radix10policy_hubIiNS0_8NullTypeEjE10Policy1000EjEEvPT0_E12temp_storage[1184];
	ld.param.u64 	%rd2, [_ZN3cub18CUB_300001_SM_10006detail10radix_sort33DeviceRadixSortExclusiveSumKernelINS1_5radix10policy_hubIiNS0_8NullTypeEjE10Policy1000EjEEvPT0__param_0];
	cvta.to.global.u64 	%rd3, %rd2;
	mov.u32 	%r6, %ctaid.x;
	shl.b32 	%r7, %r6, 8;
	mov.u32 	%r1, %tid.x;
	setp.gt.u32 	%p1, %r1, 255;
	add.s32 	%r8, %r7, %r1;
	mul.wide.s32 	%rd4, %r8, 4;
	add.s64 	%rd1, %rd3, %rd4;
	@%p1 bra 	$L__BB8_2;
	ld.global.u32 	%r76, [%rd1];
$L__BB8_2:
	shr.u32 	%r9, %r1, 3;
	add.s32 	%r10, %r9, %r1;
	shl.b32 	%r11, %r10, 2;
	mov.u32 	%r12, _ZZN3cub18CUB_300001_SM_10006detail10radix_sort33DeviceRadixSortExclusiveSumKernelINS1_5radix10policy_hubIiNS0_8NullTypeEjE10Policy1000EjEEvPT0_E12temp_storage;
	add.s32 	%r13, %r12, %r11;
	add.s32 	%r4, %r13, 16;
	st.shared.u32 	[%r13+16], %r76;
	bar.sync 	0;
	setp.gt.u32 	%p2, %r1, 31;
	@%p2 bra 	$L__BB8_4;
	mad.lo.s32 	%r45, %r1, 36, %r12;
	ld.shared.u32 	%r46, [%r45+16];
	ld.shared.u32 	%r47, [%r45+20];
	ld.shared.u32 	%r48, [%r45+24];
	ld.shared.u32 	%r49, [%r45+28];
	ld.shared.u32 	%r50, [%r45+32];
	ld.shared.u32 	%r51, [%r45+36];
	ld.shared.u32 	%r52, [%r45+40];
	ld.shared.u32 	%r53, [%r45+44];
	add.s32 	%r54, %r47, %r46;
	add.s32 	%r55, %r54, %r48;
	add.s32 	%r56, %r55, %r49;
	add.s32 	%r57, %r56, %r50;
	add.s32 	%r58, %r57, %r51;
	add.s32 	%r59, %r58, %r52;
	add.s32 	%r18, %r59, %r53;
	mov.b32 	%r16, 1;
	mov.b32 	%r41, 0;
	mov.b32 	%r43, -1;
	// begin inline asm
	{  .reg .u32 r0;  .reg .pred p;  shfl.sync.up.b32 r0|p, %r18, %r16, %r41, %r43;  @p add.u32 r0, r0, %r18;  mov.u32 %r14, r0;}
	// end inline asm
	mov.b32 	%r22, 2;
	// begin inline asm
	{  .reg .u32 r0;  .reg .pred p;  shfl.sync.up.b32 r0|p, %r14, %r22, %r41, %r43;  @p add.u32 r0, r0, %r14;  mov.u32 %r20, r0;}
	// end inline asm
	mov.b32 	%r28, 4;
	// begin inline asm
	{  .reg .u32 r0;  .reg .pred p;  shfl.sync.up.b32 r0|p, %r20, %r28, %r41, %r43;  @p add.u32 r0, r0, %r20;  mov.u32 %r26, r0;}
	// end inline asm
	mov.b32 	%r34, 8;
	// begin inline asm
	{  .reg .u32 r0;  .reg .pred p;  shfl.sync.up.b32 r0|p, %r26, %r34, %r41, %r43;  @p add.u32 r0, r0, %r26;  mov.u32 %r32, r0;}
	// end inline asm
	mov.b32 	%r40, 16;
	// begin inline asm
	{  .reg .u32 r0;  .reg .pred p;  shfl.sync.up.b32 r0|p, %r32, %r40, %r41, %r43;  @p add.u32 r0, r0, %r32;  mov.u32 %r38, r0;}
	// end inline asm
	sub.s32 	%r60, %r38, %r18;
	ld.shared.u32 	%r61, [%r45+16];
	ld.shared.u32 	%r62, [%r45+20];
	ld.shared.u32 	%r63, [%r45+24];
	ld.shared.u32 	%r64, [%r45+28];
	ld.shared.u32 	%r65, [%r45+32];
	ld.shared.u32 	%r66, [%r45+36];
	ld.shared.u32 	%r67, [%r45+40];
	add.s32 	%r68, %r61, %r60;
	add.s32 	%r69, %r62, %r68;
	add.s32 	%r70, %r63, %r69;
	add.s32 	%r71, %r64, %r70;
	add.s32 	%r72, %r65, %r71;
	add.s32 	%r73, %r66, %r72;
	add.s32 	%r74, %r67, %r73;
	st.shared.u32 	[%r45+16], %r60;
	st.shared.u32 	[%r45+20], %r68;
	st.shared.u32 	[%r45+24], %r69;
	st.shared.u32 	[%r45+28], %r70;
	st.shared.u32 	[%r45+32], %r71;
	st.shared.u32 	[%r45+36], %r72;
	st.shared.u32 	[%r45+40], %r73;
	st.shared.u32 	[%r45+44], %r74;
$L__BB8_4:
	setp.gt.u32 	%p3, %r1, 255;
	bar.sync 	0;
	@%p3 bra 	$L__BB8_6;
	ld.shared.u32 	%r75, [%r4];
	st.global.u32 	[%rd1], %r75;
$L__BB8_6:
	ret;

}
	// .globl	_ZN3cub18CUB_300001_SM_10006detail10radix_sort29DeviceRadixSortOnesweepKernelINS1_5radix10policy_hubIiNS0_8NullTypeEjE10Policy1000ELNS0_9SortOrderE0EiS6_jiiNS1_21identity_decomposer_tEEEvPT5_SC_PT3_PKSD_PT1_PKSH_PT2_PKSL_T4_iiT6_
.visible .entry _ZN3cub18CUB_300001_SM_10006detail10radix_sort29DeviceRadixSortOnesweepKernelINS1_5radix10policy_hubIiNS0_8NullTypeEjE10Policy1000ELNS0_9SortOrderE0EiS6_jiiNS1_21identity_decomposer_tEEEvPT5_SC_PT3_PKSD_PT1_PKSH_PT2_PKSL_T4_iiT6_(
	.param .u64 .ptr .align 1 _ZN3cub18CUB_300001_SM_10006detail10radix_sort29DeviceRadixSortOnesweepKernelINS1_5radix10policy_hubIiNS0_8NullTypeEjE10Policy1000ELNS0_9SortOrderE0EiS6_jiiNS1_21identity_decomposer_tEEEvPT5_SC_PT3_PKSD_PT1_PKSH_PT2_PKSL_T4_iiT6__param_0,
	.param .u64 .ptr .align 1 _ZN3cub18CUB_300001_SM_10006detail10radix_sort29DeviceRadixSortOnesweepKernelINS1_5radix10policy_hubIiNS0_8NullTypeEjE10Policy1000ELNS0_9SortOrderE0EiS6_jiiNS1_21identity_decomposer_tEEEvPT5_SC_PT3_PKSD_PT1_PKSH_PT2_PKSL_T4_iiT6__param_1,
	.param .u64 .ptr .align 1 _ZN3cub18CUB_300001_SM_10006detail10radix_sort29DeviceRadixSortOnesweepKernelINS1_5radix10policy_hubIiNS0_8NullTypeEjE10Policy1000ELNS0_9SortOrderE0EiS6_jiiNS1_21identity_decomposer_tEEEvPT5_SC_PT3_PKSD_PT1_PKSH_PT2_PKSL_T4_iiT6__param_2,
	.param .u64 .ptr .align 1 _ZN3cub18CUB_300001_SM_10006detail10radix_sort29DeviceRadixSortOnesweepKernelINS1_5radix10policy_hubIiNS0_8NullTypeEjE10Policy1000ELNS0_9SortOrderE0EiS6_jiiNS1_21identity_decomposer_tEEEvPT5_SC_PT3_PKSD_PT1_PKSH_PT2_PKSL_T4_iiT6__param_3,
	.param .u64 .ptr .align 1 _ZN3cub18CUB_300001_SM_10006detail10radix_sort29DeviceRadixSortOnesweepKernelINS1_5radix10policy_hubIiNS0_8NullTypeEjE10Policy1000ELNS0_9SortOrderE0EiS6_jiiNS1_21identity_decomposer_tEEEvPT5_SC_PT3_PKSD_PT1_PKSH_PT2_PKSL_T4_iiT6__param_4,
	.param .u64 .ptr .align 1 _ZN3cub18CUB_300001_SM_10006detail10radix_sort29DeviceRadixSortOnesweepKernelINS1_5radix10policy_hubIiNS0_8NullTypeEjE10Policy1000ELNS0_9SortOrderE0EiS6_jiiNS1_21identity_decomposer_tEEEvPT5_SC_PT3_PKSD_PT1_PKSH_PT2_PKSL_T4_iiT6__param_5,
	.param .u64 .ptr .align 1 _ZN3cub18CUB_300001_SM_10006detail10radix_sort29DeviceRadixSortOnesweepKernelINS1_5radix10policy_hubIiNS0_8NullTypeEjE10Policy1000ELNS0_9SortOrderE0EiS6_jiiNS1_21identity_decomposer_tEEEvPT5_SC_PT3_PKSD_PT1_PKSH_PT2_PKSL_T4_iiT6__param_6,
	.param .u64 .ptr .align 1 _ZN3cub18CUB_300001_SM_10006detail10radix_sort29DeviceRadixSortOnesweepKernelINS1_5radix10policy_hubIiNS0_8NullTypeEjE10Policy1000ELNS0_9SortOrderE0EiS6_jiiNS1_21identity_decomposer_tEEEvPT5_SC_PT3_PKSD_PT1_PKSH_PT2_PKSL_T4_iiT6__param_7,
	.param .u32 _ZN3cub18CUB_300001_SM_10006detail10radix_sort29DeviceRadixSortOnesweepKernelINS1_5radix10policy_hubIiNS0_8NullTypeEjE10Policy1000ELNS0_9SortOrderE0EiS6_jiiNS1_21identity_decomposer_tEEEvPT5_SC_PT3_PKSD_PT1_PKSH_PT2_PKSL_T4_iiT6__param_8,
	.param .u32 _ZN3cub18CUB_300001_SM_10006detail10radix_sort29DeviceRadixSortOnesweepKernelINS1_5radix10policy_hubIiNS0_8NullTypeEjE10Policy1000ELNS0_9SortOrderE0EiS6_jiiNS1_21identity_decomposer_tEEEvPT5_SC_PT3_PKSD_PT1_PKSH_PT2_PKSL_T4_iiT6__param_9,
	.param .u32 _ZN3cub18CUB_300001_SM_10006detail10radix_sort29DeviceRadixSortOnesweepKernelINS1_5radix10policy_hubIiNS0_8NullTypeEjE10Policy1000ELNS0_9SortOrderE0EiS6_jiiNS1_21identity_decomposer_tEEEvPT5_SC_PT3_PKSD_PT1_PKSH_PT2_PKSL_T4_iiT6__param_10,
	.param .align 1 .b8 _ZN3cub18CUB_300001_SM_10006detail10radix_sort29DeviceRadixSortOnesweepKernelINS1_5radix10policy_hubIiNS0_8NullTypeEjE10Policy1000ELNS0_9SortOrderE0EiS6_jiiNS1_21identity_decomposer_tEEEvPT5_SC_PT3_PKSD_PT1_PKSH_PT2_PKSL_T4_iiT6__param_11[1]
)
.maxntid 384
{
	.reg .pred 	%p<147>;
	.reg .b32 	%r<1995>;
	.reg .b64 	%rd<140>;
	// demoted variable
	.shared .align 16 .b8 _ZZN3cub18CUB_300001_SM_10006detail10radix_sort29DeviceRadixSortOnesweepKernelINS1_5radix10policy_hubIiNS0_8NullTypeEjE10Policy1000ELNS0_9SortOrderE0EiS6_jiiNS1_21identity_decomposer_tEEEvPT5_SC_PT3_PKSD_PT1_PKSH_PT2_PKSL_T4_iiT6_E1s[31744];
	ld.param.u64 	%rd13, [_ZN3cub18CUB_300001_SM_10006detail10radix_sort29DeviceRadixSortOnesweepKernelINS1_5radix10policy_hubIiNS0_8NullTypeEjE10Policy1000ELNS0_9SortOrderE0EiS6_jiiNS1_21identity_decomposer_tEEEvPT5_SC_PT3_PKSD_PT1_PKSH_PT2_PKSL_T4_iiT6__param_1];
	ld.param.u64 	%rd16, [_ZN3cub18CUB_300001_SM_10006detail10radix_sort29DeviceRadixSortOnesweepKernelINS1_5radix10policy_hubIiNS0_8NullTypeEjE10Policy1000ELNS0_9SortOrderE0EiS6_jiiNS1_21identity_decomposer_tEEEvPT5_SC_PT3_PKSD_PT1_PKSH_PT2_PKSL_T4_iiT6__param_4];
	ld.param.u64 	%rd17, [_ZN3cub18CUB_300001_SM_10006detail10radix_sort29DeviceRadixSortOnesweepKernelINS1_5radix10policy_hubIiNS0_8NullTypeEjE10Policy1000ELNS0_9SortOrderE0EiS6_jiiNS1_21identity_decomposer_tEEEvPT5_SC_PT3_PKSD_PT1_PKSH_PT2_PKSL_T4_iiT6__param_5];
	ld.param.u32 	%r328, [_ZN3cub18CUB_300001_SM_10006detail10radix_sort29DeviceRadixSortOnesweepKernelINS1_5radix10policy_hubIiNS0_8NullTypeEjE10Policy1000ELNS0_9SortOrderE0EiS6_jiiNS1_21identity_decomposer_tEEEvPT5_SC_PT3_PKSD_PT1_PKSH_PT2_PKSL_T4_iiT6__param_9];
	cvta.to.global.u64 	%rd1, %rd16;
	cvta.to.global.u64 	%rd2, %rd17;
	mov.u32 	%r1, %tid.x;
	// begin inline asm
	mov.u32 %r330, %laneid;
	// end inline asm
	setp.ne.s32 	%p1, %r1, 0;
	@%p1 bra 	$L__BB9_2;
	cvta.to.global.u64 	%rd18, %rd13;
	atom.global.add.u32 	%r331, [%rd18], 1;
	st.shared.u32 	[_ZZN3cub18CUB_300001_SM_10006detail10radix_sort29DeviceRadixSortOnesweepKernelINS1_5radix10policy_hubIiNS0_8NullTypeEjE10Policy1000ELNS0_9SortOrderE0EiS6_jiiNS1_21identity_decomposer_tEEEvPT5_SC_PT3_PKSD_PT1_PKSH_PT2_PKSL_T4_iiT6_E1s+30720], %r331;
$L__BB9_2:
	ld.param.u32 	%r1888, [_ZN3cub18CUB_300001_SM_10006detail10radix_sort29DeviceRadixSortOnesweepKernelINS1_5radix10policy_hubIiNS0_8NullTypeEjE10Policy1000ELNS0_9SortOrderE0EiS6_jiiNS1_21identity_decomposer_tEEEvPT5_SC_PT3_PKSD_PT1_PKSH_PT2_PKSL_T4_iiT6__param_8];
	bar.sync 	0;
	ld.shared.u32 	%r3, [_ZZN3cub18CUB_300001_SM_10006detail10radix_sort29DeviceRadixSortOnesweepKernelINS1_5radix10policy_hubIiNS0_8NullTypeEjE10Policy1000ELNS0_9SortOrderE0EiS6_jiiNS1_21identity_decomposer_tEEEvPT5_SC_PT3_PKSD_PT1_PKSH_PT2_PKSL_T4_iiT6_E1s+30720];
	mul.lo.s32 	%r4, %r3, 7680;
	add.s32 	%r332, %r4, 7680;
	setp.gt.s32 	%p2, %r332, %r1888;
	@%p2 bra 	$L__BB9_4;
	and.b32  	%r333, %r1, 31;
	and.b32  	%r334, %r1, 992;
	mul.lo.s32 	%r335, %r334, 20;
	or.b32  	%r336, %r335, %r333;
	cvt.u64.u32 	%rd19, %r4;
	cvt.u64.u32 	%rd20, %r336;
	add.s64 	%rd21, %rd20, %rd19;
	shl.b64 	%rd22, %rd21, 2;
	add.s64 	%rd23, %rd2, %rd22;
	ld.global.u32 	%r1916, [%rd23];
	ld.global.u32 	%r1917, [%rd23+128];
	ld.global.u32 	%r1918, [%rd23+256];
	ld.global.u32 	%r1919, [%rd23+384];
	ld.global.u32 	%r1920, [%rd23+512];
	ld.global.u32 	%r1921, [%rd23+640];
	ld.global.u32 	%r1922, [%rd23+768];
	ld.global.u32 	%r1923, [%rd23+896];
	ld.global.u32 	%r1924, [%rd23+1024];
	ld.global.u32 	%r1925, [%rd23+1152];
	ld.global.u32 	%r1926, [%rd23+1280];
	ld.global.u32 	%r1927, [%rd23+1408];
	ld.global.u32 	%r1928, [%rd23+1536];
	ld.global.u32 	%r1929, [%rd23+1664];
	ld.global.u32 	%r1930, [%rd23+1792];
	ld.global.u32 	%r1931, [%rd23+1920];
	ld.global.u32 	%r1932, [%rd23+2048];
	ld.global.u32 	%r1933, [%rd23+2176];
	ld.global.u32 	%r1934, [%rd23+2304];
	ld.global.u32 	%r1935, [%rd23+2432];
	bra.uni 	$L__BB9_44;
$L__BB9_4:
	ld.param.u32 	%r1889, [_ZN3cub18CUB_300001_SM_10006detail10radix_sort29DeviceRadixSortOnesweepKernelINS1_5radix10policy_hubIiNS0_8NullTypeEjE10Policy1000ELNS0_9SortOrderE0EiS6_jiiNS1_21identity_decomposer_tEEEvPT5_SC_PT3_PKSD_PT1_PKSH_PT2_PKSL_T4_iiT6__param_8];
	cvt.u64.u32 	%rd24, %r4;
	sub.s32 	%r25, %r1889, %r4;
	and.b32  	%r338, %r1, 31;
	and.b32  	%r339, %r1, 992;
	mul.lo.s32 	%r340, %r339, 20;
	or.b32  	%r26, %r340, %r338;
	setp.ge.s32 	%p3, %r26, %r25;
	cvt.u64.u32 	%rd25, %r26;
	add.s64 	%rd26, %rd25, %rd24;
	shl.b64 	%rd27, %rd26, 2;
	add.s64 	%rd3, %rd2, %rd27;
	mov.b32 	%r1916, 2147483647;
	@%p3 bra 	$L__BB9_6;
	ld.global.u32 	%r1916, [%rd3];
$L__BB9_6:
	add.s32 	%r342, %r26, 32;
	setp.ge.s32 	%p4, %r342, %r25;
	mov.b32 	%r1917, 2147483647;
	@%p4 bra 	$L__BB9_8;
	ld.global.u32 	%r1917, [%rd3+128];
$L__BB9_8:
	add.s32 	%r344, %r26, 64;
	setp.ge.s32 	%p5, %r344, %r25;
	mov.b32 	%r1918, 2147483647;
	@%p5 bra 	$L__BB9_10;
	ld.global.u32 	%r1918, [%rd3+256];
$L__BB9_10:
	add.s32 	%r346, %r26, 96;
	setp.ge.s32 	%p6, %r346, %r25;
	mov.b32 	%r1919, 2147483647;
	@%p6 bra 	$L__BB9_12;
	ld.global.u32 	%r1919, [%rd3+384];
$L__BB9_12:
	add.s32 	%r348, %r26, 128;
	setp.ge.s32 	%p7, %r348, %r25;
	mov.b32 	%r1920, 2147483647;
	@%p7 bra 	$L__BB9_14;
	ld.global.u32 	%r1920, [%rd3+512];
$L__BB9_14:
	add.s32 	%r350, %r26, 160;
	setp.ge.s32 	%p8, %r350, %r25;
	mov.b32 	%r1921, 2147483647;
	@%p8 bra 	$L__BB9_16;
	ld.global.u32 	%r1921, [%rd3+640];
$L__BB9_16:
	add.s32 	%r352, %r26, 192;
	setp.ge.s32 	%p9, %r352, %r25;
	mov.b32 	%r1922, 2147483647;
	@%p9 bra 	$L__BB9_18;
	ld.global.u32 	%r1922, [%rd3+768];
$L__BB9_18:
	add.s32 	%r354, %r26, 224;
	setp.ge.s32 	%p10, %r354, %r25;
	mov.b32 	%r1923, 2147483647;
	@%p10 bra 	$L__BB9_20;
	ld.global.u32 	%r1923, [%rd3+896];
$L__BB9_20:
	add.s32 	%r356, %r26, 256;
	setp.ge.s32 	%p11, %r356, %r25;
	mov.b32 	%r1924, 2147483647;
	@%p11 bra 	$L__BB9_22;
	ld.global.u32 	%r1924, [%rd3+1024];
$L__BB9_22:
	add.s32 	%r358, %r26, 288;
	setp.ge.s32 	%p12, %r358, %r25;
	mov.b32 	%r1925, 2147483647;
	@%p12 bra 	$L__BB9_24;
	ld.global.u32 	%r1925, [%rd3+1152];
$L__BB9_24:
	add.s32 	%r360, %r26, 320;
	setp.ge.s32 	%p13, %r360, %r25;
	mov.b32 	%r1926, 2147483647;
	@%p13 bra 	$L__BB9_26;
	ld.global.u32 	%r1926, [%rd3+1280];
$L__BB9_26:
	add.s32 	%r362, %r26, 352;
	setp.ge.s32 	%p14, %r362, %r25;
	mov.b32 	%r1927, 2147483647;
	@%p14 bra 	$L__BB9_28;
	ld.global.u32 	%r1927, [%rd3+1408];
$L__BB9_28:
	add.s32 	%r364, %r26, 384;
	setp.ge.s32 	%p15, %r364, %r25;
	mov.b32 	%r1928, 2147483647;
	@%p15 bra 	$L__BB9_30;
	ld.global.u32 	%r1928, [%rd3+1536];
$L__BB9_30:
	add.s32 	%r366, %r26, 416;
	setp.ge.s32 	%p16, %r366, %r25;
	mov.b32 	%r1929, 2147483647;
	@%p16 bra 	$L__BB9_32;
	ld.global.u32 	%r1929, [%rd3+1664];
$L__BB9_32:
	add.s32 	%r368, %r26, 448;
	setp.ge.s32 	%p17, %r368, %r25;
	mov.b32 	%r1930, 2147483647;
	@%p17 bra 	$L__BB9_34;
	ld.global.u32 	%r1930, [%rd3+1792];
$L__BB9_34:
	add.s32 	%r370, %r26, 480;
	setp.ge.s32 	%p18, %r370, %r25;
	mov.b32 	%r1931, 2147483647;
	@%p18 bra 	$L__BB9_36;
	ld.global.u32 	%r1931, [%rd3+1920];
$L__BB9_36:
	add.s32 	%r372, %r26, 512;
	setp.ge.s32 	%p19, %r372, %r25;
	mov.b32 	%r1932, 2147483647;
	@%p19 bra 	$L__BB9_38;
	ld.global.u32 	%r1932, [%rd3+2048];
$L__BB9_38:
	add.s32 	%r374, %r26, 544;
	setp.ge.s32 	%p20, %r374, %r25;
	mov.b32 	%r1933, 2147483647;
	@%p20 bra 	$L__BB9_40;
	ld.global.u32 	%r1933, [%rd3+2176];
$L__BB9_40:
	add.s32 	%r376, %r26, 576;
	setp.ge.s32 	%p21, %r376, %r25;
	mov.b32 	%r1934, 2147483647;
	@%p21 bra 	$L__BB9_42;
	ld.global.u32 	%r1934, [%rd3+2304];
$L__BB9_42:
	add.s32 	%r378, %r26, 608;
	setp.ge.s32 	%p22, %r378, %r25;
	mov.b32 	%r1935, 2147483647;
	@%p22 bra 	$L__BB9_44;
	ld.global.u32 	%r1935, [%rd3+2432];
$L__BB9_44:
	ld.param.u32 	%r1896, [_ZN3cub18CUB_300001_SM_10006detail10radix_sort29DeviceRadixSortOnesweepKernelINS1_5radix10policy_hubIiNS0_8NullTypeEjE10Policy1000ELNS0_9SortOrderE0EiS6_jiiNS1_21identity_decomposer_tEEEvPT5_SC_PT3_PKSD_PT1_PKSH_PT2_PKSL_T4_iiT6__param_10];
	mov.b32 	%r379, -1;
	shl.b32 	%r380, %r379, %r1896;
	not.b32 	%r86, %r380;
	shr.u32 	%r87, %r1, 5;
	shl.b32 	%r381, %r87, 10;
	mov.u32 	%r382, _ZZN3cub18CUB_300001_SM_10006detail10radix_sort29DeviceRadixSortOnesweepKernelINS1_5radix10policy_hubIiNS0_8NullTypeEjE10Policy1000ELNS0_9SortOrderE0EiS6_jiiNS1_21identity_decomposer_tEEEvPT5_SC_PT3_PKSD_PT1_PKSH_PT2_PKSL_T4_iiT6_E1s;
	add.s32 	%r88, %r382, %r381;
	setp.gt.s32 	%p23, %r330, 255;
	@%p23 bra 	$L__BB9_57;
	max.s32 	%r383, %r330, 224;
	sub.s32 	%r384, %r383, %r330;
	add.s32 	%r385, %r384, 31;
	shr.u32 	%r386, %r385, 5;
	add.s32 	%r89, %r386, 1;
	and.b32  	%r90, %r89, 15;
	setp.lt.u32 	%p24, %r385, 480;
	mov.u32 	%r1939, %r330;
	@%p24 bra 	$L__BB9_48;
	and.b32  	%r387, %r89, 268435440;
	neg.s32 	%r1937, %r387;
	shl.b32 	%r389, %r330, 2;
	add.s32 	%r390, %r381, %r389;
	add.s32 	%r392, %r390, %r382;
	add.s32 	%r1936, %r392, 1024;
	mov.u32 	%r1939, %r330;
$L__BB9_47:
	.pragma "nounroll";
	mov.b32 	%r393, 0;
	st.shared.u32 	[%r1936+-1024], %r393;
	st.shared.u32 	[%r1936+-896], %r393;
	st.shared.u32 	[%r1936+-768], %r393;
	st.shared.u32 	[%r1936+-640], %r393;
	st.shared.u32 	[%r1936+-512], %r393;
	st.shared.u32 	[%r1936+-384], %r393;
	st.shared.u32 	[%r1936+-256], %r393;
	st.shared.u32 	[%r1936+-128], %r393;
	st.shared.u32 	[%r1936], %r393;
	st.shared.u32 	[%r1936+128], %r393;
	st.shared.u32 	[%r1936+256], %r393;
	st.shared.u32 	[%r1936+384], %r393;
	st.shared.u32 	[%r1936+512], %r393;
	st.shared.u32 	[%r1936+640], %r393;
	st.shared.u32 	[%r1936+768], %r393;
	st.shared.u32 	[%r1936+896], %r393;
	add.s32 	%r1939, %r1939, 512;
	add.s32 	%r1937, %r1937, 16;
	add.s32 	%r1936, %r1936, 2048;
	setp.ne.s32 	%p25, %r1937, 0;
	@%p25 bra 	$L__BB9_47;
$L__BB9_48:
	setp.eq.s32 	%p26, %r90, 0;
	@%p26 bra 	$L__BB9_57;
	and.b32  	%r100, %r89, 7;
	setp.lt.u32 	%p27, %r90, 8;
	@%p27 bra 	$L__BB9_51;
	shl.b32 	%r394, %r1939, 2;
	add.s32 	%r395, %r88, %r394;
	mov.b32 	%r396, 0;
	st.shared.u32 	[%r395], %r396;
	st.shared.u32 	[%r395+128], %r396;
	st.shared.u32 	[%r395+256], %r396;
	st.shared.u32 	[%r395+384], %r396;
	st.shared.u32 	[%r395+512], %r396;
	st.shared.u32 	[%r395+640], %r396;
	st.shared.u32 	[%r395+768], %r396;
	st.shared.u32 	[%r395+896], %r396;
	add.s32 	%r1939, %r1939, 256;
$L__BB9_51:
	setp.eq.s32 	%p28, %r100, 0;
	@%p28 bra 	$L__BB9_57;
	and.b32  	%r103, %r89, 3;
	setp.lt.u32 	%p29, %r100, 4;
	@%p29 bra 	$L__BB9_54;
	shl.b32 	%r397, %r1939, 2;
	add.s32 	%r398, %r88, %r397;
	mov.b32 	%r399, 0;
	st.shared.u32 	[%r398], %r399;
	st.shared.u32 	[%r398+128], %r399;
	st.shared.u32 	[%r398+256], %r399;
	st.shared.u32 	[%r398+384], %r399;
	add.s32 	%r1939, %r1939, 128;
$L__BB9_54:
	setp.eq.s32 	%p30, %r103, 0;
	@%p30 bra 	$L__BB9_57;
	shl.b32 	%r401, %r1939, 2;
	add.s32 	%r402, %r381, %r401;
	add.s32 	%r1943, %r382, %r402;
	neg.s32 	%r1942, %r103;
$L__BB9_56:
	.pragma "nounroll";
	mov.b32 	%r404, 0;
	st.shared.u32 	[%r1943], %r404;
	add.s32 	%r1943, %r1943, 128;
	add.s32 	%r1942, %r1942, 1;
	setp.ne.s32 	%p31, %r1942, 0;
	@%p31 bra 	$L__BB9_56;
$L__BB9_57:
	bar.warp.sync 	-1;
	xor.b32  	%r406, %r1916, -2147483648;
	shr.u32 	%r407, %r406, %r328;
	and.b32  	%r112, %r407, %r86;
	shl.b32 	%r408, %r112, 2;
	add.s32 	%r409, %r88, %r408;
	atom.shared.add.u32 	%r410, [%r409], 1;
	xor.b32  	%r411, %r1917, -2147483648;
	shr.u32 	%r412, %r411, %r328;
	and.b32  	%r413, %r412, %r86;
	shl.b32 	%r414, %r413, 2;
	add.s32 	%r415, %r88, %r414;
	atom.shared.add.u32 	%r416, [%r415], 1;
	xor.b32  	%r417, %r1918, -2147483648;
	shr.u32 	%r418, %r417, %r328;
	and.b32  	%r419, %r418, %r86;
	shl.b32 	%r420, %r419, 2;
	add.s32 	%r421, %r88, %r420;
	atom.shared.add.u32 	%r422, [%r421], 1;
	xor.b32  	%r423, %r1919, -2147483648;
	shr.u32 	%r424, %r423, %r328;
	and.b32  	%r425, %r424, %r86;
	shl.b32 	%r426, %r425, 2;
	add.s32 	%r427, %r88, %r426;
	atom.shared.add.u32 	%r428, [%r427], 1;
	xor.b32  	%r429, %r1920, -2147483648;
	shr.u32 	%r430, %r429, %r328;
	and.b32  	%r431, %r430, %r86;
	shl.b32 	%r432, %r431, 2;
	add.s32 	%r433, %r88, %r432;
	atom.shared.add.u32 	%r434, [%r433], 1;
	xor.b32  	%r435, %r1921, -2147483648;
	shr.u32 	%r436, %r435, %r328;
	and.b32  	%r437, %r436, %r86;
	shl.b32 	%r438, %r437, 2;
	add.s32 	%r439, %r88, %r438;
	atom.shared.add.u32 	%r440, [%r439], 1;
	xor.b32  	%r441, %r1922, -2147483648;
	shr.u32 	%r442, %r441, %r328;
	and.b32  	%r443, %r442, %r86;
	shl.b32 	%r444, %r443, 2;
	add.s32 	%r445, %r88, %r444;
	atom.shared.add.u32 	%r446, [%r445], 1;
	xor.b32  	%r447, %r1923, -2147483648;
	shr.u32 	%r448, %r447, %r328;
	and.b32  	%r449, %r448, %r86;
	shl.b32 	%r450, %r449, 2;
	add.s32 	%r451, %r88, %r450;
	atom.shared.add.u32 	%r452, [%r451], 1;
	xor.b32  	%r453, %r1924, -2147483648;
	shr.u32 	%r454, %r453, %r328;
	and.b32  	%r455, %r454, %r86;
	shl.b32 	%r456, %r455, 2;
	add.s32 	%r457, %r88, %r456;
	atom.shared.add.u32 	%r458, [%r457], 1;
	xor.b32  	%r459, %r1925, -2147483648;
	shr.u32 	%r460, %r459, %r328;
	and.b32  	%r461, %r460, %r86;
	shl.b32 	%r462, %r461, 2;
	add.s32 	%r463, %r88, %r462;
	atom.shared.add.u32 	%r464, [%r463], 1;
	xor.b32  	%r465, %r1926, -2147483648;
	shr.u32 	%r466, %r465, %r328;
	and.b32  	%r467, %r466, %r86;
	shl.b32 	%r468, %r467, 2;
	add.s32 	%r469, %r88, %r468;
	atom.shared.add.u32 	%r470, [%r469], 1;
	xor.b32  	%r471, %r1927, -2147483648;
	shr.u32 	%r472, %r471, %r328;
	and.b32  	%r473, %r472, %r86;
	shl.b32 	%r474, %r473, 2;
	add.s32 	%r475, %r88, %r474;
	atom.shared.add.u32 	%r476, [%r475], 1;
	xor.b32  	%r477, %r1928, -2147483648;
	shr.u32 	%r478, %r477, %r328;
	and.b32  	%r479, %r478, %r86;
	shl.b32 	%r480, %r479, 2;
	add.s32 	%r481, %r88, %r480;
	atom.shared.add.u32 	%r482, [%r481], 1;
	xor.b32  	%r483, %r1929, -2147483648;
	shr.u32 	%r484, %r483, %r328;
	and.b32  	%r485, %r484, %r86;
	shl.b32 	%r486, %r485, 2;
	add.s32 	%r487, %r88, %r486;
	atom.shared.add.u32 	%r488, [%r487], 1;
	xor.b32  	%r489, %r1930, -2147483648;
	shr.u32 	%r490, %r489, %r328;
	and.b32  	%r491, %r490, %r86;
	shl.b32 	%r492, %r491, 2;
	add.s32 	%r493, %r88, %r492;
	atom.shared.add.u32 	%r494, [%r493], 1;
	xor.b32  	%r495, %r1931, -2147483648;
	shr.u32 	%r496, %r495, %r328;
	and.b32  	%r497, %r496, %r86;
	shl.b32 	%r498, %r497, 2;
	add.s32 	%r499, %r88, %r498;
	atom.shared.add.u32 	%r500, [%r499], 1;
	xor.b32  	%r501, %r1932, -2147483648;
	shr.u32 	%r502, %r501, %r328;
	and.b32  	%r503, %r502, %r86;
	shl.b32 	%r504, %r503, 2;
	add.s32 	%r505, %r88, %r504;
	atom.shared.add.u32 	%r506, [%r505], 1;
	xor.b32  	%r507, %r1933, -2147483648;
	shr.u32 	%r508, %r507, %r328;
	and.b32  	%r509, %r508, %r86;
	shl.b32 	%r510, %r509, 2;
	add.s32 	%r511, %r88, %r510;
	atom.shared.add.u32 	%r512, [%r511], 1;
	xor.b32  	%r513, %r1934, -2147483648;
	shr.u32 	%r514, %r513, %r328;
	and.b32  	%r515, %r514, %r86;
	shl.b32 	%r516, %r515, 2;
	add.s32 	%r517, %r88, %r516;
	atom.shared.add.u32 	%r518, [%r517], 1;
	xor.b32  	%r1969, %r1935, -2147483648;
	shr.u32 	%r519, %r1969, %r328;
	and.b32  	%r520, %r519, %r86;
	shl.b32 	%r521, %r520, 2;
	add.s32 	%r522, %r88, %r521;
	atom.shared.add.u32 	%r523, [%r522], 1;
	bar.sync 	0;
	setp.gt.u32 	%p32, %r1, 255;
	shl.b32 	%r524, %r1, 2;
	add.s32 	%r114, %r382, %r524;
	mov.b32 	%r1944, 0;
	@%p32 bra 	$L__BB9_59;
	ld.shared.u32 	%r526, [%r114];
	mov.b32 	%r527, 0;
	st.shared.u32 	[%r114], %r527;
	ld.shared.u32 	%r528, [%r114+1024];
	st.shared.u32 	[%r114+1024], %r526;
	add.s32 	%r529, %r528, %r526;
	ld.shared.u32 	%r530, [%r114+2048];
	st.shared.u32 	[%r114+2048], %r529;
	add.s32 	%r531, %r530, %r529;
	ld.shared.u32 	%r532, [%r114+3072];
	st.shared.u32 	[%r114+3072], %r531;
	add.s32 	%r533, %r532, %r531;
	ld.shared.u32 	%r534, [%r114+4096];
	st.shared.u32 	[%r114+4096], %r533;
	add.s32 	%r535, %r534, %r533;
	ld.shared.u32 	%r536, [%r114+5120];
	st.shared.u32 	[%r114+5120], %r535;
	add.s32 	%r537, %r536, %r535;
	ld.shared.u32 	%r538, [%r114+6144];
	st.shared.u32 	[%r114+6144], %r537;
	add.s32 	%r539, %r538, %r537;
	ld.shared.u32 	%r540, [%r114+7168];
	st.shared.u32 	[%r114+7168], %r539;
	add.s32 	%r541, %r540, %r539;
	ld.shared.u32 	%r542, [%r114+8192];
	st.shared.u32 	[%r114+8192], %r541;
	add.s32 	%r543, %r542, %r541;
	ld.shared.u32 	%r544, [%r114+9216];
	st.shared.u32 	[%r114+9216], %r543;
	add.s32 	%r545, %r544, %r543;
	ld.shared.u32 	%r546, [%r114+10240];
	st.shared.u32 	[%r114+10240], %r545;
	add.s32 	%r547, %r546, %r545;
	ld.shared.u32 	%r548, [%r114+11264];
	st.shared.u32 	[%r114+11264], %r547;
	add.s32 	%r1944, %r548, %r547;
$L__BB9_59:
	ld.param.u64 	%rd131, [_ZN3cub18CUB_300001_SM_10006detail10radix_sort29DeviceRadixSortOnesweepKernelINS1_5radix10policy_hubIiNS0_8NullTypeEjE10Policy1000ELNS0_9SortOrderE0EiS6_jiiNS1_21identity_decomposer_tEEEvPT5_SC_PT3_PKSD_PT1_PKSH_PT2_PKSL_T4_iiT6__param_0];
	setp.gt.u32 	%p33, %r1, 255;
	shl.b32 	%r549, %r3, 8;
	add.s32 	%r550, %r549, %r1;
	cvta.to.global.u64 	%rd4, %rd131;
	mul.wide.s32 	%rd28, %r550, 4;
	add.s64 	%rd5, %rd4, %rd28;
	@%p33 bra 	$L__BB9_61;
	or.b32  	%r551, %r1944, 1073741824;
	st.volatile.global.u32 	[%rd5], %r551;
$L__BB9_61:
	ld.param.u64 	%rd138, [_ZN3cub18CUB_300001_SM_10006detail10radix_sort29DeviceRadixSortOnesweepKernelINS1_5radix10policy_hubIiNS0_8NullTypeEjE10Policy1000ELNS0_9SortOrderE0EiS6_jiiNS1_21identity_decomposer_tEEEvPT5_SC_PT3_PKSD_PT1_PKSH_PT2_PKSL_T4_iiT6__param_3];
	ld.param.u64 	%rd134, [_ZN3cub18CUB_300001_SM_10006detail10radix_sort29DeviceRadixSortOnesweepKernelINS1_5radix10policy_hubIiNS0_8NullTypeEjE10Policy1000ELNS0_9SortOrderE0EiS6_jiiNS1_21identity_decomposer_tEEEvPT5_SC_PT3_PKSD_PT1_PKSH_PT2_PKSL_T4_iiT6__param_2];
	xor.b32  	%r1954, %r1920, -2147483648;
	xor.b32  	%r1955, %r1921, -2147483648;
	xor.b32  	%r1956, %r1922, -2147483648;
	xor.b32  	%r1958, %r1924, -2147483648;
	xor.b32  	%r1959, %r1925, -2147483648;
	xor.b32  	%r1957, %r1923, -2147483648;
	xor.b32  	%r1960, %r1926, -2147483648;
	xor.b32  	%r1953, %r1919, -2147483648;
	xor.b32  	%r1950, %r1916, -2147483648;
	xor.b32  	%r1962, %r1928, -2147483648;
	xor.b32  	%r1961, %r1927, -2147483648;
	xor.b32  	%r1951, %r1917, -2147483648;
	xor.b32  	%r1964, %r1930, -2147483648;
	xor.b32  	%r1963, %r1929, -2147483648;
	xor.b32  	%r1965, %r1931, -2147483648;
	xor.b32  	%r1966, %r1932, -2147483648;
	xor.b32  	%r1952, %r1918, -2147483648;
	xor.b32  	%r1967, %r1933, -2147483648;
	xor.b32  	%r1968, %r1934, -2147483648;
	setp.lt.u32 	%p34, %r1, 256;
	setp.eq.s32 	%p35, %r1944, 7680;
	and.pred  	%p36, %p34, %p35;
	selp.u32 	%r552, 1, 0, %p36;
	{ 
	.reg .pred 	%p1; 
	.reg .pred 	%p2; 
	setp.ne.u32 	%p1, %r552, 0; 
	bar.red.or.pred 	%p2, 0, %p1; 
	selp.u32 	%r553, 1, 0, %p2; 
	}
	setp.eq.s32 	%p37, %r553, 0;
	cvta.to.global.u64 	%rd29, %rd134;
	mul.wide.u32 	%rd30, %r1, 4;
	add.s64 	%rd6, %rd29, %rd30;
	cvta.to.global.u64 	%rd31, %rd138;
	add.s64 	%rd7, %rd31, %rd30;
	@%p37 bra 	$L__BB9_115;
	setp.gt.u32 	%p38, %r1, 255;
	setp.gt.u32 	%p39, %r1, %r112;
	selp.b32 	%r136, 7680, 0, %p39;
	@%p38 bra 	$L__BB9_70;
	ld.global.u32 	%r554, [%rd7];
	sub.s32 	%r1948, %r554, %r136;
	st.shared.u32 	[%r114+30720], %r1948;
	setp.lt.s32 	%p40, %r3, 1;
	mov.u32 	%r1949, %r1944;
	@%p40 bra 	$L__BB9_69;
	mov.b32 	%r1946, -1;
	mov.u32 	%r1945, %r3;
	mov.u32 	%r1949, %r1944;
$L__BB9_65:
	add.s32 	%r141, %r1945, -1;
	shl.b32 	%r556, %r141, 8;
	add.s32 	%r557, %r556, %r1;
	mul.wide.s32 	%rd32, %r557, 4;
	add.s64 	%rd8, %rd4, %rd32;
$L__BB9_66:
	membar.cta;
	ld.volatile.global.u32 	%r142, [%rd8];
	setp.eq.s32 	%p41, %r142, 0;
	@%p41 bra 	$L__BB9_66;
	and.b32  	%r558, %r142, 1073741823;
	add.s32 	%r1949, %r558, %r1949;
	setp.gt.s32 	%p42, %r142, -1;
	vote.sync.ballot.b32 	%r1946, %p42, %r1946;
	setp.gt.u32 	%p44, %r1945, 1;
	and.pred  	%p45, %p42, %p44;
	mov.u32 	%r1945, %r141;
	@%p45 bra 	$L__BB9_65;
	ld.shared.u32 	%r1948, [%r114+30720];
$L__BB9_69:
	or.b32  	%r559, %r1949, -2147483648;
	st.volatile.global.u32 	[%rd5], %r559;
	sub.s32 	%r560, %r1949, %r1944;
	add.s32 	%r561, %r560, %r1948;
	st.shared.u32 	[%r114+30720], %r561;
$L__BB9_70:
	ld.param.u32 	%r1890, [_ZN3cub18CUB_300001_SM_10006detail10radix_sort29DeviceRadixSortOnesweepKernelINS1_5radix10policy_hubIiNS0_8NullTypeEjE10Policy1000ELNS0_9SortOrderE0EiS6_jiiNS1_21identity_decomposer_tEEEvPT5_SC_PT3_PKSD_PT1_PKSH_PT2_PKSL_T4_iiT6__param_8];
	ld.param.u64 	%rd135, [_ZN3cub18CUB_300001_SM_10006detail10radix_sort29DeviceRadixSortOnesweepKernelINS1_5radix10policy_hubIiNS0_8NullTypeEjE10Policy1000ELNS0_9SortOrderE0EiS6_jiiNS1_21identity_decomposer_tEEEvPT5_SC_PT3_PKSD_PT1_PKSH_PT2_PKSL_T4_iiT6__param_2];
	setp.gt.u32 	%p46, %r1, 255;
	mad.lo.s32 	%r148, %r3, 7680, 7680;
	setp.lt.s32 	%p47, %r148, %r1890;
	setp.eq.s64 	%p48, %rd135, 0;
	or.pred  	%p49, %p48, %p47;
	or.pred  	%p50, %p46, %p49;
	@%p50 bra 	$L__BB9_72;
	ld.shared.u32 	%r562, [%r114+30720];
	add.s32 	%r563, %r136, %r1944;
	add.s32 	%r564, %r563, %r562;
	st.global.u32 	[%rd6], %r564;
$L__BB9_72:
	ld.param.u32 	%r1891, [_ZN3cub18CUB_300001_SM_10006detail10radix_sort29DeviceRadixSortOnesweepKernelINS1_5radix10policy_hubIiNS0_8NullTypeEjE10Policy1000ELNS0_9SortOrderE0EiS6_jiiNS1_21identity_decomposer_tEEEvPT5_SC_PT3_PKSD_PT1_PKSH_PT2_PKSL_T4_iiT6__param_8];
	setp.gt.s32 	%p51, %r148, %r1891;
	bar.sync 	0;
	shl.b32 	%r565, %r112, 2;
	mov.u32 	%r566, _ZZN3cub18CUB_300001_SM_10006detail10radix_sort29DeviceRadixSortOnesweepKernelINS1_5radix10policy_hubIiNS0_8NullTypeEjE10Policy1000ELNS0_9SortOrderE0EiS6_jiiNS1_21identity_decomposer_tEEEvPT5_SC_PT3_PKSD_PT1_PKSH_PT2_PKSL_T4_iiT6_E1s;
	add.s32 	%r567, %r566, %r565;
	ld.shared.u32 	%rd9, [%r567+30720];
	@%p51 bra 	$L__BB9_74;
	and.b32  	%r568, %r1, 31;
	and.b32  	%r569, %r1, 992;
	mul.lo.s32 	%r570, %r569, 20;
	or.b32  	%r571, %r570, %r568;
	cvt.u64.u32 	%rd33, %r571;
	add.s64 	%rd34, %rd33, %rd9;
	shl.b64 	%rd35, %rd34, 2;
	add.s64 	%rd36, %rd1, %rd35;
	st.global.u32 	[%rd36], %r1916;
	st.global.u32 	[%rd36+128], %r1917;
	st.global.u32 	[%rd36+256], %r1918;
	st.global.u32 	[%rd36+384], %r1919;
	st.global.u32 	[%rd36+512], %r1920;
	st.global.u32 	[%rd36+640], %r1921;
	st.global.u32 	[%rd36+768], %r1922;
	st.global.u32 	[%rd36+896], %r1923;
	st.global.u32 	[%rd36+1024], %r1924;
	st.global.u32 	[%rd36+1152], %r1925;
	st.global.u32 	[%rd36+1280], %r1926;
	st.global.u32 	[%rd36+1408], %r1927;
	st.global.u32 	[%rd36+1536], %r1928;
	st.global.u32 	[%rd36+1664], %r1929;
	st.global.u32 	[%rd36+1792], %r1930;
	st.global.u32 	[%rd36+1920], %r1931;
	st.global.u32 	[%rd36+2048], %r1932;
	st.global.u32 	[%rd36+2176], %r1933;
	st.global.u32 	[%rd36+2304], %r1934;
	st.global.u32 	[%rd36+2432], %r1935;
	bra.uni 	$L__BB9_114;
$L__BB9_74:
	ld.param.u32 	%r1892, [_ZN3cub18CUB_300001_SM_10006detail10radix_sort29DeviceRadixSortOnesweepKernelINS1_5radix10policy_hubIiNS0_8NullTypeEjE10Policy1000ELNS0_9SortOrderE0EiS6_jiiNS1_21identity_decomposer_tEEEvPT5_SC_PT3_PKSD_PT1_PKSH_PT2_PKSL_T4_iiT6__param_8];
	mad.lo.s32 	%r149, %r3, -7680, %r1892;
	and.b32  	%r572, %r1, 31;
	and.b32  	%r573, %r1, 992;
	mul.lo.s32 	%r574, %r573, 20;
	or.b32  	%r150, %r574, %r572;
	setp.ge.s32 	%p52, %r150, %r149;
	cvt.u64.u32 	%rd37, %r150;
	add.s64 	%rd38, %rd37, %rd9;
	shl.b64 	%rd39, %rd38, 2;
	add.s64 	%rd10, %rd1, %rd39;
	@%p52 bra 	$L__BB9_76;
	st.global.u32 	[%rd10], %r1916;
$L__BB9_76:
	add.s32 	%r575, %r150, 32;
	setp.ge.s32 	%p53, %r575, %r149;
	@%p53 bra 	$L__BB9_78;
	st.global.u32 	[%rd10+128], %r1917;
$L__BB9_78:
	add.s32 	%r576, %r150, 64;
	setp.ge.s32 	%p54, %r576, %r149;
	@%p54 bra 	$L__BB9_80;
	st.global.u32 	[%rd10+256], %r1918;
$L__BB9_80:
	add.s32 	%r577, %r150, 96;
	setp.ge.s32 	%p55, %r577, %r149;
	@%p55 bra 	$L__BB9_82;
	st.global.u32 	[%rd10+384], %r1919;
$L__BB9_82:
	add.s32 	%r578, %r150, 128;
	setp.ge.s32 	%p56, %r578, %r149;
	@%p56 bra 	$L__BB9_84;
	st.global.u32 	[%rd10+512], %r1920;
$L__BB9_84:
	add.s32 	%r579, %r150, 160;
	setp.ge.s32 	%p57, %r579, %r149;
	@%p57 bra 	$L__BB9_86;
	st.global.u32 	[%rd10+640], %r1921;
$L__BB9_86:
	add.s32 	%r580, %r150, 192;
	setp.ge.s32 	%p58, %r580, %r149;
	@%p58 bra 	$L__BB9_88;
	st.global.u32 	[%rd10+768], %r1922;
$L__BB9_88:
	add.s32 	%r581, %r150, 224;
	setp.ge.s32 	%p59, %r581, %r149;
	@%p59 bra 	$L__BB9_90;
	st.global.u32 	[%rd10+896], %r1923;
$L__BB9_90:
	add.s32 	%r582, %r150, 256;
	setp.ge.s32 	%p60, %r582, %r149;
	@%p60 bra 	$L__BB9_92;
	st.global.u32 	[%rd10+1024], %r1924;
$L__BB9_92:
	add.s32 	%r583, %r150, 288;
	setp.ge.s32 	%p61, %r583, %r149;
	@%p61 bra 	$L__BB9_94;
	st.global.u32 	[%rd10+1152], %r1925;
$L__BB9_94:
	add.s32 	%r584, %r150, 320;
	setp.ge.s32 	%p62, %r584, %r149;
	@%p62 bra 	$L__BB9_96;
	st.global.u32 	[%rd10+1280], %r1926;
$L__BB9_96:
	add.s32 	%r585, %r150, 352;
	setp.ge.s32 	%p63, %r585, %r149;
	@%p63 bra 	$L__BB9_98;
	st.global.u32 	[%rd10+1408], %r1927;
$L__BB9_98:
	add.s32 	%r586, %r150, 384;
	setp.ge.s32 	%p64, %r586, %r149;
	@%p64 bra 	$L__BB9_100;
	st.global.u32 	[%rd10+1536], %r1928;
$L__BB9_100:
	add.s32 	%r587, %r150, 416;
	setp.ge.s32 	%p65, %r587, %r149;
	@%p65 bra 	$L__BB9_102;
	st.global.u32 	[%rd10+1664], %r1929;
$L__BB9_102:
	add.s32 	%r588, %r150, 448;
	setp.ge.s32 	%p66, %r588, %r149;
	@%p66 bra 	$L__BB9_104;
	st.global.u32 	[%rd10+1792], %r1930;
$L__BB9_104:
	add.s32 	%r589, %r150, 480;
	setp.ge.s32 	%p67, %r589, %r149;
	@%p67 bra 	$L__BB9_106;
	st.global.u32 	[%rd10+1920], %r1931;
$L__BB9_106:
	add.s32 	%r590, %r150, 512;
	setp.ge.s32 	%p68, %r590, %r149;
	@%p68 bra 	$L__BB9_108;
	st.global.u32 	[%rd10+2048], %r1932;
$L__BB9_108:
	add.s32 	%r591, %r150, 544;
	setp.ge.s32 	%p69, %r591, %r149;
	@%p69 bra 	$L__BB9_110;
	st.global.u32 	[%rd10+2176], %r1933;
$L__BB9_110:
	add.s32 	%r592, %r150, 576;
	setp.ge.s32 	%p70, %r592, %r149;
	@%p70 bra 	$L__BB9_112;
	st.global.u32 	[%rd10+2304], %r1934;
$L__BB9_112:
	add.s32 	%r593, %r150, 608;
	setp.ge.s32 	%p71, %r593, %r149;
	@%p71 bra 	$L__BB9_114;
	st.global.u32 	[%rd10+2432], %r1935;
$L__BB9_114:
	// begin inline asm
	exit;
	// end inline asm
	mov.u32 	%r1950, %r1916;
	mov.u32 	%r1951, %r1917;
	mov.u32 	%r1952, %r1918;
	mov.u32 	%r1953, %r1919;
	mov.u32 	%r1954, %r1920;
	mov.u32 	%r1955, %r1921;
	mov.u32 	%r1956, %r1922;
	mov.u32 	%r1957, %r1923;
	mov.u32 	%r1958, %r1924;
	mov.u32 	%r1959, %r1925;
	mov.u32 	%r1960, %r1926;
	mov.u32 	%r1961, %r1927;
	mov.u32 	%r1962, %r1928;
	mov.u32 	%r1963, %r1929;
	mov.u32 	%r1964, %r1930;
	mov.u32 	%r1965, %r1931;
	mov.u32 	%r1966, %r1932;
	mov.u32 	%r1967, %r1933;
	mov.u32 	%r1968, %r1934;
	mov.u32 	%r1969, %r1935;
$L__BB9_115:
	mul.hi.u32 	%r594, %r1, 357913942;
	add.s32 	%r595, %r594, %r1;
	shl.b32 	%r596, %r595, 2;
	mov.u32 	%r597, _ZZN3cub18CUB_300001_SM_10006detail10radix_sort29DeviceRadixSortOnesweepKernelINS1_5radix10policy_hubIiNS0_8NullTypeEjE10Policy1000ELNS0_9SortOrderE0EiS6_jiiNS1_21identity_decomposer_tEEEvPT5_SC_PT3_PKSD_PT1_PKSH_PT2_PKSL_T4_iiT6_E1s;
	add.s32 	%r598, %r597, %r596;
	add.s32 	%r171, %r598, 13328;
	st.shared.u32 	[%r598+13328], %r1944;
	bar.sync 	0;
	setp.gt.u32 	%p72, %r1, 31;
	@%p72 bra 	$L__BB9_117;
	mad.lo.s32 	%r630, %r1, 52, %r597;
	ld.shared.u32 	%r631, [%r630+13328];
	ld.shared.u32 	%r632, [%r630+13332];
	ld.shared.u32 	%r633, [%r630+13336];
	ld.shared.u32 	%r634, [%r630+13340];
	ld.shared.u32 	%r635, [%r630+13344];
	ld.shared.u32 	%r636, [%r630+13348];
	ld.shared.u32 	%r637, [%r630+13352];
	ld.shared.u32 	%r638, [%r630+13356];
	ld.shared.u32 	%r639, [%r630+13360];
	ld.shared.u32 	%r640, [%r630+13364];
	ld.shared.u32 	%r641, [%r630+13368];
	ld.shared.u32 	%r642, [%r630+13372];
	add.s32 	%r643, %r632, %r631;
	add.s32 	%r644, %r643, %r633;
	add.s32 	%r645, %r644, %r634;
	add.s32 	%r646, %r645, %r635;
	add.s32 	%r647, %r646, %r636;
	add.s32 	%r648, %r647, %r637;
	add.s32 	%r649, %r648, %r638;
	add.s32 	%r650, %r649, %r639;
	add.s32 	%r651, %r650, %r640;
	add.s32 	%r652, %r651, %r641;
	add.s32 	%r603, %r652, %r642;
	mov.b32 	%r601, 1;
	mov.b32 	%r626, 0;
	mov.b32 	%r628, -1;
	// begin inline asm
	{  .reg .s32 r0;  .reg .pred p;  shfl.sync.up.b32 r0|p, %r603, %r601, %r626, %r628;  @p add.s32 r0, r0, %r603;  mov.s32 %r599, r0;}
	// end inline asm
	mov.b32 	%r607, 2;
	// begin inline asm
	{  .reg .s32 r0;  .reg .pred p;  shfl.sync.up.b32 r0|p, %r599, %r607, %r626, %r628;  @p add.s32 r0, r0, %r599;  mov.s32 %r605, r0;}
	// end inline asm
	mov.b32 	%r613, 4;
	// begin inline asm
	{  .reg .s32 r0;  .reg .pred p;  shfl.sync.up.b32 r0|p, %r605, %r613, %r626, %r628;  @p add.s32 r0, r0, %r605;  mov.s32 %r611, r0;}
	// end inline asm
	mov.b32 	%r619, 8;
	// begin inline asm
	{  .reg .s32 r0;  .reg .pred p;  shfl.sync.up.b32 r0|p, %r611, %r619, %r626, %r628;  @p add.s32 r0, r0, %r611;  mov.s32 %r617, r0;}
	// end inline asm
	mov.b32 	%r625, 16;
	// begin inline asm
	{  .reg .s32 r0;  .reg .pred p;  shfl.sync.up.b32 r0|p, %r617, %r625, %r626, %r628;  @p add.s32 r0, r0, %r617;  mov.s32 %r623, r0;}
	// end inline asm
	sub.s32 	%r653, %r623, %r603;
	add.s32 	%r654, %r631, %r653;
	add.s32 	%r655, %r632, %r654;
	add.s32 	%r656, %r633, %r655;
	add.s32 	%r657, %r634, %r656;
	add.s32 	%r658, %r635, %r657;
	add.s32 	%r659, %r636, %r658;
	add.s32 	%r660, %r637, %r659;
	add.s32 	%r661, %r638, %r660;
	add.s32 	%r662, %r639, %r661;
	add.s32 	%r663, %r640, %r662;
	add.s32 	%r664, %r641, %r663;
	st.shared.u32 	[%r630+13328], %r653;
	st.shared.u32 	[%r630+13332], %r654;
	st.shared.u32 	[%r630+13336], %r655;
	st.shared.u32 	[%r630+13340], %r656;
	st.shared.u32 	[%r630+13344], %r657;
	st.shared.u32 	[%r630+13348], %r658;
	st.shared.u32 	[%r630+13352], %r659;
	st.shared.u32 	[%r630+13356], %r660;
	st.shared.u32 	[%r630+13360], %r661;
	st.shared.u32 	[%r630+13364], %r662;
	st.shared.u32 	[%r630+13368], %r663;
	st.shared.u32 	[%r630+13372], %r664;
$L__BB9_117:
	setp.gt.u32 	%p73, %r1, 255;
	bar.sync 	0;
	ld.shared.u32 	%r172, [%r171];
	@%p73 bra 	$L__BB9_119;
	ld.shared.u32 	%r665, [%r114];
	add.s32 	%r666, %r665, %r172;
	st.shared.u32 	[%r114], %r666;
	ld.shared.u32 	%r667, [%r114+1024];
	add.s32 	%r668, %r667, %r172;
	st.shared.u32 	[%r114+1024], %r668;
	ld.shared.u32 	%r669, [%r114+2048];
	add.s32 	%r670, %r669, %r172;
	st.shared.u32 	[%r114+2048], %r670;
	ld.shared.u32 	%r671, [%r114+3072];
	add.s32 	%r672, %r671, %r172;
	st.shared.u32 	[%r114+3072], %r672;
	ld.shared.u32 	%r673, [%r114+4096];
	add.s32 	%r674, %r673, %r172;
	st.shared.u32 	[%r114+4096], %r674;
	ld.shared.u32 	%r675, [%r114+5120];
	add.s32 	%r676, %r675, %r172;
	st.shared.u32 	[%r114+5120], %r676;
	ld.shared.u32 	%r677, [%r114+6144];
	add.s32 	%r678, %r677, %r172;
	st.shared.u32 	[%r114+6144], %r678;
	ld.shared.u32 	%r679, [%r114+7168];
	add.s32 	%r680, %r679, %r172;
	st.shared.u32 	[%r114+7168], %r680;
	ld.shared.u32 	%r681, [%r114+8192];
	add.s32 	%r682, %r681, %r172;
	st.shared.u32 	[%r114+8192], %r682;
	ld.shared.u32 	%r683, [%r114+9216];
	add.s32 	%r684, %r683, %r172;
	st.shared.u32 	[%r114+9216], %r684;
	ld.shared.u32 	%r685, [%r114+10240];
	add.s32 	%r686, %r685, %r172;
	st.shared.u32 	[%r114+10240], %r686;
	ld.shared.u32 	%r687, [%r114+11264];
	add.s32 	%r688, %r687, %r172;
	st.shared.u32 	[%r114+11264], %r688;
$L__BB9_119:
	shl.b32 	%r715, %r1, 5;
	and.b32  	%r716, %r715, 31744;
	add.s32 	%r173, %r597, %r716;
	bar.sync 	0;
	// begin inline asm
	mov.u32 %r689, %lanemask_le;
	// end inline asm
	shr.u32 	%r718, %r1950, %r328;
	and.b32  	%r712, %r718, %r86;
	mov.b32 	%r692, 1;
	// begin inline asm
	{
    .reg .pred p;
    and.b32 %r690, %r712, %r692;    setp.ne.u32 p, %r690, 0;
    vote.ballot.sync.b32 %r690, p, 0xffffffff;
    @!p not.b32 %r690, %r690;
}

	// end inline asm
	mov.b32 	%r695, 2;
	// begin inline asm
	{
    .reg .pred p;
    and.b32 %r693, %r712, %r695;    setp.ne.u32 p, %r693, 0;
    vote.ballot.sync.b32 %r693, p, 0xffffffff;
    @!p not.b32 %r693, %r693;
}

	// end inline asm
	and.b32  	%r719, %r693, %r690;
	mov.b32 	%r698, 4;
	// begin inline asm
	{
    .reg .pred p;
    and.b32 %r696, %r712, %r698;    setp.ne.u32 p, %r696, 0;
    vote.ballot.sync.b32 %r696, p, 0xffffffff;
    @!p not.b32 %r696, %r696;
}

	// end inline asm
	and.b32  	%r720, %r696, %r719;
	mov.b32 	%r701, 8;
	// begin inline asm
	{
    .reg .pred p;
    and.b32 %r699, %r712, %r701;    setp.ne.u32 p, %r699, 0;
    vote.ballot.sync.b32 %r699, p, 0xffffffff;
    @!p not.b32 %r699, %r699;
}

	// end inline asm
	and.b32  	%r721, %r699, %r720;
	mov.b32 	%r704, 16;
	// begin inline asm
	{
    .reg .pred p;
    and.b32 %r702, %r712, %r704;    setp.ne.u32 p, %r702, 0;
    vote.ballot.sync.b32 %r702, p, 0xffffffff;
    @!p not.b32 %r702, %r702;
}

	// end inline asm
	and.b32  	%r722, %r702, %r721;
	mov.b32 	%r707, 32;
	// begin inline asm
	{
    .reg .pred p;
    and.b32 %r705, %r712, %r707;    setp.ne.u32 p, %r705, 0;
    vote.ballot.sync.b32 %r705, p, 0xffffffff;
    @!p not.b32 %r705, %r705;
}

	// end inline asm
	and.b32  	%r723, %r705, %r722;
	mov.b32 	%r710, 64;
	// begin inline asm
	{
    .reg .pred p;
    and.b32 %r708, %r712, %r710;    setp.ne.u32 p, %r708, 0;
    vote.ballot.sync.b32 %r708, p, 0xffffffff;
    @!p not.b32 %r708, %r708;
}

	// end inline asm
	and.b32  	%r724, %r708, %r723;
	mov.b32 	%r713, 128;
	// begin inline asm
	{
    .reg .pred p;
    and.b32 %r711, %r712, %r713;    setp.ne.u32 p, %r711, 0;
    vote.ballot.sync.b32 %r711, p, 0xffffffff;
    @!p not.b32 %r711, %r711;
}

	// end inline asm
	and.b32  	%r725, %r711, %r724;
	clz.b32 	%r726, %r725;
	sub.s32 	%r176, 31, %r726;
	and.b32  	%r727, %r689, %r725;
	popc.b32 	%r177, %r727;
	setp.ne.s32 	%p74, %r330, %r176;
	mov.b32 	%r1970, 0;
	@%p74 bra 	$L__BB9_121;
	shl.b32 	%r728, %r712, 2;
	add.s32 	%r729, %r173, %r728;
	atom.shared.add.u32 	%r1970, [%r729], %r177;
$L__BB9_121:
	shfl.sync.idx.b32	%r755|%p75, %r1970, %r176, 31, -1;
	add.s32 	%r180, %r177, %r755;
	shr.u32 	%r756, %r1951, %r328;
	and.b32  	%r752, %r756, %r86;
	mov.b32 	%r732, 1;
	// begin inline asm
	{
    .reg .pred p;
    and.b32 %r730, %r752, %r732;    setp.ne.u32 p, %r730, 0;
    vote.ballot.sync.b32 %r730, p, 0xffffffff;
    @!p not.b32 %r730, %r730;
}

	// end inline asm
	mov.b32 	%r735, 2;
	// begin inline asm
	{
    .reg .pred p;
    and.b32 %r733, %r752, %r735;    setp.ne.u32 p, %r733, 0;
    vote.ballot.sync.b32 %r733, p, 0xffffffff;
    @!p not.b32 %r733, %r733;
}

	// end inline asm
	and.b32  	%r757, %r733, %r730;
	mov.b32 	%r738, 4;
	// begin inline asm
	{
    .reg .pred p;
    and.b32 %r736, %r752, %r738;    setp.ne.u32 p, %r736, 0;
    vote.ballot.sync.b32 %r736, p, 0xffffffff;
    @!p not.b32 %r736, %r736;
}

	// end inline asm
	and.b32  	%r758, %r736, %r757;
	mov.b32 	%r741, 8;
	// begin inline asm
	{
    .reg .pred p;
    and.b32 %r739, %r752, %r741;    setp.ne.u32 p, %r739, 0;
    vote.ballot.sync.b32 %r739, p, 0xffffffff;
    @!p not.b32 %r739, %r739;
}

	// end inline asm
	and.b32  	%r759, %r739, %r758;
	mov.b32 	%r744, 16;
	// begin inline asm
	{
    .reg .pred p;
    and.b32 %r742, %r752, %r744;    setp.ne.u32 p, %r742, 0;
    vote.ballot.sync.b32 %r742, p, 0xffffffff;
    @!p not.b32 %r742, %r742;
}

	// end inline asm
	and.b32  	%r760, %r742, %r759;
	mov.b32 	%r747, 32;
	// begin inline asm
	{
    .reg .pred p;
    and.b32 %r745, %r752, %r747;    setp.ne.u32 p, %r745, 0;
    vote.ballot.sync.b32 %r745, p, 0xffffffff;
    @!p not.b32 %r745, %r745;
}

	// end inline asm
	and.b32  	%r761, %r745, %r760;
	mov.b32 	%r750, 64;
	// begin inline asm
	{
    .reg .pred p;
    and.b32 %r748, %r752, %r750;    setp.ne.u32 p, %r748, 0;
    vote.ballot.sync.b32 %r748, p, 0xffffffff;
    @!p not.b32 %r748, %r748;
}

	// end inline asm
	and.b32  	%r762, %r748, %r761;
	mov.b32 	%r753, 128;
	// begin inline asm
	{
    .reg .pred p;
    and.b32 %r751, %r752, %r753;    setp.ne.u32 p, %r751, 0;
    vote.ballot.sync.b32 %r751, p, 0xffffffff;
    @!p not.b32 %r751, %r751;
}

	// end inline asm
	and.b32  	%r763, %r751, %r762;
	clz.b32 	%r764, %r763;
	sub.s32 	%r182, 31, %r764;
	and.b32  	%r765, %r689, %r763;
	popc.b32 	%r183, %r765;
	setp.ne.s32 	%p76, %r330, %r182;
	mov.b32 	%r1971, 0;
	@%p76 bra 	$L__BB9_123;
	shl.b32 	%r766, %r752, 2;
	add.s32 	%r767, %r173, %r766;
	atom.shared.add.u32 	%r1971, [%r767], %r183;
$L__BB9_123:
	shfl.sync.idx.b32	%r793|%p77, %r1971, %r182, 31, -1;
	add.s32 	%r186, %r183, %r793;
	shr.u32 	%r794, %r1952, %r328;
	and.b32  	%r790, %r794, %r86;
	mov.b32 	%r770, 1;
	// begin inline asm
	{
    .reg .pred p;
    and.b32 %r768, %r790, %r770;    setp.ne.u32 p, %r768, 0;
    vote.ballot.sync.b32 %r768, p, 0xffffffff;
    @!p not.b32 %r768, %r768;
}

	// end inline asm
	mov.b32 	%r773, 2;
	// begin inline asm
	{
    .reg .pred p;
    and.b32 %r771, %r790, %r773;    setp.ne.u32 p, %r771, 0;
    vote.ballot.sync.b32 %r771, p, 0xffffffff;
    @!p not.b32 %r771, %r771;
}

	// end inline asm
	and.b32  	%r795, %r771, %r768;
	mov.b32 	%r776, 4;
	// begin inline asm
	{
    .reg .pred p;
    and.b32 %r774, %r790, %r776;    setp.ne.u32 p, %r774, 0;
    vote.ballot.sync.b32 %r774, p, 0xffffffff;
    @!p not.b32 %r774, %r774;
}

	// end inline asm
	and.b32  	%r796, %r774, %r795;
	mov.b32 	%r779, 8;
	// begin inline asm
	{
    .reg .pred p;
    and.b32 %r777, %r790, %r779;    setp.ne.u32 p, %r777, 0;
    vote.ballot.sync.b32 %r777, p, 0xffffffff;
    @!p not.b32 %r777, %r777;
}

	// end inline asm
	and.b32  	%r797, %r777, %r796;
	mov.b32 	%r782, 16;
	// begin inline asm
	{
    .reg .pred p;
    and.b32 %r780, %r790, %r782;    setp.ne.u32 p, %r780, 0;
    vote.ballot.sync.b32 %r780, p, 0xffffffff;
    @!p not.b32 %r780, %r780;
}

	// end inline asm
	and.b32  	%r798, %r780, %r797;
	mov.b32 	%r785, 32;
	// begin inline asm
	{
    .reg .pred p;
    and.b32 %r783, %r790, %r785;    setp.ne.u32 p, %r783, 0;
    vote.ballot.sync.b32 %r783, p, 0xffffffff;
    @!p not.b32 %r783, %r783;
}

	// end inline asm
	and.b32  	%r799, %r783, %r798;
	mov.b32 	%r788, 64;
	// begin inline asm
	{
    .reg .pred p;
    and.b32 %r786, %r790, %r788;    setp.ne.u32 p, %r786, 0;
    vote.ballot.sync.b32 %r786, p, 0xffffffff;
    @!p not.b32 %r786, %r786;
}

	// end inline asm
	and.b32  	%r800, %r786, %r799;
	mov.b32 	%r791, 128;
	// begin inline asm
	{
    .reg .pred p;
    and.b32 %r789, %r790, %r791;    setp.ne.u32 p, %r789, 0;
    vote.ballot.sync.b32 %r789, p, 0xffffffff;
    @!p not.b32 %r789, %r789;
}

	// end inline asm
	and.b32  	%r801, %r789, %r800;
	clz.b32 	%r802, %r801;
	sub.s32 	%r188, 31, %r802;
	and.b32  	%r803, %r689, %r801;
	popc.b32 	%r189, %r803;
	setp.ne.s32 	%p78, %r330, %r188;
	mov.b32 	%r1972, 0;
	@%p78 bra 	$L__BB9_125;
	shl.b32 	%r804, %r790, 2;
	add.s32 	%r805, %r173, %r804;
	atom.shared.add.u32 	%r1972, [%r805], %r189;
$L__BB9_125:
	shfl.sync.idx.b32	%r831|%p79, %r1972, %r188, 31, -1;
	add.s32 	%r192, %r189, %r831;
	shr.u32 	%r832, %r1953, %r328;
	and.b32  	%r828, %r832, %r86;
	mov.b32 	%r808, 1;
	// begin inline asm
	{
    .reg .pred p;
    and.b32 %r806, %r828, %r808;    setp.ne.u32 p, %r806, 0;
    vote.ballot.sync.b32 %r806, p, 0xffffffff;
    @!p not.b32 %r806, %r806;
}

	// end inline asm
	mov.b32 	%r811, 2;
	// begin inline asm
	{
    .reg .pred p;
    and.b32 %r809, %r828, %r811;    setp.ne.u32 p, %r809, 0;
    vote.ballot.sync.b32 %r809, p, 0xffffffff;
    @!p not.b32 %r809, %r809;
}

	// end inline asm
	and.b32  	%r833, %r809, %r806;
	mov.b32 	%r814, 4;
	// begin inline asm
	{
    .reg .pred p;
    and.b32 %r812, %r828, %r814;    setp.ne.u32 p, %r812, 0;
    vote.ballot.sync.b32 %r812, p, 0xffffffff;
    @!p not.b32 %r812, %r812;
}

	// end inline asm
	and.b32  	%r834, %r812, %r833;
	mov.b32 	%r817, 8;
	// begin inline asm
	{
    .reg .pred p;
    and.b32 %r815, %r828, %r817;    setp.ne.u32 p, %r815, 0;
    vote.ballot.sync.b32 %r815, p, 0xffffffff;
    @!p not.b32 %r815, %r815;
}

	// end inline asm
	and.b32  	%r835, %r815, %r834;
	mov.b32 	%r820, 16;
	// begin inline asm
	{
    .reg .pred p;
    and.b32 %r818, %r828, %r820;    setp.ne.u32 p, %r818, 0;
    vote.ballot.sync.b32 %r818, p, 0xffffffff;
    @!p not.b32 %r818, %r818;
}

	// end inline asm
	and.b32  	%r836, %r818, %r835;
	mov.b32 	%r823, 32;
	// begin inline asm
	{
    .reg .pred p;
    and.b32 %r821, %r828, %r823;    setp.ne.u32 p, %r821, 0;
    vote.ballot.sync.b32 %r821, p, 0xffffffff;
    @!p not.b32 %r821, %r821;
}

	// end inline asm
	and.b32  	%r837, %r821, %r836;
	mov.b32 	%r826, 64;
	// begin inline asm
	{
    .reg .pred p;
    and.b32 %r824, %r828, %r826;    setp.ne.u32 p, %r824, 0;
    vote.ballot.sync.b32 %r824, p, 0xffffffff;
    @!p not.b32 %r824, %r824;
}

	// end inline asm
	and.b32  	%r838, %r824, %r837;
	mov.b32 	%r829, 128;
	// begin inline asm
	{
    .reg .pred p;
    and.b32 %r827, %r828, %r829;    setp.ne.u32 p, %r827, 0;
    vote.ballot.sync.b32 %r827, p, 0xffffffff;
    @!p not.b32 %r827, %r827;
}

	// end inline asm
	and.b32  	%r839, %r827, %r838;
	clz.b32 	%r840, %r839;
	sub.s32 	%r194, 31, %r840;
	and.b32  	%r841, %r689, %r839;
	popc.b32 	%r195, %r841;
	setp.ne.s32 	%p80, %r330, %r194;
	mov.b32 	%r1973, 0;
	@%p80 bra 	$L__BB9_127;
	shl.b32 	%r842, %r828, 2;
	add.s32 	%r843, %r173, %r842;
	atom.shared.add.u32 	%r1973, [%r843], %r195;
$L__BB9_127:
	shfl.sync.idx.b32	%r869|%p81, %r1973, %r194, 31, -1;
	add.s32 	%r198, %r195, %r869;
	shr.u32 	%r870, %r1954, %r328;
	and.b32  	%r866, %r870, %r86;
	mov.b32 	%r846, 1;
	// begin inline asm
	{
    .reg .pred p;
    and.b32 %r844, %r866, %r846;    setp.ne.u32 p, %r844, 0;
    vote.ballot.sync.b32 %r844, p, 0xffffffff;
    @!p not.b32 %r844, %r844;
}

	// end inline asm
	mov.b32 	%r849, 2;
	// begin inline asm
	{
    .reg .pred p;
    and.b32 %r847, %r866, %r849;    setp.ne.u32 p, %r847, 0;
    vote.ballot.sync.b32 %r847, p, 0xffffffff;
    @!p not.b32 %r847, %r847;
}

	// end inline asm
	and.b32  	%r871, %r847, %r844;
	mov.b32 	%r852, 4;
	// begin inline asm
	{
    .reg .pred p;
    and.b32 %r850, %r866, %r852;    setp.ne.u32 p, %r850, 0;
    vote.ballot.sync.b32 %r850, p, 0xffffffff;
    @!p not.b32 %r850, %r850;
}

	// end inline asm
	and.b32  	%r872, %r850, %r871;
	mov.b32 	%r855, 8;
	// begin inline asm
	{
    .reg .pred p;
    and.b32 %r853, %r866, %r855;    setp.ne.u32 p, %r853, 0;
    vote.ballot.sync.b32 %r853, p, 0xffffffff;
    @!p not.b32 %r853, %r853;
}

	// end inline asm
	and.b32  	%r873, %r853, %r872;
	mov.b32 	%r858, 16;
	// begin inline asm
	{
    .reg .pred p;
    and.b32 %r856, %r866, %r858;    setp.ne.u32 p, %r856, 0;
    vote.ballot.sync.b32 %r856, p, 0xffffffff;
    @!p not.b32 %r856, %r856;
}

	// end inline asm
	and.b32  	%r874, %r856, %r873;
	mov.b32 	%r861, 32;
	// begin inline asm
	{
    .reg .pred p;
    and.b32 %r859, %r866, %r861;    setp.ne.u32 p, %r859, 0;
    vote.ballot.sync.b32 %r859, p, 0xffffffff;
    @!p not.b32 %r859, %r859;
}

	// end inline asm
	and.b32  	%r875, %r859, %r874;
	mov.b32 	%r864, 64;
	// begin inline asm
	{
    .reg .pred p;
    and.b32 %r862, %r866, %r864;    setp.ne.u32 p, %r862, 0;
    vote.ballot.sync.b32 %r862, p, 0xffffffff;
    @!p not.b32 %r862, %r862;
}

	// end inline asm
	and.b32  	%r876, %r862, %r875;
	mov.b32 	%r867, 128;
	// begin inline asm
	{
    .reg .pred p;
    and.b32 %r865, %r866, %r867;    setp.ne.u32 p, %r865, 0;
    vote.ballot.sync.b32 %r865, p, 0xffffffff;
    @!p not.b32 %r865, %r865;
}

	// end inline asm
	and.b32  	%r877, %r865, %r876;
	clz.b32 	%r878, %r877;
	sub.s32 	%r200, 31, %r878;
	and.b32  	%r879, %r689, %r877;
	popc.b32 	%r201, %r879;
	setp.ne.s32 	%p82, %r330, %r200;
	mov.b32 	%r1974, 0;
	@%p82 bra 	$L__BB9_129;
	shl.b32 	%r880, %r866, 2;
	add.s32 	%r881, %r173, %r880;
	atom.shared.add.u32 	%r1974, [%r881], %r201;
$L__BB9_129:
	shfl.sync.idx.b32	%r907|%p83, %r1974, %r200, 31, -1;
	add.s32 	%r204, %r201, %r907;
	shr.u32 	%r908, %r1955, %r328;
	and.b32  	%r904, %r908, %r86;
	mov.b32 	%r884, 1;
	// begin inline asm
	{
    .reg .pred p;
    and.b32 %r882, %r904, %r884;    setp.ne.u32 p, %r882, 0;
    vote.ballot.sync.b32 %r882, p, 0xffffffff;
    @!p not.b32 %r882, %r882;
}

	// end inline asm
	mov.b32 	%r887, 2;
	// begin inline asm
	{
    .reg .pred p;
    and.b32 %r885, %r904, %r887;    setp.ne.u32 p, %r885, 0;
    vote.ballot.sync.b32 %r885, p, 0xffffffff;
    @!p not.b32 %r885, %r885;
}

	// end inline asm
	and.b32  	%r909, %r885, %r882;
	mov.b32 	%r890, 4;
	// begin inline asm
	{
    .reg .pred p;
    and.b32 %r888, %r904, %r890;    setp.ne.u32 p, %r888, 0;
    vote.ballot.sync.b32 %r888, p, 0xffffffff;
    @!p not.b32 %r888, %r888;
}

	// end inline asm
	and.b32  	%r910, %r888, %r909;
	mov.b32 	%r893, 8;
	// begin inline asm
	{
    .reg .pred p;
    and.b32 %r891, %r904, %r893;    setp.ne.u32 p, %r891, 0;
    vote.ballot.sync.b32 %r891, p, 0xffffffff;
    @!p not.b32 %r891, %r891;
}

	// end inline asm
	and.b32  	%r911, %r891, %r910;
	mov.b32 	%r896, 16;
	// begin inline asm
	{
    .reg .pred p;
    and.b32 %r894, %r904, %r896;    setp.ne.u32 p, %r894, 0;
    vote.ballot.sync.b32 %r894, p, 0xffffffff;
    @!p not.b32 %r894, %r894;
}

	// end inline asm
	and.b32  	%r912, %r894, %r911;
	mov.b32 	%r899, 32;
	// begin inline asm
	{
    .reg .pred p;
    and.b32 %r897, %r904, %r899;    setp.ne.u32 p, %r897, 0;
    vote.ballot.sync.b32 %r897, p, 0xffffffff;
    @!p not.b32 %r897, %r897;
}

	// end inline asm
	and.b32  	%r913, %r897, %r912;
	mov.b32 	%r902, 64;
	// begin inline asm
	{
    .reg .pred p;
    and.b32 %r900, %r904, %r902;    setp.ne.u32 p, %r900, 0;
    vote.ballot.sync.b32 %r900, p, 0xffffffff;
    @!p not.b32 %r900, %r900;
}

	// end inline asm
	and.b32  	%r914, %r900, %r913;
	mov.b32 	%r905, 128;
	// begin inline asm
	{
    .reg .pred p;
    and.b32 %r903, %r904, %r905;    setp.ne.u32 p, %r903, 0;
    vote.ballot.sync.b32 %r903, p, 0xffffffff;
    @!p not.b32 %r903, %r903;
}

	// end inline asm
	and.b32  	%r915, %r903, %r914;
	clz.b32 	%r916, %r915;
	sub.s32 	%r206, 31, %r916;
	and.b32  	%r917, %r689, %r915;
	popc.b32 	%r207, %r917;
	setp.ne.s32 	%p84, %r330, %r206;
	mov.b32 	%r1975, 0;
	@%p84 bra 	$L__BB9_131;
	shl.b32 	%r918, %r904, 2;
	add.s32 	%r919, %r173, %r918;
	atom.shared.add.u32 	%r1975, [%r919], %r207;
$L__BB9_131:
	shfl.sync.idx.b32	%r945|%p85, %r1975, %r206, 31, -1;
	add.s32 	%r210, %r207, %r945;
	shr.u32 	%r946, %r1956, %r328;
	and.b32  	%r942, %r946, %r86;
	mov.b32 	%r922, 1;
	// begin inline asm
	{
    .reg .pred p;
    and.b32 %r920, %r942, %r922;    setp.ne.u32 p, %r920, 0;
    vote.ballot.sync.b32 %r920, p, 0xffffffff;
    @!p not.b32 %r920, %r920;
}

	// end inline asm
	mov.b32 	%r925, 2;
	// begin inline asm
	{
    .reg .pred p;
    and.b32 %r923, %r942, %r925;    setp.ne.u32 p, %r923, 0;
    vote.ballot.sync.b32 %r923, p, 0xffffffff;
    @!p not.b32 %r923, %r923;
}

	// end inline asm
	and.b32  	%r947, %r923, %r920;
	mov.b32 	%r928, 4;
	// begin inline asm
	{
    .reg .pred p;
    and.b32 %r926, %r942, %r928;    setp.ne.u32 p, %r926, 0;
    vote.ballot.sync.b32 %r926, p, 0xffffffff;
    @!p not.b32 %r926, %r926;
}

	// end inline asm
	and.b32  	%r948, %r926, %r947;
	mov.b32 	%r931, 8;
	// begin inline asm
	{
    .reg .pred p;
    and.b32 %r929, %r942, %r931;    setp.ne.u32 p, %r929, 0;
    vote.ballot.sync.b32 %r929, p, 0xffffffff;
    @!p not.b32 %r929, %r929;
}

	// end inline asm
	and.b32  	%r949, %r929, %r948;
	mov.b32 	%r934, 16;
	// begin inline asm
	{
    .reg .pred p;
    and.b32 %r932, %r942, %r934;    setp.ne.u32 p, %r932, 0;
    vote.ballot.sync.b32 %r932, p, 0xffffffff;
    @!p not.b32 %r932, %r932;
}

	// end inline asm
	and.b32  	%r950, %r932, %r949;
	mov.b32 	%r937, 32;
	// begin inline asm
	{
    .reg .pred p;
    and.b32 %r935, %r942, %r937;    setp.ne.u32 p, %r935, 0;
    vote.ballot.sync.b32 %r935, p, 0xffffffff;
    @!p not.b32 %r935, %r935;
}

	// end inline asm
	and.b32  	%r951, %r935, %r950;
	mov.b32 	%r940, 64;
	// begin inline asm
	{
    .reg .pred p;
    and.b32 %r938, %r942, %r940;    setp.ne.u32 p, %r938, 0;
    vote.ballot.sync.b32 %r938, p, 0xffffffff;
    @!p not.b32 %r938, %r938;
}

	// end inline asm
	and.b32  	%r952, %r938, %r951;
	mov.b32 	%r943, 128;
	// begin inline asm
	{
    .reg .pred p;
    and.b32 %r941, %r942, %r943;    setp.ne.u32 p, %r941, 0;
    vote.ballot.sync.b32 %r941, p, 0xffffffff;
    @!p not.b32 %r941, %r941;
}

	// end inline asm
	and.b32  	%r953, %r941, %r952;
	clz.b32 	%r954, %r953;
	sub.s32 	%r212, 31, %r954;
	and.b32  	%r955, %r689, %r953;
	popc.b32 	%r213, %r955;
	setp.ne.s32 	%p86, %r330, %r212;
	mov.b32 	%r1976, 0;
	@%p86 bra 	$L__BB9_133;
	shl.b32 	%r956, %r942, 2;
	add.s32 	%r957, %r173, %r956;
	atom.shared.add.u32 	%r1976, [%r957], %r213;
$L__BB9_133:
	shfl.sync.idx.b32	%r983|%p87, %r1976, %r212, 31, -1;
	add.s32 	%r216, %r213, %r983;
	shr.u32 	%r984, %r1957, %r328;
	and.b32  	%r980, %r984, %r86;
	mov.b32 	%r960, 1;
	// begin inline asm
	{
    .reg .pred p;
    and.b32 %r958, %r980, %r960;    setp.ne.u32 p, %r958, 0;
    vote.ballot.sync.b32 %r958, p, 0xffffffff;
    @!p not.b32 %r958, %r958;
}

	// end inline asm
	mov.b32 	%r963, 2;
	// begin inline asm
	{
    .reg .pred p;
    and.b32 %r961, %r980, %r963;    setp.ne.u32 p, %r961, 0;
    vote.ballot.sync.b32 %r961, p, 0xffffffff;
    @!p not.b32 %r961, %r961;
}

	// end inline asm
	and.b32  	%r985, %r961, %r958;
	mov.b32 	%r966, 4;
	// begin inline asm
	{
    .reg .pred p;
    and.b32 %r964, %r980, %r966;    setp.ne.u32 p, %r964, 0;
    vote.ballot.sync.b32 %r964, p, 0xffffffff;
    @!p not.b32 %r964, %r964;
}

	// end inline asm
	and.b32  	%r986, %r964, %r985;
	mov.b32 	%r969, 8;
	// begin inline asm
	{
    .reg .pred p;
    and.b32 %r967, %r980, %r969;    setp.ne.u32 p, %r967, 0;
    vote.ballot.sync.b32 %r967, p, 0xffffffff;
    @!p not.b32 %r967, %r967;
}

	// end inline asm
	and.b32  	%r987, %r967, %r986;
	mov.b32 	%r972, 16;
	// begin inline asm
	{
    .reg .pred p;
    and.b32 %r970, %r980, %r972;    setp.ne.u32 p, %r970, 0;
    vote.ballot.sync.b32 %r970, p, 0xffffffff;
    @!p not.b32 %r970, %r970;
}

	// end inline asm
	and.b32  	%r988, %r970, %r987;
	mov.b32 	%r975, 32;
	// begin inline asm
	{
    .reg .pred p;
    and.b32 %r973, %r980, %r975;    setp.ne.u32 p, %r973, 0;
    vote.ballot.sync.b32 %r973, p, 0xffffffff;
    @!p not.b32 %r973, %r973;
}

	// end inline asm
	and.b32  	%r989, %r973, %r988;
	mov.b32 	%r978, 64;
	// begin inline asm
	{
    .reg .pred p;
    and.b32 %r976, %r980, %r978;    setp.ne.u32 p, %r976, 0;
    vote.ballot.sync.b32 %r976, p, 0xffffffff;
    @!p not.b32 %r976, %r976;
}

	// end inline asm
	and.b32  	%r990, %r976, %r989;
	mov.b32 	%r981, 128;
	// begin inline asm
	{
    .reg .pred p;
    and.b32 %r979, %r980, %r981;    setp.ne.u32 p, %r979, 0;
    vote.ballot.sync.b32 %r979, p, 0xffffffff;
    @!p not.b32 %r979, %r979;
}

	// end inline asm
	and.b32  	%r991, %r979, %r990;
	clz.b32 	%r992, %r991;
	sub.s32 	%r218, 31, %r992;
	and.b32  	%r993, %r689, %r991;
	popc.b32 	%r219, %r993;
	setp.ne.s32 	%p88, %r330, %r218;
	mov.b32 	%r1977, 0;
	@%p88 bra 	$L__BB9_135;
	shl.b32 	%r994, %r980, 2;
	add.s32 	%r995, %r173, %r994;
	atom.shared.add.u32 	%r1977, [%r995], %r219;
$L__BB9_135:
	shfl.sync.idx.b32	%r1021|%p89, %r1977, %r218, 31, -1;
	add.s32 	%r222, %r219, %r1021;
	shr.u32 	%r1022, %r1958, %r328;
	and.b32  	%r1018, %r1022, %r86;
	mov.b32 	%r998, 1;
	// begin inline asm
	{
    .reg .pred p;
    and.b32 %r996, %r1018, %r998;    setp.ne.u32 p, %r996, 0;
    vote.ballot.sync.b32 %r996, p, 0xffffffff;
    @!p not.b32 %r996, %r996;
}

	// end inline asm
	mov.b32 	%r1001, 2;
	// begin inline asm
	{
    .reg .pred p;
    and.b32 %r999, %r1018, %r1001;    setp.ne.u32 p, %r999, 0;
    vote.ballot.sync.b32 %r999, p, 0xffffffff;
    @!p not.b32 %r999, %r999;
}

	// end inline asm
	and.b32  	%r1023, %r999, %r996;
	mov.b32 	%r1004, 4;
	// begin inline asm
	{
    .reg .pred p;
    and.b32 %r1002, %r1018, %r1004;    setp.ne.u32 p, %r1002, 0;
    vote.ballot.sync.b32 %r1002, p, 0xffffffff;
    @!p not.b32 %r1002, %r1002;
}

	// end inline asm
	and.b32  	%r1024, %r1002, %r1023;
	mov.b32 	%r1007, 8;
	// begin inline asm
	{
    .reg .pred p;
    and.b32 %r1005, %r1018, %r1007;    setp.ne.u32 p, %r1005, 0;
    vote.ballot.sync.b32 %r1005, p, 0xffffffff;
    @!p not.b32 %r1005, %r1005;
}

	// end inline asm
	and.b32  	%r1025, %r1005, %r1024;
	mov.b32 	%r1010, 16;
	// begin inline asm
	{
    .reg .pred p;
    and.b32 %r1008, %r1018, %r1010;    setp.ne.u32 p, %r1008, 0;
    vote.ballot.sync.b32 %r1008, p, 0xffffffff;
    @!p not.b32 %r1008, %r1008;
}

	// end inline asm
	and.b32  	%r1026, %r1008, %r1025;
	mov.b32 	%r1013, 32;
	// begin inline asm
	{
    .reg .pred p;
    and.b32 %r1011, %r1018, %r1013;    setp.ne.u32 p, %r1011, 0;
    vote.ballot.sync.b32 %r1011, p, 0xffffffff;
    @!p not.b32 %r1011, %r1011;
}

	// end inline asm
	and.b32  	%r1027, %r1011, %r1026;
	mov.b32 	%r1016, 64;
	// begin inline asm
	{
    .reg .pred p;
    and.b32 %r1014, %r1018, %r1016;    setp.ne.u32 p, %r1014, 0;
    vote.ballot.sync.b32 %r1014, p, 0xffffffff;
    @!p not.b32 %r1014, %r1014;
}

	// end inline asm
	and.b32  	%r1028, %r1014, %r1027;
	mov.b32 	%r1019, 128;
	// begin inline asm
	{
    .reg .pred p;
    and.b32 %r1017, %r1018, %r1019;    setp.ne.u32 p, %r1017, 0;
    vote.ballot.sync.b32 %r1017, p, 0xffffffff;
    @!p not.b32 %r1017, %r1017;
}

	// end inline asm
	and.b32  	%r1029, %r1017, %r1028;
	clz.b32 	%r1030, %r1029;
	sub.s32 	%r224, 31, %r1030;
	and.b32  	%r1031, %r689, %r1029;
	popc.b32 	%r225, %r1031;
	setp.ne.s32 	%p90, %r330, %r224;
	mov.b32 	%r1978, 0;
	@%p90 bra 	$L__BB9_137;
	shl.b32 	%r1032, %r1018, 2;
	add.s32 	%r1033, %r173, %r1032;
	atom.shared.add.u32 	%r1978, [%r1033], %r225;
$L__BB9_137:
	shfl.sync.idx.b32	%r1059|%p91, %r1978, %r224, 31, -1;
	add.s32 	%r228, %r225, %r1059;
	shr.u32 	%r1060, %r1959, %r328;
	and.b32  	%r1056, %r1060, %r86;
	mov.b32 	%r1036, 1;
	// begin inline asm
	{
    .reg .pred p;
    and.b32 %r1034, %r1056, %r1036;    setp.ne.u32 p, %r1034, 0;
    vote.ballot.sync.b32 %r1034, p, 0xffffffff;
    @!p not.b32 %r1034, %r1034;
}

	// end inline asm
	mov.b32 	%r1039, 2;
	// begin inline asm
	{
    .reg .pred p;
    and.b32 %r1037, %r1056, %r1039;    setp.ne.u32 p, %r1037, 0;
    vote.ballot.sync.b32 %r1037, p, 0xffffffff;
    @!p not.b32 %r1037, %r1037;
}

	// end inline asm
	and.b32  	%r1061, %r1037, %r1034;
	mov.b32 	%r1042, 4;
	// begin inline asm
	{
    .reg .pred p;
    and.b32 %r1040, %r1056, %r1042;    setp.ne.u32 p, %r1040, 0;
    vote.ballot.sync.b32 %r1040, p, 0xffffffff;
    @!p not.b32 %r1040, %r1040;
}

	// end inline asm
	and.b32  	%r1062, %r1040, %r1061;
	mov.b32 	%r1045, 8;
	// begin inline asm
	{
    .reg .pred p;
    and.b32 %r1043, %r1056, %r1045;    setp.ne.u32 p, %r1043, 0;
    vote.ballot.sync.b32 %r1043, p, 0xffffffff;
    @!p not.b32 %r1043, %r1043;
}

	// end inline asm
	and.b32  	%r1063, %r1043, %r1062;
	mov.b32 	%r1048, 16;
	// begin inline asm
	{
    .reg .pred p;
    and.b32 %r1046, %r1056, %r1048;    setp.ne.u32 p, %r1046, 0;
    vote.ballot.sync.b32 %r1046, p, 0xffffffff;
    @!p not.b32 %r1046, %r1046;
}

	// end inline asm
	and.b32  	%r1064, %r1046, %r1063;
	mov.b32 	%r1051, 32;
	// begin inline asm
	{
    .reg .pred p;
    and.b32 %r1049, %r1056, %r1051;    setp.ne.u32 p, %r1049, 0;
    vote.ballot.sync.b32 %r1049, p, 0xffffffff;
    @!p not.b32 %r1049, %r1049;
}

	// end inline asm
	and.b32  	%r1065, %r1049, %r1064;
	mov.b32 	%r1054, 64;
	// begin inline asm
	{
    .reg .pred p;
    and.b32 %r1052, %r1056, %r1054;    setp.ne.u32 p, %r1052, 0;
    vote.ballot.sync.b32 %r1052, p, 0xffffffff;
    @!p not.b32 %r1052, %r1052;
}

	// end inline asm
	and.b32  	%r1066, %r1052, %r1065;
	mov.b32 	%r1057, 128;
	// begin inline asm
	{
    .reg .pred p;
    and.b32 %r1055, %r1056, %r1057;    setp.ne.u32 p, %r1055, 0;
    vote.ballot.sync.b32 %r1055, p, 0xffffffff;
    @!p not.b32 %r1055, %r1055;
}

	// end inline asm
	and.b32  	%r1067, %r1055, %r1066;
	clz.b32 	%r1068, %r1067;
	sub.s32 	%r230, 31, %r1068;
	and.b32  	%r1069, %r689, %r1067;
	popc.b32 	%r231, %r1069;
	setp.ne.s32 	%p92, %r330, %r230;
	mov.b32 	%r1979, 0;
	@%p92 bra 	$L__BB9_139;
	shl.b32 	%r1070, %r1056, 2;
	add.s32 	%r1071, %r173, %r1070;
	atom.shared.add.u32 	%r1979, [%r1071], %r231;
$L__BB9_139:
	shfl.sync.idx.b32	%r1097|%p93, %r1979, %r230, 31, -1;
	add.s32 	%r234, %r231, %r1097;
	shr.u32 	%r1098, %r1960, %r328;
	and.b32  	%r1094, %r1098, %r86;
	mov.b32 	%r1074, 1;
	// begin inline asm
	{
    .reg .pred p;
    and.b32 %r1072, %r1094, %r1074;    setp.ne.u32 p, %r1072, 0;
    vote.ballot.sync.b32 %r1072, p, 0xffffffff;
    @!p not.b32 %r1072, %r1072;
}

	// end inline asm
	mov.b32 	%r1077, 2;
	// begin inline asm
	{
    .reg .pred p;
    and.b32 %r1075, %r1094, %r1077;    setp.ne.u32 p, %r1075, 0;
    vote.ballot.sync.b32 %r1075, p, 0xffffffff;
    @!p not.b32 %r1075, %r1075;
}

	// end inline asm
	and.b32  	%r1099, %r1075, %r1072;
	mov.b32 	%r1080, 4;
	// begin inline asm
	{
    .reg .pred p;
    and.b32 %r1078, %r1094, %r1080;    setp.ne.u32 p, %r1078, 0;
    vote.ballot.sync.b32 %r1078, p, 0xffffffff;
    @!p not.b32 %r1078, %r1078;
}

	// end inline asm
	and.b32  	%r1100, %r1078, %r1099;
	mov.b32 	%r1083, 8;
	// begin inline asm
	{
    .reg .pred p;
    and.b32 %r1081, %r1094, %r1083;    setp.ne.u32 p, %r1081, 0;
    vote.ballot.sync.b32 %r1081, p, 0xffffffff;
    @!p not.b32 %r1081, %r1081;
}

	// end inline asm
	and.b32  	%r1101, %r1081, %r1100;
	mov.b32 	%r1086, 16;
	// begin inline asm
	{
    .reg .pred p;
    and.b32 %r1084, %r1094, %r1086;    setp.ne.u32 p, %r1084, 0;
    vote.ballot.sync.b32 %r1084, p, 0xffffffff;
    @!p not.b32 %r1084, %r1084;
}

	// end inline asm
	and.b32  	%r1102, %r1084, %r1101;
	mov.b32 	%r1089, 32;
	// begin inline asm
	{
    .reg .pred p;
    and.b32 %r1087, %r1094, %r1089;    setp.ne.u32 p, %r1087, 0;
    vote.ballot.sync.b32 %r1087, p, 0xffffffff;
    @!p not.b32 %r1087, %r1087;
}

	// end inline asm
	and.b32  	%r1103, %r1087, %r1102;
	mov.b32 	%r1092, 64;
	// begin inline asm
	{
    .reg .pred p;
    and.b32 %r1090, %r1094, %r1092;    setp.ne.u32 p, %r1090, 0;
    vote.ballot.sync.b32 %r1090, p, 0xffffffff;
    @!p not.b32 %r1090, %r1090;
}

	// end inline asm
	and.b32  	%r1104, %r1090, %r1103;
	mov.b32 	%r1095, 128;
	// begin inline asm
	{
    .reg .pred p;
    and.b32 %r1093, %r1094, %r1095;    setp.ne.u32 p, %r1093, 0;
    vote.ballot.sync.b32 %r1093, p, 0xffffffff;
    @!p not.b32 %r1093, %r1093;
}

	// end inline asm
	and.b32  	%r1105, %r1093, %r1104;
	clz.b32 	%r1106, %r1105;
	sub.s32 	%r236, 31, %r1106;
	and.b32  	%r1107, %r689, %r1105;
	popc.b32 	%r237, %r1107;
	setp.ne.s32 	%p94, %r330, %r236;
	mov.b32 	%r1980, 0;
	@%p94 bra 	$L__BB9_141;
	shl.b32 	%r1108, %r1094, 2;
	add.s32 	%r1109, %r173, %r1108;
	atom.shared.add.u32 	%r1980, [%r1109], %r237;
$L__BB9_141:
	shfl.sync.idx.b32	%r1135|%p95, %r1980, %r236, 31, -1;
	add.s32 	%r240, %r237, %r1135;
	shr.u32 	%r1136, %r1961, %r328;
	and.b32  	%r1132, %r1136, %r86;
	mov.b32 	%r1112, 1;
	// begin inline asm
	{
    .reg .pred p;
    and.b32 %r1110, %r1132, %r1112;    setp.ne.u32 p, %r1110, 0;
    vote.ballot.sync.b32 %r1110, p, 0xffffffff;
    @!p not.b32 %r1110, %r1110;
}

	// end inline asm
	mov.b32 	%r1115, 2;
	// begin inline asm
	{
    .reg .pred p;
    and.b32 %r1113, %r1132, %r1115;    setp.ne.u32 p, %r1113, 0;
    vote.ballot.sync.b32 %r1113, p, 0xffffffff;
    @!p not.b32 %r1113, %r1113;
}

	// end inline asm
	and.b32  	%r1137, %r1113, %r1110;
	mov.b32 	%r1118, 4;
	// begin inline asm
	{
    .reg .pred p;
    and.b32 %r1116, %r1132, %r1118;    setp.ne.u32 p, %r1116, 0;
    vote.ballot.sync.b32 %r1116, p, 0xffffffff;
    @!p not.b32 %r1116, %r1116;
}

	// end inline asm
	and.b32  	%r1138, %r1116, %r1137;
	mov.b32 	%r1121, 8;
	// begin inline asm
	{
    .reg .pred p;
    and.b32 %r1119, %r1132, %r1121;    setp.ne.u32 p, %r1119, 0;
    vote.ballot.sync.b32 %r1119, p, 0xffffffff;
    @!p not.b32 %r1119, %r1119;
}

	// end inline asm
	and.b32  	%r1139, %r1119, %r1138;
	mov.b32 	%r1124, 16;
	// begin inline asm
	{
    .reg .pred p;
    and.b32 %r1122, %r1132, %r1124;    setp.ne.u32 p, %r1122, 0;
    vote.ballot.sync.b32 %r1122, p, 0xffffffff;
    @!p not.b32 %r1122, %r1122;
}

	// end inline asm
	and.b32  	%r1140, %r1122, %r1139;
	mov.b32 	%r1127, 32;
	// begin inline asm
	{
    .reg .pred p;
    and.b32 %r1125, %r1132, %r1127;    setp.ne.u32 p, %r1125, 0;
    vote.ballot.sync.b32 %r1125, p, 0xffffffff;
    @!p not.b32 %r1125, %r1125;
}

	// end inline asm
	and.b32  	%r1141, %r1125, %r1140;
	mov.b32 	%r1130, 64;
	// begin inline asm
	{
    .reg .pred p;
    and.b32 %r1128, %r1132, %r1130;    setp.ne.u32 p, %r1128, 0;
    vote.ballot.sync.b32 %r1128, p, 0xffffffff;
    @!p not.b32 %r1128, %r1128;
}

	// end inline asm
	and.b32  	%r1142, %r1128, %r1141;
	mov.b32 	%r1133, 128;
	// begin inline asm
	{
    .reg .pred p;
    and.b32 %r1131, %r1132, %r1133;    setp.ne.u32 p, %r1131, 0;
    vote.ballot.sync.b32 %r1131, p, 0xffffffff;
    @!p not.b32 %r1131, %r1131;
}

	// end inline asm
	and.b32  	%r1143, %r1131, %r1142;
	clz.b32 	%r1144, %r1143;
	sub.s32 	%r242, 31, %r1144;
	and.b32  	%r1145, %r689, %r1143;
	popc.b32 	%r243, %r1145;
	setp.ne.s32 	%p96, %r330, %r242;
	mov.b32 	%r1981, 0;
	@%p96 bra 	$L__BB9_143;
	shl.b32 	%r1146, %r1132, 2;
	add.s32 	%r1147, %r173, %r1146;
	atom.shared.add.u32 	%r1981, [%r1147], %r243;
$L__BB9_143:
	shfl.sync.idx.b32	%r1173|%p97, %r1981, %r242, 31, -1;
	add.s32 	%r246, %r243, %r1173;
	shr.u32 	%r1174, %r1962, %r328;
	and.b32  	%r1170, %r1174, %r86;
	mov.b32 	%r1150, 1;
	// begin inline asm
	{
    .reg .pred p;
    and.b32 %r1148, %r1170, %r1150;    setp.ne.u32 p, %r1148, 0;
    vote.ballot.sync.b32 %r1148, p, 0xffffffff;
    @!p not.b32 %r1148, %r1148;
}

	// end inline asm
	mov.b32 	%r1153, 2;
	// begin inline asm
	{
    .reg .pred p;
    and.b32 %r1151, %r1170, %r1153;    setp.ne.u32 p, %r1151, 0;
    vote.ballot.sync.b32 %r1151, p, 0xffffffff;
    @!p not.b32 %r1151, %r1151;
}

	// end inline asm
	and.b32  	%r1175, %r1151, %r1148;
	mov.b32 	%r1156, 4;
	// begin inline asm
	{
    .reg .pred p;
    and.b32 %r1154, %r1170, %r1156;    setp.ne.u32 p, %r1154, 0;
    vote.ballot.sync.b32 %r1154, p, 0xffffffff;
    @!p not.b32 %r1154, %r1154;
}

	// end inline asm
	and.b32  	%r1176, %r1154, %r1175;
	mov.b32 	%r1159, 8;
	// begin inline asm
	{
    .reg .pred p;
    and.b32 %r1157, %r1170, %r1159;    setp.ne.u32 p, %r1157, 0;
    vote.ballot.sync.b32 %r1157, p, 0xffffffff;
    @!p not.b32 %r1157, %r1157;
}

	// end inline asm
	and.b32  	%r1177, %r1157, %r1176;
	mov.b32 	%r1162, 16;
	// begin inline asm
	{
    .reg .pred p;
    and.b32 %r1160, %r1170, %r1162;    setp.ne.u32 p, %r1160, 0;
    vote.ballot.sync.b32 %r1160, p, 0xffffffff;
    @!p not.b32 %r1160, %r1160;
}

	// end inline asm
	and.b32  	%r1178, %r1160, %r1177;
	mov.b32 	%r1165, 32;
	// begin inline asm
	{
    .reg .pred p;
    and.b32 %r1163, %r1170, %r1165;    setp.ne.u32 p, %r1163, 0;
    vote.ballot.sync.b32 %r1163, p, 0xffffffff;
    @!p not.b32 %r1163, %r1163;
}

	// end inline asm
	and.b32  	%r1179, %r1163, %r1178;
	mov.b32 	%r1168, 64;
	// begin inline asm
	{
    .reg .pred p;
    and.b32 %r1166, %r1170, %r1168;    setp.ne.u32 p, %r1166, 0;
    vote.ballot.sync.b32 %r1166, p, 0xffffffff;
    @!p not.b32 %r1166, %r1166;
}

	// end inline asm
	and.b32  	%r1180, %r1166, %r1179;
	mov.b32 	%r1171, 128;
	// begin inline asm
	{
    .reg .pred p;
    and.b32 %r1169, %r1170, %r1171;    setp.ne.u32 p, %r1169, 0;
    vote.ballot.sync.b32 %r1169, p, 0xffffffff;
    @!p not.b32 %r1169, %r1169;
}

	// end inline asm
	and.b32  	%r1181, %r1169, %r1180;
	clz.b32 	%r1182, %r1181;
	sub.s32 	%r248, 31, %r1182;
	and.b32  	%r1183, %r689, %r1181;
	popc.b32 	%r249, %r1183;
	setp.ne.s32 	%p98, %r330, %r248;
	mov.b32 	%r1982, 0;
	@%p98 bra 	$L__BB9_145;
	shl.b32 	%r1184, %r1170, 2;
	add.s32 	%r1185, %r173, %r1184;
	atom.shared.add.u32 	%r1982, [%r1185], %r249;
$L__BB9_145:
	shfl.sync.idx.b32	%r1211|%p99, %r1982, %r248, 31, -1;
	add.s32 	%r252, %r249, %r1211;
	shr.u32 	%r1212, %r1963, %r328;
	and.b32  	%r1208, %r1212, %r86;
	mov.b32 	%r1188, 1;
	// begin inline asm
	{
    .reg .pred p;
    and.b32 %r1186, %r1208, %r1188;    setp.ne.u32 p, %r1186, 0;
    vote.ballot.sync.b32 %r1186, p, 0xffffffff;
    @!p not.b32 %r1186, %r1186;
}

	// end inline asm
	mov.b32 	%r1191, 2;
	// begin inline asm
	{
    .reg .pred p;
    and.b32 %r1189, %r1208, %r1191;    setp.ne.u32 p, %r1189, 0;
    vote.ballot.sync.b32 %r1189, p, 0xffffffff;
    @!p not.b32 %r1189, %r1189;
}

	// end inline asm
	and.b32  	%r1213, %r1189, %r1186;
	mov.b32 	%r1194, 4;
	// begin inline asm
	{
    .reg .pred p;
    and.b32 %r1192, %r1208, %r1194;    setp.ne.u32 p, %r1192, 0;
    vote.ballot.sync.b32 %r1192, p, 0xffffffff;
    @!p not.b32 %r1192, %r1192;
}

	// end inline asm
	and.b32  	%r1214, %r1192, %r1213;
	mov.b32 	%r1197, 8;
	// begin inline asm
	{
    .reg .pred p;
    and.b32 %r1195, %r1208, %r1197;    setp.ne.u32 p, %r1195, 0;
    vote.ballot.sync.b32 %r1195, p, 0xffffffff;
    @!p not.b32 %r1195, %r1195;
}

	// end inline asm
	and.b32  	%r1215, %r1195, %r1214;
	mov.b32 	%r1200, 16;
	// begin inline asm
	{
    .reg .pred p;
    and.b32 %r1198, %r1208, %r1200;    setp.ne.u32 p, %r1198, 0;
    vote.ballot.sync.b32 %r1198, p, 0xffffffff;
    @!p not.b32 %r1198, %r1198;
}

	// end inline asm
	and.b32  	%r1216, %r1198, %r1215;
	mov.b32 	%r1203, 32;
	// begin inline asm
	{
    .reg .pred p;
    and.b32 %r1201, %r1208, %r1203;    setp.ne.u32 p, %r1201, 0;
    vote.ballot.sync.b32 %r1201, p, 0xffffffff;
    @!p not.b32 %r1201, %r1201;
}

	// end inline asm
	and.b32  	%r1217, %r1201, %r1216;
	mov.b32 	%r1206, 64;
	// begin inline asm
	{
    .reg .pred p;
    and.b32 %r1204, %r1208, %r1206;    setp.ne.u32 p, %r1204, 0;
    vote.ballot.sync.b32 %r1204, p, 0xffffffff;
    @!p not.b32 %r1204, %r1204;
}

	// end inline asm
	and.b32  	%r1218, %r1204, %r1217;
	mov.b32 	%r1209, 128;
	// begin inline asm
	{
    .reg .pred p;
    and.b32 %r1207, %r1208, %r1209;    setp.ne.u32 p, %r1207, 0;
    vote.ballot.sync.b32 %r1207, p, 0xffffffff;
    @!p not.b32 %r1207, %r1207;
}

	// end inline asm
	and.b32  	%r1219, %r1207, %r1218;
	clz.b32 	%r1220, %r1219;
	sub.s32 	%r254, 31, %r1220;
	and.b32  	%r1221, %r689, %r1219;
	popc.b32 	%r255, %r1221;
	setp.ne.s32 	%p100, %r330, %r254;
	mov.b32 	%r1983, 0;
	@%p100 bra 	$L__BB9_147;
	shl.b32 	%r1222, %r1208, 2;
	add.s32 	%r1223, %r173, %r1222;
	atom.shared.add.u32 	%r1983, [%r1223], %r255;
$L__BB9_147:
	shfl.sync.idx.b32	%r1249|%p101, %r1983, %r254, 31, -1;
	add.s32 	%r258, %r255, %r1249;
	shr.u32 	%r1250, %r1964, %r328;
	and.b32  	%r1246, %r1250, %r86;
	mov.b32 	%r1226, 1;
	// begin inline asm
	{
    .reg .pred p;
    and.b32 %r1224, %r1246, %r1226;    setp.ne.u32 p, %r1224, 0;
    vote.ballot.sync.b32 %r1224, p, 0xffffffff;
    @!p not.b32 %r1224, %r1224;
}

	// end inline asm
	mov.b32 	%r1229, 2;
	// begin inline asm
	{
    .reg .pred p;
    and.b32 %r1227, %r1246, %r1229;    setp.ne.u32 p, %r1227, 0;
    vote.ballot.sync.b32 %r1227, p, 0xffffffff;
    @!p not.b32 %r1227, %r1227;
}

	// end inline asm
	and.b32  	%r1251, %r1227, %r1224;
	mov.b32 	%r1232, 4;
	// begin inline asm
	{
    .reg .pred p;
    and.b32 %r1230, %r1246, %r1232;    setp.ne.u32 p, %r1230, 0;
    vote.ballot.sync.b32 %r1230, p, 0xffffffff;
    @!p not.b32 %r1230, %r1230;
}

	// end inline asm
	and.b32  	%r1252, %r1230, %r1251;
	mov.b32 	%r1235, 8;
	// begin inline asm
	{
    .reg .pred p;
    and.b32 %r1233, %r1246, %r1235;    setp.ne.u32 p, %r1233, 0;
    vote.ballot.sync.b32 %r1233, p, 0xffffffff;
    @!p not.b32 %r1233, %r1233;
}

	// end inline asm
	and.b32  	%r1253, %r1233, %r1252;
	mov.b32 	%r1238, 16;
	// begin inline asm
	{
    .reg .pred p;
    and.b32 %r1236, %r1246, %r1238;    setp.ne.u32 p, %r1236, 0;
    vote.ballot.sync.b32 %r1236, p, 0xffffffff;
    @!p not.b32 %r1236, %r1236;
}

	// end inline asm
	and.b32  	%r1254, %r1236, %r1253;
	mov.b32 	%r1241, 32;
	// begin inline asm
	{
    .reg .pred p;
    and.b32 %r1239, %r1246, %r1241;    setp.ne.u32 p, %r1239, 0;
    vote.ballot.sync.b32 %r1239, p, 0xffffffff;
    @!p not.b32 %r1239, %r1239;
}

	// end inline asm
	and.b32  	%r1255, %r1239, %r1254;
	mov.b32 	%r1244, 64;
	// begin inline asm
	{
    .reg .pred p;
    and.b32 %r1242, %r1246, %r1244;    setp.ne.u32 p, %r1242, 0;
    vote.ballot.sync.b32 %r1242, p, 0xffffffff;
    @!p not.b32 %r1242, %r1242;
}

	// end inline asm
	and.b32  	%r1256, %r1242, %r1255;
	mov.b32 	%r1247, 128;
	// begin inline asm
	{
    .reg .pred p;
    and.b32 %r1245, %r1246, %r1247;    setp.ne.u32 p, %r1245, 0;
    vote.ballot.sync.b32 %r1245, p, 0xffffffff;
    @!p not.b32 %r1245, %r1245;
}

	// end inline asm
	and.b32  	%r1257, %r1245, %r1256;
	clz.b32 	%r1258, %r1257;
	sub.s32 	%r260, 31, %r1258;
	and.b32  	%r1259, %r689, %r1257;
	popc.b32 	%r261, %r1259;
	setp.ne.s32 	%p102, %r330, %r260;
	mov.b32 	%r1984, 0;
	@%p102 bra 	$L__BB9_149;
	shl.b32 	%r1260, %r1246, 2;
	add.s32 	%r1261, %r173, %r1260;
	atom.shared.add.u32 	%r1984, [%r1261], %r261;
$L__BB9_149:
	shfl.sync.idx.b32	%r1287|%p103, %r1984, %r260, 31, -1;
	add.s32 	%r264, %r261, %r1287;
	shr.u32 	%r1288, %r1965, %r328;
	and.b32  	%r1284, %r1288, %r86;
	mov.b32 	%r1264, 1;
	// begin inline asm
	{
    .reg .pred p;
    and.b32 %r1262, %r1284, %r1264;    setp.ne.u32 p, %r1262, 0;
    vote.ballot.sync.b32 %r1262, p, 0xffffffff;
    @!p not.b32 %r1262, %r1262;
}

	// end inline asm
	mov.b32 	%r1267, 2;
	// begin inline asm
	{
    .reg .pred p;
    and.b32 %r1265, %r1284, %r1267;    setp.ne.u32 p, %r1265, 0;
    vote.ballot.sync.b32 %r1265, p, 0xffffffff;
    @!p not.b32 %r1265, %r1265;
}

	// end inline asm
	and.b32  	%r1289, %r1265, %r1262;
	mov.b32 	%r1270, 4;
	// begin inline asm
	{
    .reg .pred p;
    and.b32 %r1268, %r1284, %r1270;    setp.ne.u32 p, %r1268, 0;
    vote.ballot.sync.b32 %r1268, p, 0xffffffff;
    @!p not.b32 %r1268, %r1268;
}

	// end inline asm
	and.b32  	%r1290, %r1268, %r1289;
	mov.b32 	%r1273, 8;
	// begin inline asm
	{
    .reg .pred p;
    and.b32 %r1271, %r1284, %r1273;    setp.ne.u32 p, %r1271, 0;
    vote.ballot.sync.b32 %r1271, p, 0xffffffff;
    @!p not.b32 %r1271, %r1271;
}

	// end inline asm
	and.b32  	%r1291, %r1271, %r1290;
	mov.b32 	%r1276, 16;
	// begin inline asm
	{
    .reg .pred p;
    and.b32 %r1274, %r1284, %r1276;    setp.ne.u32 p, %r1274, 0;
    vote.ballot.sync.b32 %r1274, p, 0xffffffff;
    @!p not.b32 %r1274, %r1274;
}

	// end inline asm
	and.b32  	%r1292, %r1274, %r1291;
	mov.b32 	%r1279, 32;
	// begin inline asm
	{
    .reg .pred p;
    and.b32 %r1277, %r1284, %r1279;    setp.ne.u32 p, %r1277, 0;
    vote.ballot.sync.b32 %r1277, p, 0xffffffff;
    @!p not.b32 %r1277, %r1277;
}

	// end inline asm
	and.b32  	%r1293, %r1277, %r1292;
	mov.b32 	%r1282, 64;
	// begin inline asm
	{
    .reg .pred p;
    and.b32 %r1280, %r1284, %r1282;    setp.ne.u32 p, %r1280, 0;
    vote.ballot.sync.b32 %r1280, p, 0xffffffff;
    @!p not.b32 %r1280, %r1280;
}

	// end inline asm
	and.b32  	%r1294, %r1280, %r1293;
	mov.b32 	%r1285, 128;
	// begin inline asm
	{
    .reg .pred p;
    and.b32 %r1283, %r1284, %r1285;    setp.ne.u32 p, %r1283, 0;
    vote.ballot.sync.b32 %r1283, p, 0xffffffff;
    @!p not.b32 %r1283, %r1283;
}

	// end inline asm
	and.b32  	%r1295, %r1283, %r1294;
	clz.b32 	%r1296, %r1295;
	sub.s32 	%r266, 31, %r1296;
	and.b32  	%r1297, %r689, %r1295;
	popc.b32 	%r267, %r1297;
	setp.ne.s32 	%p104, %r330, %r266;
	mov.b32 	%r1985, 0;
	@%p104 bra 	$L__BB9_151;
	shl.b32 	%r1302, %r1284, 2;
	add.s32 	%r1303, %r173, %r1302;
	atom.shared.add.u32 	%r1985, [%r1303], %r267;
$L__BB9_151:
	shfl.sync.idx.b32	%r1329|%p105, %r1985, %r266, 31, -1;
	add.s32 	%r270, %r267, %r1329;
	shr.u32 	%r1330, %r1966, %r328;
	and.b32  	%r1326, %r1330, %r86;
	mov.b32 	%r1306, 1;
	// begin inline asm
	{
    .reg .pred p;
    and.b32 %r1304, %r1326, %r1306;    setp.ne.u32 p, %r1304, 0;
    vote.ballot.sync.b32 %r1304, p, 0xffffffff;
    @!p not.b32 %r1304, %r1304;
}

	// end inline asm
	mov.b32 	%r1309, 2;
	// begin inline asm
	{
    .reg .pred p;
    and.b32 %r1307, %r1326, %r1309;    setp.ne.u32 p, %r1307, 0;
    vote.ballot.sync.b32 %r1307, p, 0xffffffff;
    @!p not.b32 %r1307, %r1307;
}

	// end inline asm
	and.b32  	%r1331, %r1307, %r1304;
	mov.b32 	%r1312, 4;
	// begin inline asm
	{
    .reg .pred p;
    and.b32 %r1310, %r1326, %r1312;    setp.ne.u32 p, %r1310, 0;
    vote.ballot.sync.b32 %r1310, p, 0xffffffff;
    @!p not.b32 %r1310, %r1310;
}

	// end inline asm
	and.b32  	%r1332, %r1310, %r1331;
	mov.b32 	%r1315, 8;
	// begin inline asm
	{
    .reg .pred p;
    and.b32 %r1313, %r1326, %r1315;    setp.ne.u32 p, %r1313, 0;
    vote.ballot.sync.b32 %r1313, p, 0xffffffff;
    @!p not.b32 %r1313, %r1313;
}

	// end inline asm
	and.b32  	%r1333, %r1313, %r1332;
	mov.b32 	%r1318, 16;
	// begin inline asm
	{
    .reg .pred p;
    and.b32 %r1316, %r1326, %r1318;    setp.ne.u32 p, %r1316, 0;
    vote.ballot.sync.b32 %r1316, p, 0xffffffff;
    @!p not.b32 %r1316, %r1316;
}

	// end inline asm
	and.b32  	%r1334, %r1316, %r1333;
	mov.b32 	%r1321, 32;
	// begin inline asm
	{
    .reg .pred p;
    and.b32 %r1319, %r1326, %r1321;    setp.ne.u32 p, %r1319, 0;
    vote.ballot.sync.b32 %r1319, p, 0xffffffff;
    @!p not.b32 %r1319, %r1319;
}

	// end inline asm
	and.b32  	%r1335, %r1319, %r1334;
	mov.b32 	%r1324, 64;
	// begin inline asm
	{
    .reg .pred p;
    and.b32 %r1322, %r1326, %r1324;    setp.ne.u32 p, %r1322, 0;
    vote.ballot.sync.b32 %r1322, p, 0xffffffff;
    @!p not.b32 %r1322, %r1322;
}

	// end inline asm
	and.b32  	%r1336, %r1322, %r1335;
	mov.b32 	%r1327, 128;
	// begin inline asm
	{
    .reg .pred p;
    and.b32 %r1325, %r1326, %r1327;    setp.ne.u32 p, %r1325, 0;
    vote.ballot.sync.b32 %r1325, p, 0xffffffff;
    @!p not.b32 %r1325, %r1325;
}

	// end inline asm
	and.b32  	%r1337, %r1325, %r1336;
	clz.b32 	%r1338, %r1337;
	sub.s32 	%r272, 31, %r1338;
	and.b32  	%r1339, %r689, %r1337;
	popc.b32 	%r273, %r1339;
	setp.ne.s32 	%p106, %r330, %r272;
	mov.b32 	%r1986, 0;
	@%p106 bra 	$L__BB9_153;
	shl.b32 	%r1344, %r1326, 2;
	add.s32 	%r1345, %r173, %r1344;
	atom.shared.add.u32 	%r1986, [%r1345], %r273;
$L__BB9_153:
	shfl.sync.idx.b32	%r1371|%p107, %r1986, %r272, 31, -1;
	add.s32 	%r276, %r273, %r1371;
	shr.u32 	%r1372, %r1967, %r328;
	and.b32  	%r1368, %r1372, %r86;
	mov.b32 	%r1348, 1;
	// begin inline asm
	{
    .reg .pred p;
    and.b32 %r1346, %r1368, %r1348;    setp.ne.u32 p, %r1346, 0;
    vote.ballot.sync.b32 %r1346, p, 0xffffffff;
    @!p not.b32 %r1346, %r1346;
}

	// end inline asm
	mov.b32 	%r1351, 2;
	// begin inline asm
	{
    .reg .pred p;
    and.b32 %r1349, %r1368, %r1351;    setp.ne.u32 p, %r1349, 0;
    vote.ballot.sync.b32 %r1349, p, 0xffffffff;
    @!p not.b32 %r1349, %r1349;
}

	// end inline asm
	and.b32  	%r1373, %r1349, %r1346;
	mov.b32 	%r1354, 4;
	// begin inline asm
	{
    .reg .pred p;
    and.b32 %r1352, %r1368, %r1354;    setp.ne.u32 p, %r1352, 0;
    vote.ballot.sync.b32 %r1352, p, 0xffffffff;
    @!p not.b32 %r1352, %r1352;
}

	// end inline asm
	and.b32  	%r1374, %r1352, %r1373;
	mov.b32 	%r1357, 8;
	// begin inline asm
	{
    .reg .pred p;
    and.b32 %r1355, %r1368, %r1357;    setp.ne.u32 p, %r1355, 0;
    vote.ballot.sync.b32 %r1355, p, 0xffffffff;
    @!p not.b32 %r1355, %r1355;
}

	// end inline asm
	and.b32  	%r1375, %r1355, %r1374;
	mov.b32 	%r1360, 16;
	// begin inline asm
	{
    .reg .pred p;
    and.b32 %r1358, %r1368, %r1360;    setp.ne.u32 p, %r1358, 0;
    vote.ballot.sync.b32 %r1358, p, 0xffffffff;
    @!p not.b32 %r1358, %r1358;
}

	// end inline asm
	and.b32  	%r1376, %r1358, %r1375;
	mov.b32 	%r1363, 32;
	// begin inline asm
	{
    .reg .pred p;
    and.b32 %r1361, %r1368, %r1363;    setp.ne.u32 p, %r1361, 0;
    vote.ballot.sync.b32 %r1361, p, 0xffffffff;
    @!p not.b32 %r1361, %r1361;
}

	// end inline asm
	and.b32  	%r1377, %r1361, %r1376;
	mov.b32 	%r1366, 64;
	// begin inline asm
	{
    .reg .pred p;
    and.b32 %r1364, %r1368, %r1366;    setp.ne.u32 p, %r1364, 0;
    vote.ballot.sync.b32 %r1364, p, 0xffffffff;
    @!p not.b32 %r1364, %r1364;
}

	// end inline asm
	and.b32  	%r1378, %r1364, %r1377;
	mov.b32 	%r1369, 128;
	// begin inline asm
	{
    .reg .pred p;
    and.b32 %r1367, %r1368, %r1369;    setp.ne.u32 p, %r1367, 0;
    vote.ballot.sync.b32 %r1367, p, 0xffffffff;
    @!p not.b32 %r1367, %r1367;
}

	// end inline asm
	and.b32  	%r1379, %r1367, %r1378;
	clz.b32 	%r1380, %r1379;
	sub.s32 	%r278, 31, %r1380;
	and.b32  	%r1381, %r689, %r1379;
	popc.b32 	%r279, %r1381;
	setp.ne.s32 	%p108, %r330, %r278;
	mov.b32 	%r1987, 0;
	@%p108 bra 	$L__BB9_155;
	shl.b32 	%r1386, %r1368, 2;
	add.s32 	%r1387, %r173, %r1386;
	atom.shared.add.u32 	%r1987, [%r1387], %r279;
$L__BB9_155:
	shfl.sync.idx.b32	%r1413|%p109, %r1987, %r278, 31, -1;
	add.s32 	%r282, %r279, %r1413;
	shr.u32 	%r1414, %r1968, %r328;
	and.b32  	%r1410, %r1414, %r86;
	mov.b32 	%r1390, 1;
	// begin inline asm
	{
    .reg .pred p;
    and.b32 %r1388, %r1410, %r1390;    setp.ne.u32 p, %r1388, 0;
    vote.ballot.sync.b32 %r1388, p, 0xffffffff;
    @!p not.b32 %r1388, %r1388;
}

	// end inline asm
	mov.b32 	%r1393, 2;
	// begin inline asm
	{
    .reg .pred p;
    and.b32 %r1391, %r1410, %r1393;    setp.ne.u32 p, %r1391, 0;
    vote.ballot.sync.b32 %r1391, p, 0xffffffff;
    @!p not.b32 %r1391, %r1391;
}

	// end inline asm
	and.b32  	%r1415, %r1391, %r1388;
	mov.b32 	%r1396, 4;
	// begin inline asm
	{
    .reg .pred p;
    and.b32 %r1394, %r1410, %r1396;    setp.ne.u32 p, %r1394, 0;
    vote.ballot.sync.b32 %r1394, p, 0xffffffff;
    @!p not.b32 %r1394, %r1394;
}

	// end inline asm
	and.b32  	%r1416, %r1394, %r1415;
	mov.b32 	%r1399, 8;
	// begin inline asm
	{
    .reg .pred p;
    and.b32 %r1397, %r1410, %r1399;    setp.ne.u32 p, %r1397, 0;
    vote.ballot.sync.b32 %r1397, p, 0xffffffff;
    @!p not.b32 %r1397, %r1397;
}

	// end inline asm
	and.b32  	%r1417, %r1397, %r1416;
	mov.b32 	%r1402, 16;
	// begin inline asm
	{
    .reg .pred p;
    and.b32 %r1400, %r1410, %r1402;    setp.ne.u32 p, %r1400, 0;
    vote.ballot.sync.b32 %r1400, p, 0xffffffff;
    @!p not.b32 %r1400, %r1400;
}

	// end inline asm
	and.b32  	%r1418, %r1400, %r1417;
	mov.b32 	%r1405, 32;
	// begin inline asm
	{
    .reg .pred p;
    and.b32 %r1403, %r1410, %r1405;    setp.ne.u32 p, %r1403, 0;
    vote.ballot.sync.b32 %r1403, p, 0xffffffff;
    @!p not.b32 %r1403, %r1403;
}

	// end inline asm
	and.b32  	%r1419, %r1403, %r1418;
	mov.b32 	%r1408, 64;
	// begin inline asm
	{
    .reg .pred p;
    and.b32 %r1406, %r1410, %r1408;    setp.ne.u32 p, %r1406, 0;
    vote.ballot.sync.b32 %r1406, p, 0xffffffff;
    @!p not.b32 %r1406, %r1406;
}

	// end inline asm
	and.b32  	%r1420, %r1406, %r1419;
	mov.b32 	%r1411, 128;
	// begin inline asm
	{
    .reg .pred p;
    and.b32 %r1409, %r1410, %r1411;    setp.ne.u32 p, %r1409, 0;
    vote.ballot.sync.b32 %r1409, p, 0xffffffff;
    @!p not.b32 %r1409, %r1409;
}

	// end inline asm
	and.b32  	%r1421, %r1409, %r1420;
	clz.b32 	%r1422, %r1421;
	sub.s32 	%r284, 31, %r1422;
	and.b32  	%r1423, %r689, %r1421;
	popc.b32 	%r285, %r1423;
	setp.ne.s32 	%p110, %r330, %r284;
	mov.b32 	%r1988, 0;
	@%p110 bra 	$L__BB9_157;
	shl.b32 	%r1424, %r1, 5;
	and.b32  	%r1425, %r1424, 31744;
	add.s32 	%r1427, %r597, %r1425;
	shl.b32 	%r1428, %r1410, 2;
	add.s32 	%r1429, %r1427, %r1428;
	atom.shared.add.u32 	%r1988, [%r1429], %r285;
$L__BB9_157:
	shfl.sync.idx.b32	%r1455|%p111, %r1988, %r284, 31, -1;
	add.s32 	%r288, %r285, %r1455;
	shr.u32 	%r1456, %r1969, %r328;
	and.b32  	%r1452, %r1456, %r86;
	mov.b32 	%r1432, 1;
	// begin inline asm
	{
    .reg .pred p;
    and.b32 %r1430, %r1452, %r1432;    setp.ne.u32 p, %r1430, 0;
    vote.ballot.sync.b32 %r1430, p, 0xffffffff;
    @!p not.b32 %r1430, %r1430;
}

	// end inline asm
	mov.b32 	%r1435, 2;
	// begin inline asm
	{
    .reg .pred p;
    and.b32 %r1433, %r1452, %r1435;    setp.ne.u32 p, %r1433, 0;
    vote.ballot.sync.b32 %r1433, p, 0xffffffff;
    @!p not.b32 %r1433, %r1433;
}

	// end inline asm
	and.b32  	%r1457, %r1433, %r1430;
	mov.b32 	%r1438, 4;
	// begin inline asm
	{
    .reg .pred p;
    and.b32 %r1436, %r1452, %r1438;    setp.ne.u32 p, %r1436, 0;
    vote.ballot.sync.b32 %r1436, p, 0xffffffff;
    @!p not.b32 %r1436, %r1436;
}

	// end inline asm
	and.b32  	%r1458, %r1436, %r1457;
	mov.b32 	%r1441, 8;
	// begin inline asm
	{
    .reg .pred p;
    and.b32 %r1439, %r1452, %r1441;    setp.ne.u32 p, %r1439, 0;
    vote.ballot.sync.b32 %r1439, p, 0xffffffff;
    @!p not.b32 %r1439, %r1439;
}

	// end inline asm
	and.b32  	%r1459, %r1439, %r1458;
	mov.b32 	%r1444, 16;
	// begin inline asm
	{
    .reg .pred p;
    and.b32 %r1442, %r1452, %r1444;    setp.ne.u32 p, %r1442, 0;
    vote.ballot.sync.b32 %r1442, p, 0xffffffff;
    @!p not.b32 %r1442, %r1442;
}

	// end inline asm
	and.b32  	%r1460, %r1442, %r1459;
	mov.b32 	%r1447, 32;
	// begin inline asm
	{
    .reg .pred p;
    and.b32 %r1445, %r1452, %r1447;    setp.ne.u32 p, %r1445, 0;
    vote.ballot.sync.b32 %r1445, p, 0xffffffff;
    @!p not.b32 %r1445, %r1445;
}

	// end inline asm
	and.b32  	%r1461, %r1445, %r1460;
	mov.b32 	%r1450, 64;
	// begin inline asm
	{
    .reg .pred p;
    and.b32 %r1448, %r1452, %r1450;    setp.ne.u32 p, %r1448, 0;
    vote.ballot.sync.b32 %r1448, p, 0xffffffff;
    @!p not.b32 %r1448, %r1448;
}

	// end inline asm
	and.b32  	%r1462, %r1448, %r1461;
	mov.b32 	%r1453, 128;
	// begin inline asm
	{
    .reg .pred p;
    and.b32 %r1451, %r1452, %r1453;    setp.ne.u32 p, %r1451, 0;
    vote.ballot.sync.b32 %r1451, p, 0xffffffff;
    @!p not.b32 %r1451, %r1451;
}

	// end inline asm
	and.b32  	%r1463, %r1451, %r1462;
	clz.b32 	%r1464, %r1463;
	sub.s32 	%r290, 31, %r1464;
	and.b32  	%r1465, %r689, %r1463;
	popc.b32 	%r291, %r1465;
	setp.ne.s32 	%p112, %r330, %r290;
	mov.b32 	%r1989, 0;
	@%p112 bra 	$L__BB9_159;
	shl.b32 	%r1466, %r1, 5;
	and.b32  	%r1467, %r1466, 31744;
	add.s32 	%r1469, %r597, %r1467;
	shl.b32 	%r1470, %r1452, 2;
	add.s32 	%r1471, %r1469, %r1470;
	atom.shared.add.u32 	%r1989, [%r1471], %r291;
$L__BB9_159:
	setp.gt.u32 	%p113, %r1, 255;
	shfl.sync.idx.b32	%r1472|%p114, %r1989, %r290, 31, -1;
	add.s32 	%r1473, %r291, %r1472;
	bar.sync 	0;
	shl.b32 	%r1474, %r180, 2;
	add.s32 	%r1476, %r597, %r1474;
	st.shared.u32 	[%r1476+-4], %r1950;
	shl.b32 	%r1477, %r186, 2;
	add.s32 	%r1478, %r597, %r1477;
	st.shared.u32 	[%r1478+-4], %r1951;
	shl.b32 	%r1479, %r192, 2;
	add.s32 	%r1480, %r597, %r1479;
	st.shared.u32 	[%r1480+-4], %r1952;
	shl.b32 	%r1481, %r198, 2;
	add.s32 	%r1482, %r597, %r1481;
	st.shared.u32 	[%r1482+-4], %r1953;
	shl.b32 	%r1483, %r204, 2;
	add.s32 	%r1484, %r597, %r1483;
	st.shared.u32 	[%r1484+-4], %r1954;
	shl.b32 	%r1485, %r210, 2;
	add.s32 	%r1486, %r597, %r1485;
	st.shared.u32 	[%r1486+-4], %r1955;
	shl.b32 	%r1487, %r216, 2;
	add.s32 	%r1488, %r597, %r1487;
	st.shared.u32 	[%r1488+-4], %r1956;
	shl.b32 	%r1489, %r222, 2;
	add.s32 	%r1490, %r597, %r1489;
	st.shared.u32 	[%r1490+-4], %r1957;
	shl.b32 	%r1491, %r228, 2;
	add.s32 	%r1492, %r597, %r1491;
	st.shared.u32 	[%r1492+-4], %r1958;
	shl.b32 	%r1493, %r234, 2;
	add.s32 	%r1494, %r597, %r1493;
	st.shared.u32 	[%r1494+-4], %r1959;
	shl.b32 	%r1495, %r240, 2;
	add.s32 	%r1496, %r597, %r1495;
	st.shared.u32 	[%r1496+-4], %r1960;
	shl.b32 	%r1497, %r246, 2;
	add.s32 	%r1498, %r597, %r1497;
	st.shared.u32 	[%r1498+-4], %r1961;
	shl.b32 	%r1499, %r252, 2;
	add.s32 	%r1500, %r597, %r1499;
	st.shared.u32 	[%r1500+-4], %r1962;
	shl.b32 	%r1501, %r258, 2;
	add.s32 	%r1502, %r597, %r1501;
	st.shared.u32 	[%r1502+-4], %r1963;
	shl.b32 	%r1503, %r264, 2;
	add.s32 	%r1504, %r597, %r1503;
	st.shared.u32 	[%r1504+-4], %r1964;
	shl.b32 	%r1505, %r270, 2;
	add.s32 	%r1506, %r597, %r1505;
	st.shared.u32 	[%r1506+-4], %r1965;
	shl.b32 	%r1507, %r276, 2;
	add.s32 	%r1508, %r597, %r1507;
	st.shared.u32 	[%r1508+-4], %r1966;
	shl.b32 	%r1509, %r282, 2;
	add.s32 	%r1510, %r597, %r1509;
	st.shared.u32 	[%r1510+-4], %r1967;
	shl.b32 	%r1511, %r288, 2;
	add.s32 	%r1512, %r597, %r1511;
	st.shared.u32 	[%r1512+-4], %r1968;
	shl.b32 	%r1513, %r1473, 2;
	add.s32 	%r1514, %r597, %r1513;
	st.shared.u32 	[%r1514+-4], %r1969;
	@%p113 bra 	$L__BB9_167;
	ld.param.u64 	%rd139, [_ZN3cub18CUB_300001_SM_10006detail10radix_sort29DeviceRadixSortOnesweepKernelINS1_5radix10policy_hubIiNS0_8NullTypeEjE10Policy1000ELNS0_9SortOrderE0EiS6_jiiNS1_21identity_decomposer_tEEEvPT5_SC_PT3_PKSD_PT1_PKSH_PT2_PKSL_T4_iiT6__param_3];
	cvta.to.global.u64 	%rd40, %rd139;
	mul.wide.u32 	%rd41, %r1, 4;
	add.s64 	%rd42, %rd40, %rd41;
	ld.global.u32 	%r1515, [%rd42];
	sub.s32 	%r1993, %r1515, %r172;
	st.shared.u32 	[%r114+30720], %r1993;
	setp.lt.s32 	%p115, %r3, 1;
	mov.u32 	%r1994, %r1944;
	@%p115 bra 	$L__BB9_166;
	mov.b32 	%r1991, -1;
	mov.u32 	%r1990, %r3;
	mov.u32 	%r1994, %r1944;
$L__BB9_162:
	ld.param.u64 	%rd132, [_ZN3cub18CUB_300001_SM_10006detail10radix_sort29DeviceRadixSortOnesweepKernelINS1_5radix10policy_hubIiNS0_8NullTypeEjE10Policy1000ELNS0_9SortOrderE0EiS6_jiiNS1_21identity_decomposer_tEEEvPT5_SC_PT3_PKSD_PT1_PKSH_PT2_PKSL_T4_iiT6__param_0];
	add.s32 	%r298, %r1990, -1;
	shl.b32 	%r1517, %r298, 8;
	add.s32 	%r1518, %r1517, %r1;
	cvta.to.global.u64 	%rd43, %rd132;
	mul.wide.s32 	%rd44, %r1518, 4;
	add.s64 	%rd11, %rd43, %rd44;
$L__BB9_163:
	membar.cta;
	ld.volatile.global.u32 	%r299, [%rd11];
	setp.eq.s32 	%p116, %r299, 0;
	@%p116 bra 	$L__BB9_163;
	and.b32  	%r1519, %r299, 1073741823;
	add.s32 	%r1994, %r1519, %r1994;
	setp.gt.s32 	%p117, %r299, -1;
	vote.sync.ballot.b32 	%r1991, %p117, %r1991;
	setp.gt.u32 	%p119, %r1990, 1;
	and.pred  	%p120, %p117, %p119;
	mov.u32 	%r1990, %r298;
	@%p120 bra 	$L__BB9_162;
	ld.shared.u32 	%r1993, [%r114+30720];
$L__BB9_166:
	ld.param.u64 	%rd133, [_ZN3cub18CUB_300001_SM_10006detail10radix_sort29DeviceRadixSortOnesweepKernelINS1_5radix10policy_hubIiNS0_8NullTypeEjE10Policy1000ELNS0_9SortOrderE0EiS6_jiiNS1_21identity_decomposer_tEEEvPT5_SC_PT3_PKSD_PT1_PKSH_PT2_PKSL_T4_iiT6__param_0];
	or.b32  	%r1520, %r1994, -2147483648;
	cvta.to.global.u64 	%rd45, %rd133;
	shl.b32 	%r1521, %r3, 8;
	add.s32 	%r1522, %r1521, %r1;
	mul.wide.s32 	%rd46, %r1522, 4;
	add.s64 	%rd47, %rd45, %rd46;
	st.volatile.global.u32 	[%rd47], %r1520;
	sub.s32 	%r1523, %r1994, %r1944;
	add.s32 	%r1524, %r1523, %r1993;
	st.shared.u32 	[%r114+30720], %r1524;
$L__BB9_167:
	ld.param.u32 	%r1893, [_ZN3cub18CUB_300001_SM_10006detail10radix_sort29DeviceRadixSortOnesweepKernelINS1_5radix10policy_hubIiNS0_8NullTypeEjE10Policy1000ELNS0_9SortOrderE0EiS6_jiiNS1_21identity_decomposer_tEEEvPT5_SC_PT3_PKSD_PT1_PKSH_PT2_PKSL_T4_iiT6__param_8];
	ld.param.u64 	%rd136, [_ZN3cub18CUB_300001_SM_10006detail10radix_sort29DeviceRadixSortOnesweepKernelINS1_5radix10policy_hubIiNS0_8NullTypeEjE10Policy1000ELNS0_9SortOrderE0EiS6_jiiNS1_21identity_decomposer_tEEEvPT5_SC_PT3_PKSD_PT1_PKSH_PT2_PKSL_T4_iiT6__param_2];
	setp.gt.u32 	%p121, %r1, 255;
	mad.lo.s32 	%r305, %r3, 7680, 7680;
	setp.lt.s32 	%p122, %r305, %r1893;
	setp.eq.s64 	%p123, %rd136, 0;
	or.pred  	%p124, %p123, %p122;
	or.pred  	%p125, %p121, %p124;
	@%p125 bra 	$L__BB9_169;
	ld.param.u64 	%rd137, [_ZN3cub18CUB_300001_SM_10006detail10radix_sort29DeviceRadixSortOnesweepKernelINS1_5radix10policy_hubIiNS0_8NullTypeEjE10Policy1000ELNS0_9SortOrderE0EiS6_jiiNS1_21identity_decomposer_tEEEvPT5_SC_PT3_PKSD_PT1_PKSH_PT2_PKSL_T4_iiT6__param_2];
	ld.shared.u32 	%r1525, [%r114+30720];
	add.s32 	%r1526, %r172, %r1944;
	add.s32 	%r1527, %r1526, %r1525;
	cvta.to.global.u64 	%rd48, %rd137;
	mul.wide.u32 	%rd49, %r1, 4;
	add.s64 	%rd50, %rd48, %rd49;
	st.global.u32 	[%rd50], %r1527;
$L__BB9_169:
	ld.param.u32 	%r1894, [_ZN3cub18CUB_300001_SM_10006detail10radix_sort29DeviceRadixSortOnesweepKernelINS1_5radix10policy_hubIiNS0_8NullTypeEjE10Policy1000ELNS0_9SortOrderE0EiS6_jiiNS1_21identity_decomposer_tEEEvPT5_SC_PT3_PKSD_PT1_PKSH_PT2_PKSL_T4_iiT6__param_8];
	setp.gt.s32 	%p126, %r305, %r1894;
	bar.sync 	0;
	@%p126 bra 	$L__BB9_171;
	ld.shared.u32 	%r1528, [%r114];
	shr.u32 	%r1529, %r1528, %r328;
	and.b32  	%r1530, %r1529, %r86;
	shl.b32 	%r1531, %r1530, 2;
	add.s32 	%r1533, %r597, 30720;
	add.s32 	%r1534, %r1533, %r1531;
	ld.shared.u32 	%r1535, [%r1534];
	add.s32 	%r1536, %r1535, %r1;
	xor.b32  	%r1537, %r1528, -2147483648;
	mul.wide.u32 	%rd51, %r1536, 4;
	add.s64 	%rd52, %rd1, %rd51;
	st.global.u32 	[%rd52], %r1537;
	bar.warp.sync 	-1;
	ld.shared.u32 	%r1538, [%r114+1536];
	shr.u32 	%r1539, %r1538, %r328;
	and.b32  	%r1540, %r1539, %r86;
	shl.b32 	%r1541, %r1540, 2;
	add.s32 	%r1542, %r1533, %r1541;
	ld.shared.u32 	%r1543, [%r1542];
	add.s32 	%r1544, %r1, %r1543;
	add.s32 	%r1545, %r1544, 384;
	xor.b32  	%r1546, %r1538, -2147483648;
	mul.wide.u32 	%rd53, %r1545, 4;
	add.s64 	%rd54, %rd1, %rd53;
	st.global.u32 	[%rd54], %r1546;
	bar.warp.sync 	-1;
	ld.shared.u32 	%r1547, [%r114+3072];
	shr.u32 	%r1548, %r1547, %r328;
	and.b32  	%r1549, %r1548, %r86;
	shl.b32 	%r1550, %r1549, 2;
	add.s32 	%r1551, %r1533, %r1550;
	ld.shared.u32 	%r1552, [%r1551];
	add.s32 	%r1553, %r1, %r1552;
	add.s32 	%r1554, %r1553, 768;
	xor.b32  	%r1555, %r1547, -2147483648;
	mul.wide.u32 	%rd55, %r1554, 4;
	add.s64 	%rd56, %rd1, %rd55;
	st.global.u32 	[%rd56], %r1555;
	bar.warp.sync 	-1;
	ld.shared.u32 	%r1556, [%r114+4608];
	shr.u32 	%r1557, %r1556, %r328;
	and.b32  	%r1558, %r1557, %r86;
	shl.b32 	%r1559, %r1558, 2;
	add.s32 	%r1560, %r1533, %r1559;
	ld.shared.u32 	%r1561, [%r1560];
	add.s32 	%r1562, %r1, %r1561;
	add.s32 	%r1563, %r1562, 1152;
	xor.b32  	%r1564, %r1556, -2147483648;
	mul.wide.u32 	%rd57, %r1563, 4;
	add.s64 	%rd58, %rd1, %rd57;
	st.global.u32 	[%rd58], %r1564;
	bar.warp.sync 	-1;
	ld.shared.u32 	%r1565, [%r114+6144];
	shr.u32 	%r1566, %r1565, %r328;
	and.b32  	%r1567, %r1566, %r86;
	shl.b32 	%r1568, %r1567, 2;
	add.s32 	%r1569, %r1533, %r1568;
	ld.shared.u32 	%r1570, [%r1569];
	add.s32 	%r1571, %r1, %r1570;
	add.s32 	%r1572, %r1571, 1536;
	xor.b32  	%r1573, %r1565, -2147483648;
	mul.wide.u32 	%rd59, %r1572, 4;
	add.s64 	%rd60, %rd1, %rd59;
	st.global.u32 	[%rd60], %r1573;
	bar.warp.sync 	-1;
	ld.shared.u32 	%r1574, [%r114+7680];
	shr.u32 	%r1575, %r1574, %r328;
	and.b32  	%r1576, %r1575, %r86;
	shl.b32 	%r1577, %r1576, 2;
	add.s32 	%r1578, %r1533, %r1577;
	ld.shared.u32 	%r1579, [%r1578];
	add.s32 	%r1580, %r1, %r1579;
	add.s32 	%r1581, %r1580, 1920;
	xor.b32  	%r1582, %r1574, -2147483648;
	mul.wide.u32 	%rd61, %r1581, 4;
	add.s64 	%rd62, %rd1, %rd61;
	st.global.u32 	[%rd62], %r1582;
	bar.warp.sync 	-1;
	ld.shared.u32 	%r1583, [%r114+9216];
	shr.u32 	%r1584, %r1583, %r328;
	and.b32  	%r1585, %r1584, %r86;
	shl.b32 	%r1586, %r1585, 2;
	add.s32 	%r1587, %r1533, %r1586;
	ld.shared.u32 	%r1588, [%r1587];
	add.s32 	%r1589, %r1, %r1588;
	add.s32 	%r1590, %r1589, 2304;
	xor.b32  	%r1591, %r1583, -2147483648;
	mul.wide.u32 	%rd63, %r1590, 4;
	add.s64 	%rd64, %rd1, %rd63;
	st.global.u32 	[%rd64], %r1591;
	bar.warp.sync 	-1;
	ld.shared.u32 	%r1592, [%r114+10752];
	shr.u32 	%r1593, %r1592, %r328;
	and.b32  	%r1594, %r1593, %r86;
	shl.b32 	%r1595, %r1594, 2;
	add.s32 	%r1596, %r1533, %r1595;
	ld.shared.u32 	%r1597, [%r1596];
	add.s32 	%r1598, %r1, %r1597;
	add.s32 	%r1599, %r1598, 2688;
	xor.b32  	%r1600, %r1592, -2147483648;
	mul.wide.u32 	%rd65, %r1599, 4;
	add.s64 	%rd66, %rd1, %rd65;
	st.global.u32 	[%rd66], %r1600;
	bar.warp.sync 	-1;
	ld.shared.u32 	%r1601, [%r114+12288];
	shr.u32 	%r1602, %r1601, %r328;
	and.b32  	%r1603, %r1602, %r86;
	shl.b32 	%r1604, %r1603, 2;
	add.s32 	%r1605, %r1533, %r1604;
	ld.shared.u32 	%r1606, [%r1605];
	add.s32 	%r1607, %r1, %r1606;
	add.s32 	%r1608, %r1607, 3072;
	xor.b32  	%r1609, %r1601, -2147483648;
	mul.wide.u32 	%rd67, %r1608, 4;
	add.s64 	%rd68, %rd1, %rd67;
	st.global.u32 	[%rd68], %r1609;
	bar.warp.sync 	-1;
	ld.shared.u32 	%r1610, [%r114+13824];
	shr.u32 	%r1611, %r1610, %r328;
	and.b32  	%r1612, %r1611, %r86;
	shl.b32 	%r1613, %r1612, 2;
	add.s32 	%r1614, %r1533, %r1613;
	ld.shared.u32 	%r1615, [%r1614];
	add.s32 	%r1616, %r1, %r1615;
	add.s32 	%r1617, %r1616, 3456;
	xor.b32  	%r1618, %r1610, -2147483648;
	mul.wide.u32 	%rd69, %r1617, 4;
	add.s64 	%rd70, %rd1, %rd69;
	st.global.u32 	[%rd70], %r1618;
	bar.warp.sync 	-1;
	ld.shared.u32 	%r1619, [%r114+15360];
	shr.u32 	%r1620, %r1619, %r328;
	and.b32  	%r1621, %r1620, %r86;
	shl.b32 	%r1622, %r1621, 2;
	add.s32 	%r1623, %r1533, %r1622;
	ld.shared.u32 	%r1624, [%r1623];
	add.s32 	%r1625, %r1, %r1624;
	add.s32 	%r1626, %r1625, 3840;
	xor.b32  	%r1627, %r1619, -2147483648;
	mul.wide.u32 	%rd71, %r1626, 4;
	add.s64 	%rd72, %rd1, %rd71;
	st.global.u32 	[%rd72], %r1627;
	bar.warp.sync 	-1;
	ld.shared.u32 	%r1628, [%r114+16896];
	shr.u32 	%r1629, %r1628, %r328;
	and.b32  	%r1630, %r1629, %r86;
	shl.b32 	%r1631, %r1630, 2;
	add.s32 	%r1632, %r1533, %r1631;
	ld.shared.u32 	%r1633, [%r1632];
	add.s32 	%r1634, %r1, %r1633;
	add.s32 	%r1635, %r1634, 4224;
	xor.b32  	%r1636, %r1628, -2147483648;
	mul.wide.u32 	%rd73, %r1635, 4;
	add.s64 	%rd74, %rd1, %rd73;
	st.global.u32 	[%rd74], %r1636;
	bar.warp.sync 	-1;
	ld.shared.u32 	%r1637, [%r114+18432];
	shr.u32 	%r1638, %r1637, %r328;
	and.b32  	%r1639, %r1638, %r86;
	shl.b32 	%r1640, %r1639, 2;
	add.s32 	%r1641, %r1533, %r1640;
	ld.shared.u32 	%r1642, [%r1641];
	add.s32 	%r1643, %r1, %r1642;
	add.s32 	%r1644, %r1643, 4608;
	xor.b32  	%r1645, %r1637, -2147483648;
	mul.wide.u32 	%rd75, %r1644, 4;
	add.s64 	%rd76, %rd1, %rd75;
	st.global.u32 	[%rd76], %r1645;
	bar.warp.sync 	-1;
	ld.shared.u32 	%r1646, [%r114+19968];
	shr.u32 	%r1647, %r1646, %r328;
	and.b32  	%r1648, %r1647, %r86;
	shl.b32 	%r1649, %r1648, 2;
	add.s32 	%r1650, %r1533, %r1649;
	ld.shared.u32 	%r1651, [%r1650];
	add.s32 	%r1652, %r1, %r1651;
	add.s32 	%r1653, %r1652, 4992;
	xor.b32  	%r1654, %r1646, -2147483648;
	mul.wide.u32 	%rd77, %r1653, 4;
	add.s64 	%rd78, %rd1, %rd77;
	st.global.u32 	[%rd78], %r1654;
	bar.warp.sync 	-1;
	ld.shared.u32 	%r1655, [%r114+21504];
	shr.u32 	%r1656, %r1655, %r328;
	and.b32  	%r1657, %r1656, %r86;
	shl.b32 	%r1658, %r1657, 2;
	add.s32 	%r1659, %r1533, %r1658;
	ld.shared.u32 	%r1660, [%r1659];
	add.s32 	%r1661, %r1, %r1660;
	add.s32 	%r1662, %r1661, 5376;
	xor.b32  	%r1663, %r1655, -2147483648;
	mul.wide.u32 	%rd79, %r1662, 4;
	add.s64 	%rd80, %rd1, %rd79;
	st.global.u32 	[%rd80], %r1663;
	bar.warp.sync 	-1;
	ld.shared.u32 	%r1664, [%r114+23040];
	shr.u32 	%r1665, %r1664, %r328;
	and.b32  	%r1666, %r1665, %r86;
	shl.b32 	%r1667, %r1666, 2;
	add.s32 	%r1668, %r1533, %r1667;
	ld.shared.u32 	%r1669, [%r1668];
	add.s32 	%r1670, %r1, %r1669;
	add.s32 	%r1671, %r1670, 5760;
	xor.b32  	%r1672, %r1664, -2147483648;
	mul.wide.u32 	%rd81, %r1671, 4;
	add.s64 	%rd82, %rd1, %rd81;
	st.global.u32 	[%rd82], %r1672;
	bar.warp.sync 	-1;
	ld.shared.u32 	%r1673, [%r114+24576];
	shr.u32 	%r1674, %r1673, %r328;
	and.b32  	%r1675, %r1674, %r86;
	shl.b32 	%r1676, %r1675, 2;
	add.s32 	%r1677, %r1533, %r1676;
	ld.shared.u32 	%r1678, [%r1677];
	add.s32 	%r1679, %r1, %r1678;
	add.s32 	%r1680, %r1679, 6144;
	xor.b32  	%r1681, %r1673, -2147483648;
	mul.wide.u32 	%rd83, %r1680, 4;
	add.s64 	%rd84, %rd1, %rd83;
	st.global.u32 	[%rd84], %r1681;
	bar.warp.sync 	-1;
	ld.shared.u32 	%r1682, [%r114+26112];
	shr.u32 	%r1683, %r1682, %r328;
	and.b32  	%r1684, %r1683, %r86;
	shl.b32 	%r1685, %r1684, 2;
	add.s32 	%r1686, %r1533, %r1685;
	ld.shared.u32 	%r1687, [%r1686];
	add.s32 	%r1688, %r1, %r1687;
	add.s32 	%r1689, %r1688, 6528;
	xor.b32  	%r1690, %r1682, -2147483648;
	mul.wide.u32 	%rd85, %r1689, 4;
	add.s64 	%rd86, %rd1, %rd85;
	st.global.u32 	[%rd86], %r1690;
	bar.warp.sync 	-1;
	ld.shared.u32 	%r1691, [%r114+27648];
	shr.u32 	%r1692, %r1691, %r328;
	and.b32  	%r1693, %r1692, %r86;
	shl.b32 	%r1694, %r1693, 2;
	add.s32 	%r1695, %r1533, %r1694;
	ld.shared.u32 	%r1696, [%r1695];
	add.s32 	%r1697, %r1, %r1696;
	add.s32 	%r1698, %r1697, 6912;
	xor.b32  	%r1699, %r1691, -2147483648;
	mul.wide.u32 	%rd87, %r1698, 4;
	add.s64 	%rd88, %rd1, %rd87;
	st.global.u32 	[%rd88], %r1699;
	bar.warp.sync 	-1;
	ld.shared.u32 	%r1700, [%r114+29184];
	shr.u32 	%r1701, %r1700, %r328;
	and.b32  	%r1702, %r1701, %r86;
	shl.b32 	%r1703, %r1702, 2;
	add.s32 	%r1704, %r1533, %r1703;
	ld.shared.u32 	%r1705, [%r1704];
	add.s32 	%r1706, %r1, %r1705;
	add.s32 	%r1707, %r1706, 7296;
	xor.b32  	%r1708, %r1700, -2147483648;
	mul.wide.u32 	%rd89, %r1707, 4;
	add.s64 	%rd90, %rd1, %rd89;
	st.global.u32 	[%rd90], %r1708;
	bar.warp.sync 	-1;
	bra.uni 	$L__BB9_212;
$L__BB9_171:
	ld.param.u32 	%r1895, [_ZN3cub18CUB_300001_SM_10006detail10radix_sort29DeviceRadixSortOnesweepKernelINS1_5radix10policy_hubIiNS0_8NullTypeEjE10Policy1000ELNS0_9SortOrderE0EiS6_jiiNS1_21identity_decomposer_tEEEvPT5_SC_PT3_PKSD_PT1_PKSH_PT2_PKSL_T4_iiT6__param_8];
	mad.lo.s32 	%r306, %r3, -7680, %r1895;
	setp.ge.s32 	%p127, %r1, %r306;
	@%p127 bra 	$L__BB9_173;
	ld.shared.u32 	%r1709, [%r114];
	shr.u32 	%r1710, %r1709, %r328;
	and.b32  	%r1711, %r1710, %r86;
	shl.b32 	%r1712, %r1711, 2;
	add.s32 	%r1714, %r597, %r1712;
	ld.shared.u32 	%r1715, [%r1714+30720];
	xor.b32  	%r1716, %r1709, -2147483648;
	add.s32 	%r1717, %r1715, %r1;
	mul.wide.u32 	%rd91, %r1717, 4;
	add.s64 	%rd92, %rd1, %rd91;
	st.global.u32 	[%rd92], %r1716;
$L__BB9_173:
	bar.warp.sync 	-1;
	add.s32 	%r307, %r1, 384;
	setp.ge.s32 	%p128, %r307, %r306;
	@%p128 bra 	$L__BB9_175;
	ld.shared.u32 	%r1718, [%r114+1536];
	shr.u32 	%r1719, %r1718, %r328;
	and.b32  	%r1720, %r1719, %r86;
	shl.b32 	%r1721, %r1720, 2;
	add.s32 	%r1723, %r597, %r1721;
	ld.shared.u32 	%r1724, [%r1723+30720];
	xor.b32  	%r1725, %r1718, -2147483648;
	add.s32 	%r1726, %r1724, %r307;
	mul.wide.u32 	%rd93, %r1726, 4;
	add.s64 	%rd94, %rd1, %rd93;
	st.global.u32 	[%rd94], %r1725;
$L__BB9_175:
	bar.warp.sync 	-1;
	add.s32 	%r308, %r1, 768;
	setp.ge.s32 	%p129, %r308, %r306;
	@%p129 bra 	$L__BB9_177;
	ld.shared.u32 	%r1727, [%r114+3072];
	shr.u32 	%r1728, %r1727, %r328;
	and.b32  	%r1729, %r1728, %r86;
	shl.b32 	%r1730, %r1729, 2;
	add.s32 	%r1732, %r597, %r1730;
	ld.shared.u32 	%r1733, [%r1732+30720];
	xor.b32  	%r1734, %r1727, -2147483648;
	add.s32 	%r1735, %r1733, %r308;
	mul.wide.u32 	%rd95, %r1735, 4;
	add.s64 	%rd96, %rd1, %rd95;
	st.global.u32 	[%rd96], %r1734;
$L__BB9_177:
	bar.warp.sync 	-1;
	add.s32 	%r309, %r1, 1152;
	setp.ge.s32 	%p130, %r309, %r306;
	@%p130 bra 	$L__BB9_179;
	ld.shared.u32 	%r1736, [%r114+4608];
	shr.u32 	%r1737, %r1736, %r328;
	and.b32  	%r1738, %r1737, %r86;
	shl.b32 	%r1739, %r1738, 2;
	add.s32 	%r1741, %r597, %r1739;
	ld.shared.u32 	%r1742, [%r1741+30720];
	xor.b32  	%r1743, %r1736, -2147483648;
	add.s32 	%r1744, %r1742, %r309;
	mul.wide.u32 	%rd97, %r1744, 4;
	add.s64 	%rd98, %rd1, %rd97;
	st.global.u32 	[%rd98], %r1743;
$L__BB9_179:
	bar.warp.sync 	-1;
	add.s32 	%r310, %r1, 1536;
	setp.ge.s32 	%p131, %r310, %r306;
	@%p131 bra 	$L__BB9_181;
	ld.shared.u32 	%r1745, [%r114+6144];
	shr.u32 	%r1746, %r1745, %r328;
	and.b32  	%r1747, %r1746, %r86;
	shl.b32 	%r1748, %r1747, 2;
	add.s32 	%r1750, %r597, %r1748;
	ld.shared.u32 	%r1751, [%r1750+30720];
	xor.b32  	%r1752, %r1745, -2147483648;
	add.s32 	%r1753, %r1751, %r310;
	mul.wide.u32 	%rd99, %r1753, 4;
	add.s64 	%rd100, %rd1, %rd99;
	st.global.u32 	[%rd100], %r1752;
$L__BB9_181:
	bar.warp.sync 	-1;
	add.s32 	%r311, %r1, 1920;
	setp.ge.s32 	%p132, %r311, %r306;
	@%p132 bra 	$L__BB9_183;
	ld.shared.u32 	%r1754, [%r114+7680];
	shr.u32 	%r1755, %r1754, %r328;
	and.b32  	%r1756, %r1755, %r86;
	shl.b32 	%r1757, %r1756, 2;
	add.s32 	%r1759, %r597, %r1757;
	ld.shared.u32 	%r1760, [%r1759+30720];
	xor.b32  	%r1761, %r1754, -2147483648;
	add.s32 	%r1762, %r1760, %r311;
	mul.wide.u32 	%rd101, %r1762, 4;
	add.s64 	%rd102, %rd1, %rd101;
	st.global.u32 	[%rd102], %r1761;
$L__BB9_183:
	bar.warp.sync 	-1;
	add.s32 	%r312, %r1, 2304;
	setp.ge.s32 	%p133, %r312, %r306;
	@%p133 bra 	$L__BB9_185;
	ld.shared.u32 	%r1763, [%r114+9216];
	shr.u32 	%r1764, %r1763, %r328;
	and.b32  	%r1765, %r1764, %r86;
	shl.b32 	%r1766, %r1765, 2;
	add.s32 	%r1768, %r597, %r1766;
	ld.shared.u32 	%r1769, [%r1768+30720];
	xor.b32  	%r1770, %r1763, -2147483648;
	add.s32 	%r1771, %r1769, %r312;
	mul.wide.u32 	%rd103, %r1771, 4;
	add.s64 	%rd104, %rd1, %rd103;
	st.global.u32 	[%rd104], %r1770;
$L__BB9_185:
	bar.warp.sync 	-1;
	add.s32 	%r313, %r1, 2688;
	setp.ge.s32 	%p134, %r313, %r306;
	@%p134 bra 	$L__BB9_187;
	ld.shared.u32 	%r1772, [%r114+10752];
	shr.u32 	%r1773, %r1772, %r328;
	and.b32  	%r1774, %r1773, %r86;
	shl.b32 	%r1775, %r1774, 2;
	add.s32 	%r1777, %r597, %r1775;
	ld.shared.u32 	%r1778, [%r1777+30720];
	xor.b32  	%r1779, %r1772, -2147483648;
	add.s32 	%r1780, %r1778, %r313;
	mul.wide.u32 	%rd105, %r1780, 4;
	add.s64 	%rd106, %rd1, %rd105;
	st.global.u32 	[%rd106], %r1779;
$L__BB9_187:
	bar.warp.sync 	-1;
	or.b32  	%r314, %r1, 3072;
	setp.ge.s32 	%p135, %r314, %r306;
	@%p135 bra 	$L__BB9_189;
	ld.shared.u32 	%r1781, [%r114+12288];
	shr.u32 	%r1782, %r1781, %r328;
	and.b32  	%r1783, %r1782, %r86;
	shl.b32 	%r1784, %r1783, 2;
	add.s32 	%r1786, %r597, %r1784;
	ld.shared.u32 	%r1787, [%r1786+30720];
	xor.b32  	%r1788, %r1781, -2147483648;
	add.s32 	%r1789, %r1787, %r314;
	mul.wide.u32 	%rd107, %r1789, 4;
	add.s64 	%rd108, %rd1, %rd107;
	st.global.u32 	[%rd108], %r1788;
$L__BB9_189:
	bar.warp.sync 	-1;
	add.s32 	%r315, %r1, 3456;
	setp.ge.s32 	%p136, %r315, %r306;
	@%p136 bra 	$L__BB9_191;
	ld.shared.u32 	%r1790, [%r114+13824];
	shr.u32 	%r1791, %r1790, %r328;
	and.b32  	%r1792, %r1791, %r86;
	shl.b32 	%r1793, %r1792, 2;
	add.s32 	%r1795, %r597, %r1793;
	ld.shared.u32 	%r1796, [%r1795+30720];
	xor.b32  	%r1797, %r1790, -2147483648;
	add.s32 	%r1798, %r1796, %r315;
	mul.wide.u32 	%rd109, %r1798, 4;
	add.s64 	%rd110, %rd1, %rd109;
	st.global.u32 	[%rd110], %r1797;
$L__BB9_191:
	bar.warp.sync 	-1;
	add.s32 	%r316, %r1, 3840;
	setp.ge.s32 	%p137, %r316, %r306;
	@%p137 bra 	$L__BB9_193;
	ld.shared.u32 	%r1799, [%r114+15360];
	shr.u32 	%r1800, %r1799, %r328;
	and.b32  	%r1801, %r1800, %r86;
	shl.b32 	%r1802, %r1801, 2;
	add.s32 	%r1804, %r597, %r1802;
	ld.shared.u32 	%r1805, [%r1804+30720];
	xor.b32  	%r1806, %r1799, -2147483648;
	add.s32 	%r1807, %r1805, %r316;
	mul.wide.u32 	%rd111, %r1807, 4;
	add.s64 	%rd112, %rd1, %rd111;
	st.global.u32 	[%rd112], %r1806;
$L__BB9_193:
	bar.warp.sync 	-1;
	add.s32 	%r317, %r1, 4224;
	setp.ge.s32 	%p138, %r317, %r306;
	@%p138 bra 	$L__BB9_195;
	ld.shared.u32 	%r1808, [%r114+16896];
	shr.u32 	%r1809, %r1808, %r328;
	and.b32  	%r1810, %r1809, %r86;
	shl.b32 	%r1811, %r1810, 2;
	add.s32 	%r1813, %r597, %r1811;
	ld.shared.u32 	%r1814, [%r1813+30720];
	xor.b32  	%r1815, %r1808, -2147483648;
	add.s32 	%r1816, %r1814, %r317;
	mul.wide.u32 	%rd113, %r1816, 4;
	add.s64 	%rd114, %rd1, %rd113;
	st.global.u32 	[%rd114], %r1815;
$L__BB9_195:
	bar.warp.sync 	-1;
	add.s32 	%r318, %r1, 4608;
	setp.ge.s32 	%p139, %r318, %r306;
	@%p139 bra 	$L__BB9_197;
	ld.shared.u32 	%r1817, [%r114+18432];
	shr.u32 	%r1818, %r1817, %r328;
	and.b32  	%r1819, %r1818, %r86;
	shl.b32 	%r1820, %r1819, 2;
	add.s32 	%r1822, %r597, %r1820;
	ld.shared.u32 	%r1823, [%r1822+30720];
	xor.b32  	%r1824, %r1817, -2147483648;
	add.s32 	%r1825, %r1823, %r318;
	mul.wide.u32 	%rd115, %r1825, 4;
	add.s64 	%rd116, %rd1, %rd115;
	st.global.u32 	[%rd116], %r1824;
$L__BB9_197:
	bar.warp.sync 	-1;
	add.s32 	%r319, %r1, 4992;
	setp.ge.s32 	%p140, %r319, %r306;
	@%p140 bra 	$L__BB9_199;
	ld.shared.u32 	%r1826, [%r114+19968];
	shr.u32 	%r1827, %r1826, %r328;
	and.b32  	%r1828, %r1827, %r86;
	shl.b32 	%r1829, %r1828, 2;
	add.s32 	%r1831, %r597, %r1829;
	ld.shared.u32 	%r1832, [%r1831+30720];
	xor.b32  	%r1833, %r1826, -2147483648;
	add.s32 	%r1834, %r1832, %r319;
	mul.wide.u32 	%rd117, %r1834, 4;
	add.s64 	%rd118, %rd1, %rd117;
	st.global.u32 	[%rd118], %r1833;
$L__BB9_199:
	bar.warp.sync 	-1;
	add.s32 	%r320, %r1, 5376;
	setp.ge.s32 	%p141, %r320, %r306;
	@%p141 bra 	$L__BB9_201;
	ld.shared.u32 	%r1835, [%r114+21504];
	shr.u32 	%r1836, %r1835, %r328;
	and.b32  	%r1837, %r1836, %r86;
	shl.b32 	%r1838, %r1837, 2;
	add.s32 	%r1840, %r597, %r1838;
	ld.shared.u32 	%r1841, [%r1840+30720];
	xor.b32  	%r1842, %r1835, -2147483648;
	add.s32 	%r1843, %r1841, %r320;
	mul.wide.u32 	%rd119, %r1843, 4;
	add.s64 	%rd120, %rd1, %rd119;
	st.global.u32 	[%rd120], %r1842;
$L__BB9_201:
	bar.warp.sync 	-1;
	add.s32 	%r321, %r1, 5760;
	setp.ge.s32 	%p142, %r321, %r306;
	@%p142 bra 	$L__BB9_203;
	ld.shared.u32 	%r1844, [%r114+23040];
	shr.u32 	%r1845, %r1844, %r328;
	and.b32  	%r1846, %r1845, %r86;
	shl.b32 	%r1847, %r1846, 2;
	add.s32 	%r1849, %r597, %r1847;
	ld.shared.u32 	%r1850, [%r1849+30720];
	xor.b32  	%r1851, %r1844, -2147483648;
	add.s32 	%r1852, %r1850, %r321;
	mul.wide.u32 	%rd121, %r1852, 4;
	add.s64 	%rd122, %rd1, %rd121;
	st.global.u32 	[%rd122], %r1851;
$L__BB9_203:
	bar.warp.sync 	-1;
	or.b32  	%r322, %r1, 6144;
	setp.ge.s32 	%p143, %r322, %r306;
	@%p143 bra 	$L__BB9_205;
	ld.shared.u32 	%r1853, [%r114+24576];
	shr.u32 	%r1854, %r1853, %r328;
	and.b32  	%r1855, %r1854, %r86;
	shl.b32 	%r1856, %r1855, 2;
	add.s32 	%r1858, %r597, %r1856;
	ld.shared.u32 	%r1859, [%r1858+30720];
	xor.b32  	%r1860, %r1853, -2147483648;
	add.s32 	%r1861, %r1859, %r322;
	mul.wide.u32 	%rd123, %r1861, 4;
	add.s64 	%rd124, %rd1, %rd123;
	st.global.u32 	[%rd124], %r1860;
$L__BB9_205:
	bar.warp.sync 	-1;
	add.s32 	%r323, %r1, 6528;
	setp.ge.s32 	%p144, %r323, %r306;
	@%p144 bra 	$L__BB9_207;
	ld.shared.u32 	%r1862, [%r114+26112];
	shr.u32 	%r1863, %r1862, %r328;
	and.b32  	%r1864, %r1863, %r86;
	shl.b32 	%r1865, %r1864, 2;
	add.s32 	%r1867, %r597, %r1865;
	ld.shared.u32 	%r1868, [%r1867+30720];
	xor.b32  	%r1869, %r1862, -2147483648;
	add.s32 	%r1870, %r1868, %r323;
	mul.wide.u32 	%rd125, %r1870, 4;
	add.s64 	%rd126, %rd1, %rd125;
	st.global.u32 	[%rd126], %r1869;
$L__BB9_207:
	bar.warp.sync 	-1;
	add.s32 	%r324, %r1, 6912;
	setp.ge.s32 	%p145, %r324, %r306;
	@%p145 bra 	$L__BB9_209;
	ld.shared.u32 	%r1871, [%r114+27648];
	shr.u32 	%r1872, %r1871, %r328;
	and.b32  	%r1873, %r1872, %r86;
	shl.b32 	%r1874, %r1873, 2;
	add.s32 	%r1876, %r597, %r1874;
	ld.shared.u32 	%r1877, [%r1876+30720];
	xor.b32  	%r1878, %r1871, -2147483648;
	add.s32 	%r1879, %r1877, %r324;
	mul.wide.u32 	%rd127, %r1879, 4;
	add.s64 	%rd128, %rd1, %rd127;
	st.global.u32 	[%rd128], %r1878;
$L__BB9_209:
	bar.warp.sync 	-1;
	add.s32 	%r1880, %r1, 7296;
	ld.shared.u32 	%r325, [%r114+29184];
	shr.u32 	%r1881, %r325, %r328;
	and.b32  	%r1882, %r1881, %r86;
	shl.b32 	%r1883, %r1882, 2;
	add.s32 	%r1885, %r597, %r1883;
	ld.shared.u32 	%r1886, [%r1885+30720];
	add.s32 	%r326, %r1886, %r1880;
	setp.ge.s32 	%p146, %r1880, %r306;
	@%p146 bra 	$L__BB9_211;
	xor.b32  	%r1887, %r325, -2147483648;
	mul.wide.u32 	%rd129, %r326, 4;
	add.s64 	%rd130, %rd1, %rd129;
	st.global.u32 	[%rd130], %r1887;
$L__BB9_211:
	bar.warp.sync 	-1;
$L__BB9_212:
	ret;

}


// ===== COMPILED SASS (sm_100) =====

	.target	sm_100

	.elftype	@"ET_EXEC"


//--------------------- .note.nv.tkinfo           --------------------------
	.section	.note.nv.tkinfo,"",@"SHT_NOTE"
	.sectionflags	@"SHF_NOTE_NV_TKINFO"
	.tkinfo
        /*0018*/ 	.word	0x00000002
        /*0030*/ 	.string	""
        /*0030*/ 	.string	"ptxas"
        /*0030*/ 	.string	"Cuda compilation tools, release 13.0, V13.0.88"
        /*0030*/ 	.string	"Build cuda_13.0.r13.0/compiler.36424714_0"
        /*0030*/ 	.string	"-arch sm_100 -m 64 "



//--------------------- .note.nv.cuinfo           --------------------------
	.section	.note.nv.cuinfo,"",@"SHT_NOTE"
	.sectionflags	@"SHF_NOTE_NV_CUINFO"
        /*0018*/ 	.short	0x0002
        /*001a*/ 	.short	0x0064
        /*001c*/ 	.short	0x0082
	.zero		2


//--------------------- .nv.info                  --------------------------
	.section	.nv.info,"",@"SHT_CUDA_INFO"
	.align	4


	//----- nvinfo : EIATTR_REGCOUNT
	.align		4
        /*0000*/ 	.byte	0x04, 0x2f
        /*0002*/ 	.short	(.L_41 - .L_40)
	.align		4
.L_40:
        /*0004*/ 	.word	index@(_Z12generateDataPiii)
        /*0008*/ 	.word	0x0000000a


	//----- nvinfo : EIATTR_FRAME_SIZE
	.align		4
.L_41:
        /*000c*/ 	.byte	0x04, 0x11
        /*000e*/ 	.short	(.L_43 - .L_42)
	.align		4
.L_42:
        /*0010*/ 	.word	index@(_Z12generateDataPiii)
        /*0014*/ 	.word	0x00000000


	//----- nvinfo : EIATTR_REGCOUNT
	.align		4
.L_43:
        /*0018*/ 	.byte	0x04, 0x2f
        /*001a*/ 	.short	(.L_45 - .L_44)
	.align		4
.L_44:
        /*001c*/ 	.word	index@(_Z14distributeDataPiS_S_S_iii)
        /*0020*/ 	.word	0x00000012


	//----- nvinfo : EIATTR_FRAME_SIZE
	.align		4
.L_45:
        /*0024*/ 	.byte	0x04, 0x11
        /*0026*/ 	.short	(.L_47 - .L_46)
	.align		4
.L_46:
        /*0028*/ 	.word	index@(_Z14distributeDataPiS_S_S_iii)
        /*002c*/ 	.word	0x00000000


	//----- nvinfo : EIATTR_REGCOUNT
	.align		4
.L_47:
        /*0030*/ 	.byte	0x04, 0x2f
        /*0032*/ 	.short	(.L_49 - .L_48)
	.align		4
.L_48:
        /*0034*/ 	.word	index@(_Z16computePrefixSumPiS_S_iii)
        /*0038*/ 	.word	0x00000010


	//----- nvinfo : EIATTR_FRAME_SIZE
	.align		4
.L_49:
        /*003c*/ 	.byte	0x04, 0x11
        /*003e*/ 	.short	(.L_51 - .L_50)
	.align		4
.L_50:
        /*0040*/ 	.word	index@(_Z16computePrefixSumPiS_S_iii)
        /*0044*/ 	.word	0x00000000


	//----- nvinfo : EIATTR_REGCOUNT
	.align		4
.L_51:
        /*0048*/ 	.byte	0x04, 0x2f
        /*004a*/ 	.short	(.L_53 - .L_52)
	.align		4
.L_52:
        /*004c*/ 	.word	index@(_ZN3cub18CUB_300001_SM_10006detail11EmptyKernelIvEEvv)
        /*0050*/ 	.word	0x00000004


	//----- nvinfo : EIATTR_FRAME_SIZE
	.align		4
.L_53:
        /*0054*/ 	.byte	0x04, 0x11
        /*0056*/ 	.short	(.L_55 - .L_54)
	.align		4
.L_54:
        /*0058*/ 	.word	index@(_ZN3cub18CUB_300001_SM_10006detail11EmptyKernelIvEEvv)
        /*005c*/ 	.word	0x00000000


	//----- nvinfo : EIATTR_REGCOUNT
	.align		4
.L_55:
        /*0060*/ 	.byte	0x04, 0x2f
        /*0062*/ 	.short	(.L_57 - .L_56)
	.align		4
.L_56:
        /*0064*/ 	.word	index@(_ZN3cub18CUB_300001_SM_10006detail4scan20DeviceScanInitKernelINS0_13ScanTileStateIiLb1EEEEEvT_i)
        /*0068*/ 	.word	0x00000008


	//----- nvinfo : EIATTR_FRAME_SIZE
	.align		4
.L_57:
        /*006c*/ 	.byte	0x04, 0x11
        /*006e*/ 	.short	(.L_59 - .L_58)
	.align		4
.L_58:
        /*0070*/ 	.word	index@(_ZN3cub18CUB_300001_SM_10006detail4scan20DeviceScanInitKernelINS0_13ScanTileStateIiLb1EEEEEvT_i)
        /*0074*/ 	.word	0x00000000


	//----- nvinfo : EIATTR_REGCOUNT
	.align		4
.L_59:
        /*0078*/ 	.byte	0x04, 0x2f
        /*007a*/ 	.short	(.L_61 - .L_60)
	.align		4
.L_60:
        /*007c*/ 	.word	index@(_ZN3cub18CUB_300001_SM_10006detail4scan16DeviceScanKernelINS2_10policy_hubIiiijN4cuda3std3__44plusIvEEE10Policy1000EPiSC_NS0_13ScanTileStateIiLb1EEES9_NS1_10InputValueIiSC_EEjiLb0EiEEvT0_T1_T2_iT3_T4_T5_)
        /*0080*/ 	.word	0x00000038


	//----- nvinfo : EIATTR_FRAME_SIZE
	.align		4
.L_61:
        /*0084*/ 	.byte	0x04, 0x11
        /*0086*/ 	.short	(.L_63 - .L_62)
	.align		4
.L_62:
        /*0088*/ 	.word	index@(_ZN3cub18CUB_300001_SM_10006detail4scan16DeviceScanKernelINS2_10policy_hubIiiijN4cuda3std3__44plusIvEEE10Policy1000EPiSC_NS0_13ScanTileStateIiLb1EEES9_NS1_10InputValueIiSC_EEjiLb0EiEEvT0_T1_T2_iT3_T4_T5_)
        /*008c*/ 	.word	0x00000000


	//----- nvinfo : EIATTR_REGCOUNT
	.align		4
.L_63:
        /*0090*/ 	.byte	0x04, 0x2f
        /*0092*/ 	.short	(.L_65 - .L_64)
	.align		4
.L_64:
        /*0094*/ 	.word	index@(_ZN3cub18CUB_300001_SM_10006detail10radix_sort31DeviceRadixSortSingleTileKernelINS1_5radix10policy_hubIiNS0_8NullTypeEjE10Policy1000ELNS0_9SortOrderE0EiS6_jNS1_21identity_decomposer_tEEEvPKT1_PSB_PKT2_PSF_T3_iiT4_)
        /*0098*/ 	.word	0x0000007f


	//----- nvinfo : EIATTR_FRAME_SIZE
	.align		4
.L_65:
        /*009c*/ 	.byte	0x04, 0x11
        /*009e*/ 	.short	(.L_67 - .L_66)
	.align		4
.L_66:
        /*00a0*/ 	.word	index@(_ZN3cub18CUB_300001_SM_10006detail10radix_sort31DeviceRadixSortSingleTileKernelINS1_5radix10policy_hubIiNS0_8NullTypeEjE10Policy1000ELNS0_9SortOrderE0EiS6_jNS1_21identity_decomposer_tEEEvPKT1_PSB_PKT2_PSF_T3_iiT4_)
        /*00a4*/ 	.word	0x00000000


	//----- nvinfo : EIATTR_REGCOUNT
	.align		4
.L_67:
        /*00a8*/ 	.byte	0x04, 0x2f
        /*00aa*/ 	.short	(.L_69 - .L_68)
	.align		4
.L_68:
        /*00ac*/ 	.word	index@(_ZN3cub18CUB_300001_SM_10006detail10radix_sort30DeviceRadixSortHistogramKernelINS1_5radix10policy_hubIiNS0_8NullTypeEjE10Policy1000ELNS0_9SortOrderE0EijNS1_21identity_decomposer_tEEEvPT2_PKT1_SB_iiT3_)
        /*00b0*/ 	.word	0x00000020


	//----- nvinfo : EIATTR_FRAME_SIZE
	.align		4
.L_69:
        /*00b4*/ 	.byte	0x04, 0x11
        /*00b6*/ 	.short	(.L_71 - .L_70)
	.align		4
.L_70:
        /*00b8*/ 	.word	index@(_ZN3cub18CUB_300001_SM_10006detail10radix_sort30DeviceRadixSortHistogramKernelINS1_5radix10policy_hubIiNS0_8NullTypeEjE10Policy1000ELNS0_9SortOrderE0EijNS1_21identity_decomposer_tEEEvPT2_PKT1_SB_iiT3_)
        /*00bc*/ 	.word	0x00000000


	//----- nvinfo : EIATTR_REGCOUNT
	.align		4
.L_71:
        /*00c0*/ 	.byte	0x04, 0x2f
        /*00c2*/ 	.short	(.L_73 - .L_72)
	.align		4
.L_72:
        /*00c4*/ 	.word	index@(_ZN3cub18CUB_300001_SM_10006detail10radix_sort33DeviceRadixSortExclusiveSumKernelINS1_5radix10policy_hubIiNS0_8NullTypeEjE10Policy1000EjEEvPT0_)
        /*00c8*/ 	.word	0x00000018


	//----- nvinfo : EIATTR_FRAME_SIZE
	.align		4
.L_73:
        /*00cc*/ 	.byte	0x04, 0x11
        /*00ce*/ 	.short	(.L_75 - .L_74)
	.align		4
.L_74:
        /*00d0*/ 	.word	index@(_ZN3cub18CUB_300001_SM_10006detail10radix_sort33DeviceRadixSortExclusiveSumKernelINS1_5radix10policy_hubIiNS0_8NullTypeEjE10Policy1000EjEEvPT0_)
        /*00d4*/ 	.word	0x00000000


	//----- nvinfo : EIATTR_REGCOUNT
	.align		4
.L_75:
        /*00d8*/ 	.byte	0x04, 0x2f
        /*00da*/ 	.short	(.L_77 - .L_76)
	.align		4
.L_76:
        /*00dc*/ 	.word	index@(_ZN3cub18CUB_300001_SM_10006detail10radix_sort29DeviceRadixSortOnesweepKernelINS1_5radix10policy_hubIiNS0_8NullTypeEjE10Policy1000ELNS0_9SortOrderE0EiS6_jiiNS1_21identity_decomposer_tEEEvPT5_SC_PT3_PKSD_PT1_PKSH_PT2_PKSL_T4_iiT6_)
        /*00e0*/ 	.word	0x00000038


	//----- nvinfo : EIATTR_FRAME_SIZE
	.align		4
.L_77:
        /*00e4*/ 	.byte	0x04, 0x11
        /*00e6*/ 	.short	(.L_79 - .L_78)
	.align		4
.L_78:
        /*00e8*/ 	.word	index@(_ZN3cub18CUB_300001_SM_10006detail10radix_sort29DeviceRadixSortOnesweepKernelINS1_5radix10policy_hubIiNS0_8NullTypeEjE10Policy1000ELNS0_9SortOrderE0EiS6_jiiNS1_21identity_decomposer_tEEEvPT5_SC_PT3_PKSD_PT1_PKSH_PT2_PKSL_T4_iiT6_)
        /*00ec*/ 	.word	0x00000000


	//----- nvinfo : EIATTR_MIN_STACK_SIZE
	.align		4
.L_79:
        /*00f0*/ 	.byte	0x04, 0x12
        /*00f2*/ 	.short	(.L_81 - .L_80)
	.align		4
.L_80:
        /*00f4*/ 	.word	index@(_ZN3cub18CUB_300001_SM_10006detail10radix_sort29DeviceRadixSortOnesweepKernelINS1_5radix10policy_hubIiNS0_8NullTypeEjE10Policy1000ELNS0_9SortOrderE0EiS6_jiiNS1_21identity_decomposer_tEEEvPT5_SC_PT3_PKSD_PT1_PKSH_PT2_PKSL_T4_iiT6_)
        /*00f8*/ 	.word	0x00000000


	//----- nvinfo : EIATTR_MIN_STACK_SIZE
	.align		4
.L_81:
        /*00fc*/ 	.byte	0x04, 0x12
        /*00fe*/ 	.short	(.L_83 - .L_82)
	.align		4
.L_82:
        /*0100*/ 	.word	index@(_ZN3cub18CUB_300001_SM_10006detail10radix_sort33DeviceRadixSortExclusiveSumKernelINS1_5radix10policy_hubIiNS0_8NullTypeEjE10Policy1000EjEEvPT0_)
        /*0104*/ 	.word	0x00000000


	//----- nvinfo : EIATTR_MIN_STACK_SIZE
	.align		4
.L_83:
        /*0108*/ 	.byte	0x04, 0x12
        /*010a*/ 	.short	(.L_85 - .L_84)
	.align		4
.L_84:
        /*010c*/ 	.word	index@(_ZN3cub18CUB_300001_SM_10006detail10radix_sort30DeviceRadixSortHistogramKernelINS1_5radix10policy_hubIiNS0_8NullTypeEjE10Policy1000ELNS0_9SortOrderE0EijNS1_21identity_decomposer_tEEEvPT2_PKT1_SB_iiT3_)
        /*0110*/ 	.word	0x00000000


	//----- nvinfo : EIATTR_MIN_STACK_SIZE
	.align		4
.L_85:
        /*0114*/ 	.byte	0x04, 0x12
        /*0116*/ 	.short	(.L_87 - .L_86)
	.align		4
.L_86:
        /*0118*/ 	.word	index@(_ZN3cub18CUB_300001_SM_10006detail10radix_sort31DeviceRadixSortSingleTileKernelINS1_5radix10policy_hubIiNS0_8NullTypeEjE10Policy1000ELNS0_9SortOrderE0EiS6_jNS1_21identity_decomposer_tEEEvPKT1_PSB_PKT2_PSF_T3_iiT4_)
        /*011c*/ 	.word	0x00000000


	//----- nvinfo : EIATTR_MIN_STACK_SIZE
	.align		4
.L_87:
        /*0120*/ 	.byte	0x04, 0x12
        /*0122*/ 	.short	(.L_89 - .L_88)
	.align		4
.L_88:
        /*0124*/ 	.word	index@(_ZN3cub18CUB_300001_SM_10006detail4scan16DeviceScanKernelINS2_10policy_hubIiiijN4cuda3std3__44plusIvEEE10Policy1000EPiSC_NS0_13ScanTileStateIiLb1EEES9_NS1_10InputValueIiSC_EEjiLb0EiEEvT0_T1_T2_iT3_T4_T5_)
        /*0128*/ 	.word	0x00000000


	//----- nvinfo : EIATTR_MIN_STACK_SIZE
	.align		4
.L_89:
        /*012c*/ 	.byte	0x04, 0x12
        /*012e*/ 	.short	(.L_91 - .L_90)
	.align		4
.L_90:
        /*0130*/ 	.word	index@(_ZN3cub18CUB_300001_SM_10006detail4scan20DeviceScanInitKernelINS0_13ScanTileStateIiLb1EEEEEvT_i)
        /*0134*/ 	.word	0x00000000


	//----- nvinfo : EIATTR_MIN_STACK_SIZE
	.align		4
.L_91:
        /*0138*/ 	.byte	0x04, 0x12
        /*013a*/ 	.short	(.L_93 - .L_92)
	.align		4
.L_92:
        /*013c*/ 	.word	index@(_ZN3cub18CUB_300001_SM_10006detail11EmptyKernelIvEEvv)
        /*0140*/ 	.word	0x00000000


	//----- nvinfo : EIATTR_MIN_STACK_SIZE
	.align		4
.L_93:
        /*0144*/ 	.byte	0x04, 0x12
        /*0146*/ 	.short	(.L_95 - .L_94)
	.align		4
.L_94:
        /*0148*/ 	.word	index@(_Z16computePrefixSumPiS_S_iii)
        /*014c*/ 	.word	0x00000000


	//----- nvinfo : EIATTR_MIN_STACK_SIZE
	.align		4
.L_95:
        /*0150*/ 	.byte	0x04, 0x12
        /*0152*/ 	.short	(.L_97 - .L_96)
	.align		4
.L_96:
        /*0154*/ 	.word	index@(_Z14distributeDataPiS_S_S_iii)
        /*0158*/ 	.word	0x00000000


	//----- nvinfo : EIATTR_MIN_STACK_SIZE
	.align		4
.L_97:
        /*015c*/ 	.byte	0x04, 0x12
        /*015e*/ 	.short	(.L_99 - .L_98)
	.align		4
.L_98:
        /*0160*/ 	.word	index@(_Z12generateDataPiii)
        /*0164*/ 	.word	0x00000000
.L_99:


//--------------------- .nv.compat                --------------------------
	.section	.nv.compat,"",@"SHT_CUDA_COMPAT_INFO"
	.align	4
        /*0000*/ 	.byte	0x02, 0x09, 0x00, 0x00, 0x02, 0x02, 0x01, 0x00, 0x02, 0x05, 0x05, 0x00, 0x03, 0x07, 0x01, 0x01
        /*0010*/ 	.byte	0x02, 0x03, 0x00, 0x00, 0x02, 0x06, 0x01, 0x00, 0x04, 0x0b, 0x08, 0x00, 0x09, 0x00, 0x00, 0x00
        /*0020*/ 	.byte	0x00, 0x00, 0x00, 0x00


//--------------------- .nv.info._ZN3cub18CUB_300001_SM_10006detail10radix_sort29DeviceRadixSortOnesweepKernelINS1_5radix10policy_hubIiNS0_8NullTypeEjE10Policy1000ELNS0_9SortOrderE0EiS6_jiiNS1_21identity_decomposer_tEEEvPT5_SC_PT3_PKSD_PT1_PKSH_PT2_PKSL_T4_iiT6_ --------------------------
	.section	.nv.info._ZN3cub18CUB_300001_SM_10006detail10radix_sort29DeviceRadixSortOnesweepKernelINS1_5radix10policy_hubIiNS0_8NullTypeEjE10Policy1000ELNS0_9SortOrderE0EiS6_jiiNS1_21identity_decomposer_tEEEvPT5_SC_PT3_PKSD_PT1_PKSH_PT2_PKSL_T4_iiT6_,"",@"SHT_CUDA_INFO"
	.sectionflags	@""
	.align	4


	//----- nvinfo : EIATTR_CUDA_API_VERSION
	.align		4
        /*0000*/ 	.byte	0x04, 0x37
        /*0002*/ 	.short	(.L_101 - .L_100)
.L_100:
        /*0004*/ 	.word	0x00000082


	//----- nvinfo : EIATTR_KPARAM_INFO
	.align		4
.L_101:
        /*0008*/ 	.byte	0x04, 0x17
        /*000a*/ 	.short	(.L_103 - .L_102)
.L_102:
        /*000c*/ 	.word	0x00000000
        /*0010*/ 	.short	0x000b
        /*0012*/ 	.short	0x004c
        /*0014*/ 	.byte	0x00, 0xf0, 0x05, 0x00


	//----- nvinfo : EIATTR_KPARAM_INFO
	.align		4
.L_103:
        /*0018*/ 	.byte	0x04, 0x17
        /*001a*/ 	.short	(.L_105 - .L_104)
.L_104:
        /*001c*/ 	.word	0x00000000
        /*0020*/ 	.short	0x000a
        /*0022*/ 	.short	0x0048
        /*0024*/ 	.byte	0x00, 0xf0, 0x11, 0x00


	//----- nvinfo : EIATTR_KPARAM_INFO
	.align		4
.L_105:
        /*0028*/ 	.byte	0x04, 0x17
        /*002a*/ 	.short	(.L_107 - .L_106)
.L_106:
        /*002c*/ 	.word	0x00000000
        /*0030*/ 	.short	0x0009
        /*0032*/ 	.short	0x0044
        /*0034*/ 	.byte	0x00, 0xf0, 0x11, 0x00


	//----- nvinfo : EIATTR_KPARAM_INFO
	.align		4
.L_107:
        /*0038*/ 	.byte	0x04, 0x17
        /*003a*/ 	.short	(.L_109 - .L_108)
.L_108:
        /*003c*/ 	.word	0x00000000
        /*0040*/ 	.short	0x0008
        /*0042*/ 	.short	0x0040
        /*0044*/ 	.byte	0x00, 0xf0, 0x11, 0x00


	//----- nvinfo : EIATTR_KPARAM_INFO
	.align		4
.L_109:
        /*0048*/ 	.byte	0x04, 0x17
        /*004a*/ 	.short	(.L_111 - .L_110)
.L_110:
        /*004c*/ 	.word	0x00000000
        /*0050*/ 	.short	0x0007
        /*0052*/ 	.short	0x0038
        /*0054*/ 	.byte	0x00, 0xf5, 0x21, 0x00


	//----- nvinfo : EIATTR_KPARAM_INFO
	.align		4
.L_111:
        /*0058*/ 	.byte	0x04, 0x17
        /*005a*/ 	.short	(.L_113 - .L_112)
.L_112:
        /*005c*/ 	.word	0x00000000
        /*0060*/ 	.short	0x0006
        /*0062*/ 	.short	0x0030
        /*0064*/ 	.byte	0x00, 0xf5, 0x21, 0x00


	//----- nvinfo : EIATTR_KPARAM_INFO
	.align		4
.L_113:
        /*0068*/ 	.byte	0x04, 0x17
        /*006a*/ 	.short	(.L_115 - .L_114)
.L_114:
        /*006c*/ 	.word	0x00000000
        /*0070*/ 	.short	0x0005
        /*0072*/ 	.short	0x0028
        /*0074*/ 	.byte	0x00, 0xf5, 0x21, 0x00


	//----- nvinfo : EIATTR_KPARAM_INFO
	.align		4
.L_115:
        /*0078*/ 	.byte	0x04, 0x17
        /*007a*/ 	.short	(.L_117 - .L_116)
.L_116:
        /*007c*/ 	.word	0x00000000
        /*0080*/ 	.short	0x0004
        /*0082*/ 	.short	0x0020
        /*0084*/ 	.byte	0x00, 0xf5, 0x21, 0x00


	//----- nvinfo : EIATTR_KPARAM_INFO
	.align		4
.L_117:
        /*0088*/ 	.byte	0x04, 0x17
        /*008a*/ 	.short	(.L_119 - .L_118)
.L_118:
        /*008c*/ 	.word	0x00000000
        /*0090*/ 	.short	0x0003
        /*0092*/ 	.short	0x0018
        /*0094*/ 	.byte	0x00, 0xf5, 0x21, 0x00


	//----- nvinfo : EIATTR_KPARAM_INFO
	.align		4
.L_119:
        /*0098*/ 	.byte	0x04, 0x17
        /*009a*/ 	.short	(.L_121 - .L_120)
.L_120:
        /*009c*/ 	.word	0x00000000
        /*00a0*/ 	.short	0x0002
        /*00a2*/ 	.short	0x0010
        /*00a4*/ 	.byte	0x00, 0xf5, 0x21, 0x00


	//----- nvinfo : EIATTR_KPARAM_INFO
	.align		4
.L_121:
        /*00a8*/ 	.byte	0x04, 0x17
        /*00aa*/ 	.short	(.L_123 - .L_122)
.L_122:
        /*00ac*/ 	.word	0x00000000
        /*00b0*/ 	.short	0x0001
        /*00b2*/ 	.short	0x0008
        /*00b4*/ 	.byte	0x00, 0xf5, 0x21, 0x00


	//----- nvinfo : EIATTR_KPARAM_INFO
	.align		4
.L_123:
        /*00b8*/ 	.byte	0x04, 0x17
        /*00ba*/ 	.short	(.L_125 - .L_124)
.L_124:
        /*00bc*/ 	.word	0x00000000
        /*00c0*/ 	.short	0x0000
        /*00c2*/ 	.short	0x0000
        /*00c4*/ 	.byte	0x00, 0xf5, 0x21, 0x00


	//----- nvinfo : EIATTR_SPARSE_MMA_MASK
	.align		4
.L_125:
        /*00c8*/ 	.byte	0x03, 0x50
        /*00ca*/ 	.short	0x0000


	//----- nvinfo : EIATTR_MAXREG_COUNT
	.align		4
        /*00cc*/ 	.byte	0x03, 0x1b
        /*00ce*/ 	.short	0x00a8


	//----- nvinfo : EIATTR_NUM_BARRIERS
	.align		4
        /*00d0*/ 	.byte	0x02, 0x4c
        /*00d2*/ 	.byte	0x01
	.zero		1


	//----- nvinfo : EIATTR_MERCURY_ISA_VERSION
	.align		4
        /*00d4*/ 	.byte	0x03, 0x5f
        /*00d6*/ 	.short	0x0101


	//----- nvinfo : EIATTR_COOP_GROUP_MASK_REGIDS
	.align		4
        /*00d8*/ 	.byte	0x04, 0x29
        /*00da*/ 	.short	(.L_127 - .L_126)


	//   ....[0]....
.L_126:
        /*00dc*/ 	.word	0xffffffff


	//   ....[1]....
        /*00e0*/ 	.word	0x05000020


	//   ....[2]....
        /*00e4*/ 	.word	0xffffffff


	//   ....[3]....
        /*00e8*/ 	.word	0xffffffff


	//   ....[4]....
        /*00ec*/ 	.word	0xffffffff


	//   ....[5]....
        /*00f0*/ 	.word	0xffffffff


	//   ....[6]....
        /*00f4*/ 	.word	0xffffffff


	//   ....[7]....
        /*00f8*/ 	.word	0xffffffff


	//   ....[8]....
        /*00fc*/ 	.word	0xffffffff


	//   ....[9]....
        /*0100*/ 	.word	0xffffffff


	//   ....[10]....
        /*0104*/ 	.word	0xffffffff


	//   ....[11]....
        /*0108*/ 	.word	0xffffffff


	//   ....[12]....
        /*010c*/ 	.word	0xffffffff


	//   ....[13]....
        /*0110*/ 	.word	0xffffffff


	//   ....[14]....
        /*0114*/ 	.word	0xffffffff


	//   ....[15]....
        /*0118*/ 	.word	0xffffffff


	//   ....[16]....
        /*011c*/ 	.word	0xffffffff


	//   ....[17]....
        /*0120*/ 	.word	0xffffffff


	//   ....[18]....
        /*0124*/ 	.word	0xffffffff


	//   ....[19]....
        /*0128*/ 	.word	0xffffffff


	//   ....[20]....
        /*012c*/ 	.word	0xffffffff


	//   ....[21]....
        /*0130*/ 	.word	0xffffffff


	//   ....[22]....
        /*0134*/ 	.word	0xffffffff


	//   ....[23]....
        /*0138*/ 	.word	0xffffffff


	//   ....[24]....
        /*013c*/ 	.word	0xffffffff


	//   ....[25]....
        /*0140*/ 	.word	0xffffffff


	//   ....[26]....
        /*0144*/ 	.word	0xffffffff


	//   ....[27]....
        /*0148*/ 	.word	0xffffffff


	//   ....[28]....
        /*014c*/ 	.word	0xffffffff


	//   ....[29]....
        /*0150*/ 	.word	0xffffffff


	//   ....[30]....
        /*0154*/ 	.word	0xffffffff


	//   ....[31]....
        /*0158*/ 	.word	0xffffffff


	//   ....[32]....
        /*015c*/ 	.word	0xffffffff


	//   ....[33]....
        /*0160*/ 	.word	0xffffffff


	//   ....[34]....
        /*0164*/ 	.word	0xffffffff


	//   ....[35]....
        /*0168*/ 	.word	0xffffffff


	//   ....[36]....
        /*016c*/ 	.word	0xffffffff


	//   ....[37]....
        /*0170*/ 	.word	0xffffffff


	//   ....[38]....
        /*0174*/ 	.word	0xffffffff


	//   ....[39]....
        /*0178*/ 	.word	0xffffffff


	//   ....[40]....
        /*017c*/ 	.word	0xffffffff


	//   ....[41]....
        /*0180*/ 	.word	0xffffffff


	//   ....[42]....
        /*0184*/ 	.word	0xffffffff


	//   ....[43]....
        /*0188*/ 	.word	0xffffffff


	//   ....[44]....
        /*018c*/ 	.word	0xffffffff


	//   ....[45]....
        /*0190*/ 	.word	0xffffffff


	//   ....[46]....
        /*0194*/ 	.word	0xffffffff


	//   ....[47]....
        /*0198*/ 	.word	0xffffffff


	//   ....[48]....
        /*019c*/ 	.word	0xffffffff


	//   ....[49]....
        /*01a0*/ 	.word	0xffffffff


	//   ....[50]....
        /*01a4*/ 	.word	0xffffffff


	//   ....[51]....
        /*01a8*/ 	.word	0xffffffff


	//   ....[52]....
        /*01ac*/ 	.word	0xffffffff


	//   ....[53]....
        /*01b0*/ 	.word	0xffffffff


	//   ....[54]....
        /*01b4*/ 	.word	0xffffffff


	//   ....[55]....
        /*01b8*/ 	.word	0xffffffff


	//   ....[56]....
        /*01bc*/ 	.word	0xffffffff


	//   ....[57]....
        /*01c0*/ 	.word	0xffffffff


	//   ....[58]....
        /*01c4*/ 	.word	0xffffffff


	//   ....[59]....
        /*01c8*/ 	.word	0xffffffff


	//   ....[60]....
        /*01cc*/ 	.word	0xffffffff


	//   ....[61]....
        /*01d0*/ 	.word	0xffffffff


	//   ....[62]....
        /*01d4*/ 	.word	0xffffffff


	//   ....[63]....
        /*01d8*/ 	.word	0xffffffff


	//   ....[64]....
        /*01dc*/ 	.word	0xffffffff


	//   ....[65]....
        /*01e0*/ 	.word	0xffffffff


	//   ....[66]....
        /*01e4*/ 	.word	0xffffffff


	//   ....[67]....
        /*01e8*/ 	.word	0xffffffff


	//   ....[68]....
        /*01ec*/ 	.word	0xffffffff


	//   ....[69]....
        /*01f0*/ 	.word	0xffffffff


	//   ....[70]....
        /*01f4*/ 	.word	0xffffffff


	//   ....[71]....
        /*01f8*/ 	.word	0xffffffff


	//   ....[72]....
        /*01fc*/ 	.word	0xffffffff


	//   ....[73]....
        /*0200*/ 	.word	0xffffffff


	//   ....[74]....
        /*0204*/ 	.word	0xffffffff


	//   ....[75]....
        /*0208*/ 	.word	0xffffffff


	//   ....[76]....
        /*020c*/ 	.word	0xffffffff


	//   ....[77]....
        /*0210*/ 	.word	0xffffffff


	//   ....[78]....
        /*0214*/ 	.word	0xffffffff


	//   ....[79]....
        /*0218*/ 	.word	0xffffffff


	//   ....[80]....
        /*021c*/ 	.word	0xffffffff


	//   ....[81]....
        /*0220*/ 	.word	0xffffffff


	//   ....[82]....
        /*0224*/ 	.word	0xffffffff


	//   ....[83]....
        /*0228*/ 	.word	0xffffffff


	//   ....[84]....
        /*022c*/ 	.word	0xffffffff


	//   ....[85]....
        /*0230*/ 	.word	0xffffffff


	//   ....[86]....
        /*0234*/ 	.word	0xffffffff


	//   ....[87]....
        /*0238*/ 	.word	0xffffffff


	//   ....[88]....
        /*023c*/ 	.word	0xffffffff


	//   ....[89]....
        /*0240*/ 	.word	0xffffffff


	//   ....[90]....
        /*0244*/ 	.word	0xffffffff


	//   ....[91]....
        /*0248*/ 	.word	0xffffffff


	//   ....[92]....
        /*024c*/ 	.word	0xffffffff


	//   ....[93]....
        /*0250*/ 	.word	0xffffffff


	//   ....[94]....
        /*0254*/ 	.word	0xffffffff


	//   ....[95]....
        /*0258*/ 	.word	0xffffffff


	//   ....[96]....
        /*025c*/ 	.word	0xffffffff


	//   ....[97]....
        /*0260*/ 	.word	0xffffffff


	//   ....[98]....
        /*0264*/ 	.word	0xffffffff


	//   ....[99]....
        /*0268*/ 	.word	0xffffffff


	//   ....[100]....
        /*026c*/ 	.word	0xffffffff


	//   ....[101]....
        /*0270*/ 	.word	0xffffffff


	//   ....[102]....
        /*0274*/ 	.word	0xffffffff


	//   ....[103]....
        /*0278*/ 	.word	0xffffffff


	//   ....[104]....
        /*027c*/ 	.word	0xffffffff


	//   ....[105]....
        /*0280*/ 	.word	0xffffffff


	//   ....[106]....
        /*0284*/ 	.word	0xffffffff


	//   ....[107]....
        /*0288*/ 	.word	0xffffffff


	//   ....[108]....
        /*028c*/ 	.word	0xffffffff


	//   ....[109]....
        /*0290*/ 	.word	0xffffffff


	//   ....[110]....
        /*0294*/ 	.word	0xffffffff


	//   ....[111]....
        /*0298*/ 	.word	0xffffffff


	//   ....[112]....
        /*029c*/ 	.word	0xffffffff


	//   ....[113]....
        /*02a0*/ 	.word	0xffffffff


	//   ....[114]....
        /*02a4*/ 	.word	0xffffffff


	//   ....[115]....
        /*02a8*/ 	.word	0xffffffff


	//   ....[116]....
        /*02ac*/ 	.word	0xffffffff


	//   ....[117]....
        /*02b0*/ 	.word	0xffffffff


	//   ....[118]....
        /*02b4*/ 	.word	0xffffffff


	//   ....[119]....
        /*02b8*/ 	.word	0xffffffff


	//   ....[120]....
        /*02bc*/ 	.word	0xffffffff


	//   ....[121]....
        /*02c0*/ 	.word	0xffffffff


	//   ....[122]....
        /*02c4*/ 	.word	0xffffffff


	//   ....[123]....
        /*02c8*/ 	.word	0xffffffff


	//   ....[124]....
        /*02cc*/ 	.word	0xffffffff


	//   ....[125]....
        /*02d0*/ 	.word	0xffffffff


	//   ....[126]....
        /*02d4*/ 	.word	0xffffffff


	//   ....[127]....
        /*02d8*/ 	.word	0xffffffff


	//   ....[128]....
        /*02dc*/ 	.word	0xffffffff


	//   ....[129]....
        /*02e0*/ 	.word	0xffffffff


	//   ....[130]....
        /*02e4*/ 	.word	0xffffffff


	//   ....[131]....
        /*02e8*/ 	.word	0xffffffff


	//   ....[132]....
        /*02ec*/ 	.word	0xffffffff


	//   ....[133]....
        /*02f0*/ 	.word	0xffffffff


	//   ....[134]....
        /*02f4*/ 	.word	0xffffffff


	//   ....[135]....
        /*02f8*/ 	.word	0xffffffff


	//   ....[136]....
        /*02fc*/ 	.word	0xffffffff


	//   ....[137]....
        /*0300*/ 	.word	0xffffffff


	//   ....[138]....
        /*0304*/ 	.word	0xffffffff


	//   ....[139]....
        /*0308*/ 	.word	0xffffffff


	//   ....[140]....
        /*030c*/ 	.word	0xffffffff


	//   ....[141]....
        /*0310*/ 	.word	0xffffffff


	//   ....[142]....
        /*0314*/ 	.word	0xffffffff


	//   ....[143]....
        /*0318*/ 	.word	0xffffffff


	//   ....[144]....
        /*031c*/ 	.word	0xffffffff


	//   ....[145]....
        /*0320*/ 	.word	0xffffffff


	//   ....[146]....
        /*0324*/ 	.word	0xffffffff


	//   ....[147]....
        /*0328*/ 	.word	0xffffffff


	//   ....[148]....
        /*032c*/ 	.word	0xffffffff


	//   ....[149]....
        /*0330*/ 	.word	0xffffffff


	//   ....[150]....
        /*0334*/ 	.word	0xffffffff


	//   ....[151]....
        /*0338*/ 	.word	0xffffffff


	//   ....[152]....
        /*033c*/ 	.word	0xffffffff


	//   ....[153]....
        /*0340*/ 	.word	0xffffffff


	//   ....[154]....
        /*0344*/ 	.word	0xffffffff


	//   ....[155]....
        /*0348*/ 	.word	0xffffffff


	//   ....[156]....
        /*034c*/ 	.word	0xffffffff


	//   ....[157]....
        /*0350*/ 	.word	0xffffffff


	//   ....[158]....
        /*0354*/ 	.word	0xffffffff


	//   ....[159]....
        /*0358*/ 	.word	0xffffffff


	//   ....[160]....
        /*035c*/ 	.word	0xffffffff


	//   ....[161]....
        /*0360*/ 	.word	0xffffffff


	//   ....[162]....
        /*0364*/ 	.word	0xffffffff


	//   ....[163]....
        /*0368*/ 	.word	0xffffffff


	//   ....[164]....
        /*036c*/ 	.word	0xffffffff


	//   ....[165]....
        /*0370*/ 	.word	0xffffffff


	//   ....[166]....
        /*0374*/ 	.word	0xffffffff


	//   ....[167]....
        /*0378*/ 	.word	0xffffffff


	//   ....[168]....
        /*037c*/ 	.word	0xffffffff


	//   ....[169]....
        /*0380*/ 	.word	0xffffffff


	//   ....[170]....
        /*0384*/ 	.word	0xffffffff


	//   ....[171]....
        /*0388*/ 	.word	0xffffffff


	//   ....[172]....
        /*038c*/ 	.word	0xffffffff


	//   ....[173]....
        /*0390*/ 	.word	0xffffffff


	//   ....[174]....
        /*0394*/ 	.word	0xffffffff


	//   ....[175]....
        /*0398*/ 	.word	0xffffffff


	//   ....[176]....
        /*039c*/ 	.word	0xffffffff


	//   ....[177]....
        /*03a0*/ 	.word	0xffffffff


	//   ....[178]....
        /*03a4*/ 	.word	0xffffffff


	//   ....[179]....
        /*03a8*/ 	.word	0xffffffff


	//   ....[180]....
        /*03ac*/ 	.word	0xffffffff


	//   ....[181]....
        /*03b0*/ 	.word	0xffffffff


	//   ....[182]....
        /*03b4*/ 	.word	0xffffffff


	//   ....[183]....
        /*03b8*/ 	.word	0xffffffff


	//   ....[184]....
        /*03bc*/ 	.word	0xffffffff


	//   ....[185]....
        /*03c0*/ 	.word	0xffffffff


	//   ....[186]....
        /*03c4*/ 	.word	0xffffffff


	//   ....[187]....
        /*03c8*/ 	.word	0x05000000


	//   ....[188]....
        /*03cc*/ 	.word	0xffffffff


	//   ....[189]....
        /*03d0*/ 	.word	0xffffffff


	//   ....[190]....
        /*03d4*/ 	.word	0xffffffff


	//   ....[191]....
        /*03d8*/ 	.word	0xffffffff


	//   ....[192]....
        /*03dc*/ 	.word	0xffffffff


	//   ....[193]....
        /*03e0*/ 	.word	0xffffffff


	//   ....[194]....
        /*03e4*/ 	.word	0xffffffff


	//   ....[195]....
        /*03e8*/ 	.word	0xffffffff


	//   ....[196]....
        /*03ec*/ 	.word	0xffffffff


	//   ....[197]....
        /*03f0*/ 	.word	0xffffffff


	//   ....[198]....
        /*03f4*/ 	.word	0xffffffff


	//   ....[199]....
        /*03f8*/ 	.word	0xffffffff


	//   ....[200]....
        /*03fc*/ 	.word	0xffffffff


	//   ....[201]....
        /*0400*/ 	.word	0xffffffff


	//   ....[202]....
        /*0404*/ 	.word	0xffffffff


	//   ....[203]....
        /*0408*/ 	.word	0xffffffff


	//   ....[204]....
        /*040c*/ 	.word	0xffffffff


	//   ....[205]....
        /*0410*/ 	.word	0xffffffff


	//   ....[206]....
        /*0414*/ 	.word	0xffffffff


	//   ....[207]....
        /*0418*/ 	.word	0xffffffff


	//   ....[208]....
        /*041c*/ 	.word	0xffffffff


	//   ....[209]....
        /*0420*/ 	.word	0xffffffff


	//   ....[210]....
        /*0424*/ 	.word	0xffffffff


	//   ....[211]....
        /*0428*/ 	.word	0xffffffff


	//   ....[212]....
        /*042c*/ 	.word	0xffffffff


	//   ....[213]....
        /*0430*/ 	.word	0xffffffff


	//   ....[214]....
        /*0434*/ 	.word	0xffffffff


	//   ....[215]....
        /*0438*/ 	.word	0xffffffff


	//   ....[216]....
        /*043c*/ 	.word	0xffffffff


	//   ....[217]....
        /*0440*/ 	.word	0xffffffff


	//   ....[218]....
        /*0444*/ 	.word	0xffffffff


	//   ....[219]....
        /*0448*/ 	.word	0xffffffff


	//   ....[220]....
        /*044c*/ 	.word	0xffffffff


	//   ....[221]....
        /*0450*/ 	.word	0xffffffff


	//   ....[222]....
        /*0454*/ 	.word	0xffffffff


	//   ....[223]....
        /*0458*/ 	.word	0xffffffff


	//   ....[224]....
        /*045c*/ 	.word	0xffffffff


	//   ....[225]....
        /*0460*/ 	.word	0xffffffff


	//   ....[226]....
        /*0464*/ 	.word	0xffffffff


	//   ....[227]....
        /*0468*/ 	.word	0xffffffff


	//   ....[228]....
        /*046c*/ 	.word	0x05000031


	//   ....[229]....
        /*0470*/ 	.word	0x05000031


	//   ....[230]....
        /*0474*/ 	.word	0x05000031


	//   ....[231]....
        /*0478*/ 	.word	0x05000031


	//   ....[232]....
        /*047c*/ 	.word	0x05000031


	//----- nvinfo : EIATTR_COOP_GROUP_INSTR_OFFSETS
	.align		4
.L_127:
        /*0480*/ 	.byte	0x04, 0x28
        /*0482*/ 	.short	(.L_129 - .L_128)


	//   ....[0]....
.L_128:
        /*0484*/ 	.word	0x00000f10


	//   ....[1]....
        /*0488*/ 	.word	0x00001a20


	//   ....[2]....
        /*048c*/ 	.word	0x00002440


	//   ....[3]....
        /*0490*/ 	.word	0x00002460


	//   ....[4]....
        /*0494*/ 	.word	0x00002480


	//   ....[5]....
        /*0498*/ 	.word	0x000024a0


	//   ....[6]....
        /*049c*/ 	.word	0x000024c0


	//   ....[7]....
        /*04a0*/ 	.word	0x00002990


	//   ....[8]....
        /*04a4*/ 	.word	0x000029a0


	//   ....[9]....
        /*04a8*/ 	.word	0x000029c0


	//   ....[10]....
        /*04ac*/ 	.word	0x000029e0


	//   ....[11]....
        /*04b0*/ 	.word	0x00002a30


	//   ....[12]....
        /*04b4*/ 	.word	0x00002a60


	//   ....[13]....
        /*04b8*/ 	.word	0x00002aa0


	//   ....[14]....
        /*04bc*/ 	.word	0x00002ac0


	//   ....[15]....
        /*04c0*/ 	.word	0x00002c00


	//   ....[16]....
        /*04c4*/ 	.word	0x00002c40


	//   ....[17]....
        /*04c8*/ 	.word	0x00002c50


	//   ....[18]....
        /*04cc*/ 	.word	0x00002c70


	//   ....[19]....
        /*04d0*/ 	.word	0x00002cb0


	//   ....[20]....
        /*04d4*/ 	.word	0x00002ce0


	//   ....[21]....
        /*04d8*/ 	.word	0x00002d20


	//   ....[22]....
        /*04dc*/ 	.word	0x00002d40


	//   ....[23]....
        /*04e0*/ 	.word	0x00002d60


	//   ....[24]....
        /*04e4*/ 	.word	0x00002e60


	//   ....[25]....
        /*04e8*/ 	.word	0x00002eb0


	//   ....[26]....
        /*04ec*/ 	.word	0x00002ec0


	//   ....[27]....
        /*04f0*/ 	.word	0x00002ee0


	//   ....[28]....
        /*04f4*/ 	.word	0x00002f20


	//   ....[29]....
        /*04f8*/ 	.word	0x00002f50


	//   ....[30]....
        /*04fc*/ 	.word	0x00002f90


	//   ....[31]....
        /*0500*/ 	.word	0x00002fb0


	//   ....[32]....
        /*0504*/ 	.word	0x00002fd0


	//   ....[33]....
        /*0508*/ 	.word	0x000030d0


	//   ....[34]....
        /*050c*/ 	.word	0x00003120


	//   ....[35]....
        /*0510*/ 	.word	0x00003130


	//   ....[36]....
        /*0514*/ 	.word	0x00003150


	//   ....[37]....
        /*0518*/ 	.word	0x00003190


	//   ....[38]....
        /*051c*/ 	.word	0x000031c0


	//   ....[39]....
        /*0520*/ 	.word	0x00003200


	//   ....[40]....
        /*0524*/ 	.word	0x00003220


	//   ....[41]....
        /*0528*/ 	.word	0x00003240


	//   ....[42]....
        /*052c*/ 	.word	0x00003370


	//   ....[43]....
        /*0530*/ 	.word	0x00003380


	//   ....[44]....
        /*0534*/ 	.word	0x000033b0


	//   ....[45]....
        /*0538*/ 	.word	0x000033d0


	//   ....[46]....
        /*053c*/ 	.word	0x00003420


	//   ....[47]....
        /*0540*/ 	.word	0x00003440


	//   ....[48]....
        /*0544*/ 	.word	0x00003480


	//   ....[49]....
        /*0548*/ 	.word	0x000034a0


	//   ....[50]....
        /*054c*/ 	.word	0x000034f0


	//   ....[51]....
        /*0550*/ 	.word	0x000035d0


	//   ....[52]....
        /*0554*/ 	.word	0x000035e0


	//   ....[53]....
        /*0558*/ 	.word	0x00003610


	//   ....[54]....
        /*055c*/ 	.word	0x00003640


	//   ....[55]....
        /*0560*/ 	.word	0x00003690


	//   ....[56]....
        /*0564*/ 	.word	0x000036a0


	//   ....[57]....
        /*0568*/ 	.word	0x000036e0


	//   ....[58]....
        /*056c*/ 	.word	0x00003710


	//   ....[59]....
        /*0570*/ 	.word	0x00003740


	//   ....[60]....
        /*0574*/ 	.word	0x000037f0


	//   ....[61]....
        /*0578*/ 	.word	0x00003820


	//   ....[62]....
        /*057c*/ 	.word	0x00003830


	//   ....[63]....
        /*0580*/ 	.word	0x00003880


	//   ....[64]....
        /*0584*/ 	.word	0x000038b0


	//   ....[65]....
        /*0588*/ 	.word	0x000038e0


	//   ....[66]....
        /*058c*/ 	.word	0x00003910


	//   ....[67]....
        /*0590*/ 	.word	0x00003940


	//   ....[68]....
        /*0594*/ 	.word	0x00003970


	//   ....[69]....
        /*0598*/ 	.word	0x00003a50


	//   ....[70]....
        /*059c*/ 	.word	0x00003aa0


	//   ....[71]....
        /*05a0*/ 	.word	0x00003ab0


	//   ....[72]....
        /*05a4*/ 	.word	0x00003b00


	//   ....[73]....
        /*05a8*/ 	.word	0x00003b30


	//   ....[74]....
        /*05ac*/ 	.word	0x00003b60


	//   ....[75]....
        /*05b0*/ 	.word	0x00003b90


	//   ....[76]....
        /*05b4*/ 	.word	0x00003bc0


	//   ....[77]....
        /*05b8*/ 	.word	0x00003bf0


	//   ....[78]....
        /*05bc*/ 	.word	0x00003cd0


	//   ....[79]....
        /*05c0*/ 	.word	0x00003ce0


	//   ....[80]....
        /*05c4*/ 	.word	0x00003d00


	//   ....[81]....
        /*05c8*/ 	.word	0x00003d60


	//   ....[82]....
        /*05cc*/ 	.word	0x00003d90


	//   ....[83]....
        /*05d0*/ 	.word	0x00003da0


	//   ....[84]....
        /*05d4*/ 	.word	0x00003de0


	//   ....[85]....
        /*05d8*/ 	.word	0x00003e10


	//   ....[86]....
        /*05dc*/ 	.word	0x00003e40


	//   ....[87]....
        /*05e0*/ 	.word	0x00003f70


	//   ....[88]....
        /*05e4*/ 	.word	0x00003f80


	//   ....[89]....
        /*05e8*/ 	.word	0x00003fd0


	//   ....[90]....
        /*05ec*/ 	.word	0x00004000


	//   ....[91]....
        /*05f0*/ 	.word	0x00004010


	//   ....[92]....
        /*05f4*/ 	.word	0x00004050


	//   ....[93]....
        /*05f8*/ 	.word	0x00004080


	//   ....[94]....
        /*05fc*/ 	.word	0x000040b0


	//   ....[95]....
        /*0600*/ 	.word	0x000040e0


	//   ....[96]....
        /*0604*/ 	.word	0x00004210


	//   ....[97]....
        /*0608*/ 	.word	0x00004220


	//   ....[98]....
        /*060c*/ 	.word	0x00004270


	//   ....[99]....
        /*0610*/ 	.word	0x000042a0


	//   ....[100]....
        /*0614*/ 	.word	0x000042b0


	//   ....[101]....
        /*0618*/ 	.word	0x000042f0


	//   ....[102]....
        /*061c*/ 	.word	0x00004320


	//   ....[103]....
        /*0620*/ 	.word	0x00004350


	//   ....[104]....
        /*0624*/ 	.word	0x00004380


	//   ....[105]....
        /*0628*/ 	.word	0x000044a0


	//   ....[106]....
        /*062c*/ 	.word	0x000044b0


	//   ....[107]....
        /*0630*/ 	.word	0x00004500


	//   ....[108]....
        /*0634*/ 	.word	0x00004530


	//   ....[109]....
        /*0638*/ 	.word	0x00004540


	//   ....[110]....
        /*063c*/ 	.word	0x00004580


	//   ....[111]....
        /*0640*/ 	.word	0x000045b0


	//   ....[112]....
        /*0644*/ 	.word	0x000045e0


	//   ....[113]....
        /*0648*/ 	.word	0x00004610


	//   ....[114]....
        /*064c*/ 	.word	0x00004730


	//   ....[115]....
        /*0650*/ 	.word	0x00004740


	//   ....[116]....
        /*0654*/ 	.word	0x00004790


	//   ....[117]....
        /*0658*/ 	.word	0x000047c0


	//   ....[118]....
        /*065c*/ 	.word	0x000047d0


	//   ....[119]....
        /*0660*/ 	.word	0x00004810


	//   ....[120]....
        /*0664*/ 	.word	0x00004840


	//   ....[121]....
        /*0668*/ 	.word	0x00004870


	//   ....[122]....
        /*066c*/ 	.word	0x000048a0


	//   ....[123]....
        /*0670*/ 	.word	0x000049a0


	//   ....[124]....
        /*0674*/ 	.word	0x000049b0


	//   ....[125]....
        /*0678*/ 	.word	0x00004a00


	//   ....[126]....
        /*067c*/ 	.word	0x00004a30


	//   ....[127]....
        /*0680*/ 	.word	0x00004a60


	//   ....[128]....
        /*0684*/ 	.word	0x00004a90


	//   ....[129]....
        /*0688*/ 	.word	0x00004ac0


	//   ....[130]....
        /*068c*/ 	.word	0x00004af0


	//   ....[131]....
        /*0690*/ 	.word	0x00004b20


	//   ....[132]....
        /*0694*/ 	.word	0x00004c30


	//   ....[133]....
        /*0698*/ 	.word	0x00004c40


	//   ....[134]....
        /*069c*/ 	.word	0x00004c50


	//   ....[135]....
        /*06a0*/ 	.word	0x00004ca0


	//   ....[136]....
        /*06a4*/ 	.word	0x00004cd0


	//   ....[137]....
        /*06a8*/ 	.word	0x00004d00


	//   ....[138]....
        /*06ac*/ 	.word	0x00004d30


	//   ....[139]....
        /*06b0*/ 	.word	0x00004d60


	//   ....[140]....
        /*06b4*/ 	.word	0x00004d90


	//   ....[141]....
        /*06b8*/ 	.word	0x00004e80


	//   ....[142]....
        /*06bc*/ 	.word	0x00004eb0


	//   ....[143]....
        /*06c0*/ 	.word	0x00004ec0


	//   ....[144]....
        /*06c4*/ 	.word	0x00004f10


	//   ....[145]....
        /*06c8*/ 	.word	0x00004f40


	//   ....[146]....
        /*06cc*/ 	.word	0x00004f70


	//   ....[147]....
        /*06d0*/ 	.word	0x00004fa0


	//   ....[148]....
        /*06d4*/ 	.word	0x00004fd0


	//   ....[149]....
        /*06d8*/ 	.word	0x00005000


	//   ....[150]....
        /*06dc*/ 	.word	0x00005110


	//   ....[151]....
        /*06e0*/ 	.word	0x00005130


	//   ....[152]....
        /*06e4*/ 	.word	0x00005140


	//   ....[153]....
        /*06e8*/ 	.word	0x00005190


	//   ....[154]....
        /*06ec*/ 	.word	0x000051c0


	//   ....[155]....
        /*06f0*/ 	.word	0x000051f0


	//   ....[156]....
        /*06f4*/ 	.word	0x00005220


	//   ....[157]....
        /*06f8*/ 	.word	0x00005250


	//   ....[158]....
        /*06fc*/ 	.word	0x00005280


	//   ....[159]....
        /*0700*/ 	.word	0x00005360


	//   ....[160]....
        /*0704*/ 	.word	0x000053a0


	//   ....[161]....
        /*0708*/ 	.word	0x000053b0


	//   ....[162]....
        /*070c*/ 	.word	0x000053f0


	//   ....[163]....
        /*0710*/ 	.word	0x00005410


	//   ....[164]....
        /*0714*/ 	.word	0x00005480


	//   ....[165]....
        /*0718*/ 	.word	0x000054b0


	//   ....[166]....
        /*071c*/ 	.word	0x000054e0


	//   ....[167]....
        /*0720*/ 	.word	0x00005510


	//   ....[168]....
        /*0724*/ 	.word	0x000055d0


	//   ....[169]....
        /*0728*/ 	.word	0x00005630


	//   ....[170]....
        /*072c*/ 	.word	0x00005650


	//   ....[171]....
        /*0730*/ 	.word	0x000056a0


	//   ....[172]....
        /*0734*/ 	.word	0x000056d0


	//   ....[173]....
        /*0738*/ 	.word	0x00005700


	//   ....[174]....
        /*073c*/ 	.word	0x00005730


	//   ....[175]....
        /*0740*/ 	.word	0x00005760


	//   ....[176]....
        /*0744*/ 	.word	0x00005790


	//   ....[177]....
        /*0748*/ 	.word	0x00005860


	//   ....[178]....
        /*074c*/ 	.word	0x00005880


	//   ....[179]....
        /*0750*/ 	.word	0x00005890


	//   ....[180]....
        /*0754*/ 	.word	0x000058e0


	//   ....[181]....
        /*0758*/ 	.word	0x00005930


	//   ....[182]....
        /*075c*/ 	.word	0x00005960


	//   ....[183]....
        /*0760*/ 	.word	0x00005990


	//   ....[184]....
        /*0764*/ 	.word	0x000059c0


	//   ....[185]....
        /*0768*/ 	.word	0x000059f0


	//   ....[186]....
        /*076c*/ 	.word	0x00005b10


	//   ....[187]....
        /*0770*/ 	.word	0x00005fb0


	//   ....[188]....
        /*0774*/ 	.word	0x00006270


	//   ....[189]....
        /*0778*/ 	.word	0x00006310


	//   ....[190]....
        /*077c*/ 	.word	0x000063b0


	//   ....[191]....
        /*0780*/ 	.word	0x00006450


	//   ....[192]....
        /*0784*/ 	.word	0x000064f0


	//   ....[193]....
        /*0788*/ 	.word	0x00006590


	//   ....[194]....
        /*078c*/ 	.word	0x00006630


	//   ....[195]....
        /*0790*/ 	.word	0x000066d0


	//   ....[196]....
        /*0794*/ 	.word	0x00006770


	//   ....[197]....
        /*0798*/ 	.word	0x00006810


	//   ....[198]....
        /*079c*/ 	.word	0x000068b0


	//   ....[199]....
        /*07a0*/ 	.word	0x00006950


	//   ....[200]....
        /*07a4*/ 	.word	0x000069f0


	//   ....[201]....
        /*07a8*/ 	.word	0x00006a90


	//   ....[202]....
        /*07ac*/ 	.word	0x00006b30


	//   ....[203]....
        /*07b0*/ 	.word	0x00006bd0


	//   ....[204]....
        /*07b4*/ 	.word	0x00006c70


	//   ....[205]....
        /*07b8*/ 	.word	0x00006d10


	//   ....[206]....
        /*07bc*/ 	.word	0x00006db0


	//   ....[207]....
        /*07c0*/ 	.word	0x00006e50


	//   ....[208]....
        /*07c4*/ 	.word	0x00006fd0


	//   ....[209]....
        /*07c8*/ 	.word	0x000070c0


	//   ....[210]....
        /*07cc*/ 	.word	0x00007220


	//   ....[211]....
        /*07d0*/ 	.word	0x000073b0


	//   ....[212]....
        /*07d4*/ 	.word	0x000074a0


	//   ....[213]....
        /*07d8*/ 	.word	0x00007590


	//   ....[214]....
        /*07dc*/ 	.word	0x00007680


	//   ....[215]....
        /*07e0*/ 	.word	0x00007770


	//   ....[216]....
        /*07e4*/ 	.word	0x00007860


	//   ....[217]....
        /*07e8*/ 	.word	0x00007960


	//   ....[218]....
        /*07ec*/ 	.word	0x00007ac0


	//   ....[219]....
        /*07f0*/ 	.word	0x00007c50


	//   ....[220]....
        /*07f4*/ 	.word	0x00007d40


	//   ....[221]....
        /*07f8*/ 	.word	0x00007e30


	//   ....[222]....
        /*07fc*/ 	.word	0x00007f20


	//   ....[223]....
        /*0800*/ 	.word	0x00008010


	//   ....[224]....
        /*0804*/ 	.word	0x00008100


	//   ....[225]....
        /*0808*/ 	.word	0x000081f0


	//   ....[226]....
        /*080c*/ 	.word	0x000082e0


	//   ....[227]....
        /*0810*/ 	.word	0x000083c0


	//   ....[228]....
        /*0814*/ 	.word	0x00008430


	//   ....[229]....
        /*0818*/ 	.word	0x000084a0


	//   ....[230]....
        /*081c*/ 	.word	0x00008510


	//   ....[231]....
        /*0820*/ 	.word	0x00008580


	//   ....[232]....
        /*0824*/ 	.word	0x000085e0


	//----- nvinfo : EIATTR_VRC_CTA_INIT_COUNT
	.align		4
.L_129:
        /*0828*/ 	.byte	0x02, 0x4a
	.zero		1
	.zero		1


	//----- nvinfo : EIATTR_EXIT_INSTR_OFFSETS
	.align		4
        /*082c*/ 	.byte	0x04, 0x1c
        /*082e*/ 	.short	(.L_131 - .L_130)


	//   ....[0]....
.L_130:
        /*0830*/ 	.word	0x00001de0


	//   ....[1]....
        /*0834*/ 	.word	0x00002230


	//   ....[2]....
        /*0838*/ 	.word	0x00002250


	//   ....[3]....
        /*083c*/ 	.word	0x00006e60


	//   ....[4]....
        /*0840*/ 	.word	0x000083d0


	//----- nvinfo : EIATTR_MAX_THREADS
	.align		4
.L_131:
        /*0844*/ 	.byte	0x04, 0x05
        /*0846*/ 	.short	(.L_133 - .L_132)
.L_132:
        /*0848*/ 	.word	0x00000180
        /*084c*/ 	.word	0x00000001
        /*0850*/ 	.word	0x00000001


	//----- nvinfo : EIATTR_CRS_STACK_SIZE
	.align		4
.L_133:
        /*0854*/ 	.byte	0x04, 0x1e
        /*0856*/ 	.short	(.L_135 - .L_134)
.L_134:
        /*0858*/ 	.word	0x00000000


	//----- nvinfo : EIATTR_CBANK_PARAM_SIZE
	.align		4
.L_135:
        /*085c*/ 	.byte	0x03, 0x19
        /*085e*/ 	.short	0x004d


	//----- nvinfo : EIATTR_PARAM_CBANK
	.align		4
        /*0860*/ 	.byte	0x04, 0x0a
        /*0862*/ 	.short	(.L_137 - .L_136)
	.align		4
.L_136:
        /*0864*/ 	.word	index@(.nv.constant0._ZN3cub18CUB_300001_SM_10006detail10radix_sort29DeviceRadixSortOnesweepKernelINS1_5radix10policy_hubIiNS0_8NullTypeEjE10Policy1000ELNS0_9SortOrderE0EiS6_jiiNS1_21identity_decomposer_tEEEvPT5_SC_PT3_PKSD_PT1_PKSH_PT2_PKSL_T4_iiT6_)
        /*0868*/ 	.short	0x0380
        /*086a*/ 	.short	0x004d


	//----- nvinfo : EIATTR_SW_WAR
	.align		4
.L_137:
        /*086c*/ 	.byte	0x04, 0x36
        /*086e*/ 	.short	(.L_139 - .L_138)
.L_138:
        /*0870*/ 	.word	0x00000008
.L_139:


//--------------------- .nv.info._ZN3cub18CUB_300001_SM_10006detail10radix_sort33DeviceRadixSortExclusiveSumKernelINS1_5radix10policy_hubIiNS0_8NullTypeEjE10Policy1000EjEEvPT0_ --------------------------
	.section	.nv.info._ZN3cub18CUB_300001_SM_10006detail10radix_sort33DeviceRadixSortExclusiveSumKernelINS1_5radix10policy_hubIiNS0_8NullTypeEjE10Policy1000EjEEvPT0_,"",@"SHT_CUDA_INFO"
	.sectionflags	@""
	.align	4


	//----- nvinfo : EIATTR_CUDA_API_VERSION
	.align		4
        /*0000*/ 	.byte	0x04, 0x37
        /*0002*/ 	.short	(.L_141 - .L_140)
.L_140:
        /*0004*/ 	.word	0x00000082


	//----- nvinfo : EIATTR_KPARAM_INFO
	.align		4
.L_141:
        /*0008*/ 	.byte	0x04, 0x17
        /*000a*/ 	.short	(.L_143 - .L_142)
.L_142:
        /*000c*/ 	.word	0x00000000
        /*0010*/ 	.short	0x0000
        /*0012*/ 	.short	0x0000
        /*0014*/ 	.byte	0x00, 0xf5, 0x21, 0x00


	//----- nvinfo : EIATTR_SPARSE_MMA_MASK
	.align		4
.L_143:
        /*0018*/ 	.byte	0x03, 0x50
        /*001a*/ 	.short	0x0000


	//----- nvinfo : EIATTR_MAXREG_COUNT
	.align		4
        /*001c*/ 	.byte	0x03, 0x1b
        /*001e*/ 	.short	0x00ff


	//----- nvinfo : EIATTR_NUM_BARRIERS
	.align		4
        /*0020*/ 	.byte	0x02, 0x4c
        /*0022*/ 	.byte	0x01
	.zero		1


	//----- nvinfo : EIATTR_MERCURY_ISA_VERSION
	.align		4
        /*0024*/ 	.byte	0x03, 0x5f
        /*0026*/ 	.short	0x0101


	//----- nvinfo : EIATTR_COOP_GROUP_MASK_REGIDS
	.align		4
        /*0028*/ 	.byte	0x04, 0x29
        /*002a*/ 	.short	(.L_145 - .L_144)


	//   ....[0]....
.L_144:
        /*002c*/ 	.word	0xffffffff


	//   ....[1]....
        /*0030*/ 	.word	0xffffffff


	//   ....[2]....
        /*0034*/ 	.word	0xffffffff


	//   ....[3]....
        /*0038*/ 	.word	0xffffffff


	//   ....[4]....
        /*003c*/ 	.word	0xffffffff


	//   ....[5]....
        /*0040*/ 	.word	0x05000012


	//   ....[6]....
        /*0044*/ 	.word	0x05000012


	//   ....[7]....
        /*0048*/ 	.word	0x05000012


	//   ....[8]....
        /*004c*/ 	.word	0x05000012


	//   ....[9]....
        /*0050*/ 	.word	0x05000012


	//----- nvinfo : EIATTR_COOP_GROUP_INSTR_OFFSETS
	.align		4
.L_145:
        /*0054*/ 	.byte	0x04, 0x28
        /*0056*/ 	.short	(.L_147 - .L_146)


	//   ....[0]....
.L_146:
        /*0058*/ 	.word	0x00000210


	//   ....[1]....
        /*005c*/ 	.word	0x00000230


	//   ....[2]....
        /*0060*/ 	.word	0x00000250


	//   ....[3]....
        /*0064*/ 	.word	0x00000270


	//   ....[4]....
        /*0068*/ 	.word	0x00000290


	//   ....[5]....
        /*006c*/ 	.word	0x00000460


	//   ....[6]....
        /*0070*/ 	.word	0x000004d0


	//   ....[7]....
        /*0074*/ 	.word	0x00000540


	//   ....[8]....
        /*0078*/ 	.word	0x000005b0


	//   ....[9]....
        /*007c*/ 	.word	0x00000620


	//----- nvinfo : EIATTR_VRC_CTA_INIT_COUNT
	.align		4
.L_147:
        /*0080*/ 	.byte	0x02, 0x4a
	.zero		1
	.zero		1


	//----- nvinfo : EIATTR_EXIT_INSTR_OFFSETS
	.align		4
        /*0084*/ 	.byte	0x04, 0x1c
        /*0086*/ 	.short	(.L_149 - .L_148)


	//   ....[0]....
.L_148:
        /*0088*/ 	.word	0x000003d0


	//   ....[1]....
        /*008c*/ 	.word	0x00000400


	//----- nvinfo : EIATTR_CRS_STACK_SIZE
	.align		4
.L_149:
        /*0090*/ 	.byte	0x04, 0x1e
        /*0092*/ 	.short	(.L_151 - .L_150)
.L_150:
        /*0094*/ 	.word	0x00000000


	//----- nvinfo : EIATTR_CBANK_PARAM_SIZE
	.align		4
.L_151:
        /*0098*/ 	.byte	0x03, 0x19
        /*009a*/ 	.short	0x0008


	//----- nvinfo : EIATTR_PARAM_CBANK
	.align		4
        /*009c*/ 	.byte	0x04, 0x0a
        /*009e*/ 	.short	(.L_153 - .L_152)
	.align		4
.L_152:
        /*00a0*/ 	.word	index@(.nv.constant0._ZN3cub18CUB_300001_SM_10006detail10radix_sort33DeviceRadixSortExclusiveSumKernelINS1_5radix10policy_hubIiNS0_8NullTypeEjE10Policy1000EjEEvPT0_)
        /*00a4*/ 	.short	0x0380
        /*00a6*/ 	.short	0x0008


	//----- nvinfo : EIATTR_SW_WAR
	.align		4
.L_153:
        /*00a8*/ 	.byte	0x04, 0x36
        /*00aa*/ 	.short	(.L_155 - .L_154)
.L_154:
        /*00ac*/ 	.word	0x00000008
.L_155:


//--------------------- .nv.info._ZN3cub18CUB_300001_SM_10006detail10radix_sort30DeviceRadixSortHistogramKernelINS1_5radix10policy_hubIiNS0_8NullTypeEjE10Policy1000ELNS0_9SortOrderE0EijNS1_21identity_decomposer_tEEEvPT2_PKT1_SB_iiT3_ --------------------------
	.section	.nv.info._ZN3cub18CUB_300001_SM_10006detail10radix_sort30DeviceRadixSortHistogramKernelINS1_5radix10policy_hubIiNS0_8NullTypeEjE10Policy1000ELNS0_9SortOrderE0EijNS1_21identity_decomposer_tEEEvPT2_PKT1_SB_iiT3_,"",@"SHT_CUDA_INFO"
	.sectionflags	@""
	.align	4


	//----- nvinfo : EIATTR_CUDA_API_VERSION
	.align		4
        /*0000*/ 	.byte	0x04, 0x37
        /*0002*/ 	.short	(.L_157 - .L_156)
.L_156:
        /*0004*/ 	.word	0x00000082


	//----- nvinfo : EIATTR_KPARAM_INFO
	.align		4
.L_157:
        /*0008*/ 	.byte	0x04, 0x17
        /*000a*/ 	.short	(.L_159 - .L_158)
.L_158:
        /*000c*/ 	.word	0x00000000
        /*0010*/ 	.short	0x0005
        /*0012*/ 	.short	0x001c
        /*0014*/ 	.byte	0x00, 0xf0, 0x05, 0x00


	//----- nvinfo : EIATTR_KPARAM_INFO
	.align		4
.L_159:
        /*0018*/ 	.byte	0x04, 0x17
        /*001a*/ 	.short	(.L_161 - .L_160)
.L_160:
        /*001c*/ 	.word	0x00000000
        /*0020*/ 	.short	0x0004
        /*0022*/ 	.short	0x0018
        /*0024*/ 	.byte	0x00, 0xf0, 0x11, 0x00


	//----- nvinfo : EIATTR_KPARAM_INFO
	.align		4
.L_161:
        /*0028*/ 	.byte	0x04, 0x17
        /*002a*/ 	.short	(.L_163 - .L_162)
.L_162:
        /*002c*/ 	.word	0x00000000
        /*0030*/ 	.short	0x0003
        /*0032*/ 	.short	0x0014
        /*0034*/ 	.byte	0x00, 0xf0, 0x11, 0x00


	//----- nvinfo : EIATTR_KPARAM_INFO
	.align		4
.L_163:
        /*0038*/ 	.byte	0x04, 0x17
        /*003a*/ 	.short	(.L_165 - .L_164)
.L_164:
        /*003c*/ 	.word	0x00000000
        /*0040*/ 	.short	0x0002
        /*0042*/ 	.short	0x0010
        /*0044*/ 	.byte	0x00, 0xf0, 0x11, 0x00


	//----- nvinfo : EIATTR_KPARAM_INFO
	.align		4
.L_165:
        /*0048*/ 	.byte	0x04, 0x17
        /*004a*/ 	.short	(.L_167 - .L_166)
.L_166:
        /*004c*/ 	.word	0x00000000
        /*0050*/ 	.short	0x0001
        /*0052*/ 	.short	0x0008
        /*0054*/ 	.byte	0x00, 0xf5, 0x21, 0x00


	//----- nvinfo : EIATTR_KPARAM_INFO
	.align		4
.L_167:
        /*0058*/ 	.byte	0x04, 0x17
        /*005a*/ 	.short	(.L_169 - .L_168)
.L_168:
        /*005c*/ 	.word	0x00000000
        /*0060*/ 	.short	0x0000
        /*0062*/ 	.short	0x0000
        /*0064*/ 	.byte	0x00, 0xf5, 0x21, 0x00


	//----- nvinfo : EIATTR_SPARSE_MMA_MASK
	.align		4
.L_169:
        /*0068*/ 	.byte	0x03, 0x50
        /*006a*/ 	.short	0x0000


	//----- nvinfo : EIATTR_MAXREG_COUNT
	.align		4
        /*006c*/ 	.byte	0x03, 0x1b
        /*006e*/ 	.short	0x00ff


	//----- nvinfo : EIATTR_NUM_BARRIERS
	.align		4
        /*0070*/ 	.byte	0x02, 0x4c
        /*0072*/ 	.byte	0x01
	.zero		1


	//----- nvinfo : EIATTR_MERCURY_ISA_VERSION
	.align		4
        /*0074*/ 	.byte	0x03, 0x5f
        /*0076*/ 	.short	0x0101


	//----- nvinfo : EIATTR_VRC_CTA_INIT_COUNT
	.align		4
        /*0078*/ 	.byte	0x02, 0x4a
	.zero		1
	.zero		1


	//----- nvinfo : EIATTR_EXIT_INSTR_OFFSETS
	.align		4
        /*007c*/ 	.byte	0x04, 0x1c
        /*007e*/ 	.short	(.L_171 - .L_170)


	//   ....[0]....
.L_170:
        /*0080*/ 	.word	0x00000030


	//   ....[1]....
        /*0084*/ 	.word	0x00002b10


	//----- nvinfo : EIATTR_MAX_THREADS
	.align		4
.L_171:
        /*0088*/ 	.byte	0x04, 0x05
        /*008a*/ 	.short	(.L_173 - .L_172)
.L_172:
        /*008c*/ 	.word	0x00000080
        /*0090*/ 	.word	0x00000001
        /*0094*/ 	.word	0x00000001


	//----- nvinfo : EIATTR_CRS_STACK_SIZE
	.align		4
.L_173:
        /*0098*/ 	.byte	0x04, 0x1e
        /*009a*/ 	.short	(.L_175 - .L_174)
.L_174:
        /*009c*/ 	.word	0x00000000


	//----- nvinfo : EIATTR_CBANK_PARAM_SIZE
	.align		4
.L_175:
        /*00a0*/ 	.byte	0x03, 0x19
        /*00a2*/ 	.short	0x001d


	//----- nvinfo : EIATTR_PARAM_CBANK
	.align		4
        /*00a4*/ 	.byte	0x04, 0x0a
        /*00a6*/ 	.short	(.L_177 - .L_176)
	.align		4
.L_176:
        /*00a8*/ 	.word	index@(.nv.constant0._ZN3cub18CUB_300001_SM_10006detail10radix_sort30DeviceRadixSortHistogramKernelINS1_5radix10policy_hubIiNS0_8NullTypeEjE10Policy1000ELNS0_9SortOrderE0EijNS1_21identity_decomposer_tEEEvPT2_PKT1_SB_iiT3_)
        /*00ac*/ 	.short	0x0380
        /*00ae*/ 	.short	0x001d


	//----- nvinfo : EIATTR_SW_WAR
	.align		4
.L_177:
        /*00b0*/ 	.byte	0x04, 0x36
        /*00b2*/ 	.short	(.L_179 - .L_178)
.L_178:
        /*00b4*/ 	.word	0x00000008
.L_179:


//--------------------- .nv.info._ZN3cub18CUB_300001_SM_10006detail10radix_sort31DeviceRadixSortSingleTileKernelINS1_5radix10policy_hubIiNS0_8NullTypeEjE10Policy1000ELNS0_9SortOrderE0EiS6_jNS1_21identity_decomposer_tEEEvPKT1_PSB_PKT2_PSF_T3_iiT4_ --------------------------
	.section	.nv.info._ZN3cub18CUB_300001_SM_10006detail10radix_sort31DeviceRadixSortSingleTileKernelINS1_5radix10policy_hubIiNS0_8NullTypeEjE10Policy1000ELNS0_9SortOrderE0EiS6_jNS1_21identity_decomposer_tEEEvPKT1_PSB_PKT2_PSF_T3_iiT4_,"",@"SHT_CUDA_INFO"
	.sectionflags	@""
	.align	4


	//----- nvinfo : EIATTR_CUDA_API_VERSION
	.align		4
        /*0000*/ 	.byte	0x04, 0x37
        /*0002*/ 	.short	(.L_181 - .L_180)
.L_180:
        /*0004*/ 	.word	0x00000082


	//----- nvinfo : EIATTR_KPARAM_INFO
	.align		4
.L_181:
        /*0008*/ 	.byte	0x04, 0x17
        /*000a*/ 	.short	(.L_183 - .L_182)
.L_182:
        /*000c*/ 	.word	0x00000000
        /*0010*/ 	.short	0x0007
        /*0012*/ 	.short	0x002c
        /*0014*/ 	.byte	0x00, 0xf0, 0x05, 0x00


	//----- nvinfo : EIATTR_KPARAM_INFO
	.align		4
.L_183:
        /*0018*/ 	.byte	0x04, 0x17
        /*001a*/ 	.short	(.L_185 - .L_184)
.L_184:
        /*001c*/ 	.word	0x00000000
        /*0020*/ 	.short	0x0006
        /*0022*/ 	.short	0x0028
        /*0024*/ 	.byte	0x00, 0xf0, 0x11, 0x00


	//----- nvinfo : EIATTR_KPARAM_INFO
	.align		4
.L_185:
        /*0028*/ 	.byte	0x04, 0x17
        /*002a*/ 	.short	(.L_187 - .L_186)
.L_186:
        /*002c*/ 	.word	0x00000000
        /*0030*/ 	.short	0x0005
        /*0032*/ 	.short	0x0024
        /*0034*/ 	.byte	0x00, 0xf0, 0x11, 0x00


	//----- nvinfo : EIATTR_KPARAM_INFO
	.align		4
.L_187:
        /*0038*/ 	.byte	0x04, 0x17
        /*003a*/ 	.short	(.L_189 - .L_188)
.L_188:
        /*003c*/ 	.word	0x00000000
        /*0040*/ 	.short	0x0004
        /*0042*/ 	.short	0x0020
        /*0044*/ 	.byte	0x00, 0xf0, 0x11, 0x00


	//----- nvinfo : EIATTR_KPARAM_INFO
	.align		4
.L_189:
        /*0048*/ 	.byte	0x04, 0x17
        /*004a*/ 	.short	(.L_191 - .L_190)
.L_190:
        /*004c*/ 	.word	0x00000000
        /*0050*/ 	.short	0x0003
        /*0052*/ 	.short	0x0018
        /*0054*/ 	.byte	0x00, 0xf5, 0x21, 0x00


	//----- nvinfo : EIATTR_KPARAM_INFO
	.align		4
.L_191:
        /*0058*/ 	.byte	0x04, 0x17
        /*005a*/ 	.short	(.L_193 - .L_192)
.L_192:
        /*005c*/ 	.word	0x00000000
        /*0060*/ 	.short	0x0002
        /*0062*/ 	.short	0x0010
        /*0064*/ 	.byte	0x00, 0xf5, 0x21, 0x00


	//----- nvinfo : EIATTR_KPARAM_INFO
	.align		4
.L_193:
        /*0068*/ 	.byte	0x04, 0x17
        /*006a*/ 	.short	(.L_195 - .L_194)
.L_194:
        /*006c*/ 	.word	0x00000000
        /*0070*/ 	.short	0x0001
        /*0072*/ 	.short	0x0008
        /*0074*/ 	.byte	0x00, 0xf5, 0x21, 0x00


	//----- nvinfo : EIATTR_KPARAM_INFO
	.align		4
.L_195:
        /*0078*/ 	.byte	0x04, 0x17
        /*007a*/ 	.short	(.L_197 - .L_196)
.L_196:
        /*007c*/ 	.word	0x00000000
        /*0080*/ 	.short	0x0000
        /*0082*/ 	.short	0x0000
        /*0084*/ 	.byte	0x00, 0xf5, 0x21, 0x00


	//----- nvinfo : EIATTR_SPARSE_MMA_MASK
	.align		4
.L_197:
        /*0088*/ 	.byte	0x03, 0x50
        /*008a*/ 	.short	0x0000


	//----- nvinfo : EIATTR_MAXREG_COUNT
	.align		4
        /*008c*/ 	.byte	0x03, 0x1b
        /*008e*/ 	.short	0x00ff


	//----- nvinfo : EIATTR_NUM_BARRIERS
	.align		4
        /*0090*/ 	.byte	0x02, 0x4c
        /*0092*/ 	.byte	0x01
	.zero		1


	//----- nvinfo : EIATTR_MERCURY_ISA_VERSION
	.align		4
        /*0094*/ 	.byte	0x03, 0x5f
        /*0096*/ 	.short	0x0101


	//----- nvinfo : EIATTR_COOP_GROUP_MASK_REGIDS
	.align		4
        /*0098*/ 	.byte	0x04, 0x29
        /*009a*/ 	.short	(.L_199 - .L_198)


	//   ....[0]....
.L_198:
        /*009c*/ 	.word	0xffffffff


	//   ....[1]....
        /*00a0*/ 	.word	0xffffffff


	//   ....[2]....
        /*00a4*/ 	.word	0xffffffff


	//   ....[3]....
        /*00a8*/ 	.word	0xffffffff


	//   ....[4]....
        /*00ac*/ 	.word	0xffffffff


	//----- nvinfo : EIATTR_COOP_GROUP_INSTR_OFFSETS
	.align		4
.L_199:
        /*00b0*/ 	.byte	0x04, 0x28
        /*00b2*/ 	.short	(.L_201 - .L_200)


	//   ....[0]....
.L_200:
        /*00b4*/ 	.word	0x00001a00


	//   ....[1]....
        /*00b8*/ 	.word	0x00001a20


	//   ....[2]....
        /*00bc*/ 	.word	0x00001a40


	//   ....[3]....
        /*00c0*/ 	.word	0x00001a60


	//   ....[4]....
        /*00c4*/ 	.word	0x00001a80


	//----- nvinfo : EIATTR_VRC_CTA_INIT_COUNT
	.align		4
.L_201:
        /*00c8*/ 	.byte	0x02, 0x4a
	.zero		1
	.zero		1


	//----- nvinfo : EIATTR_EXIT_INSTR_OFFSETS
	.align		4
        /*00cc*/ 	.byte	0x04, 0x1c
        /*00ce*/ 	.short	(.L_203 - .L_202)


	//   ....[0]....
.L_202:
        /*00d0*/ 	.word	0x00002fc0


	//   ....[1]....
        /*00d4*/ 	.word	0x00003000


	//----- nvinfo : EIATTR_MAX_THREADS
	.align		4
.L_203:
        /*00d8*/ 	.byte	0x04, 0x05
        /*00da*/ 	.short	(.L_205 - .L_204)
.L_204:
        /*00dc*/ 	.word	0x00000100
        /*00e0*/ 	.word	0x00000001
        /*00e4*/ 	.word	0x00000001


	//----- nvinfo : EIATTR_CBANK_PARAM_SIZE
	.align		4
.L_205:
        /*00e8*/ 	.byte	0x03, 0x19
        /*00ea*/ 	.short	0x002d


	//----- nvinfo : EIATTR_PARAM_CBANK
	.align		4
        /*00ec*/ 	.byte	0x04, 0x0a
        /*00ee*/ 	.short	(.L_207 - .L_206)
	.align		4
.L_206:
        /*00f0*/ 	.word	index@(.nv.constant0._ZN3cub18CUB_300001_SM_10006detail10radix_sort31DeviceRadixSortSingleTileKernelINS1_5radix10policy_hubIiNS0_8NullTypeEjE10Policy1000ELNS0_9SortOrderE0EiS6_jNS1_21identity_decomposer_tEEEvPKT1_PSB_PKT2_PSF_T3_iiT4_)
        /*00f4*/ 	.short	0x0380
        /*00f6*/ 	.short	0x002d


	//----- nvinfo : EIATTR_SW_WAR
	.align		4
.L_207:
        /*00f8*/ 	.byte	0x04, 0x36
        /*00fa*/ 	.short	(.L_209 - .L_208)
.L_208:
        /*00fc*/ 	.word	0x00000008
.L_209:


//--------------------- .nv.info._ZN3cub18CUB_300001_SM_10006detail4scan16DeviceScanKernelINS2_10policy_hubIiiijN4cuda3std3__44plusIvEEE10Policy1000EPiSC_NS0_13ScanTileStateIiLb1EEES9_NS1_10InputValueIiSC_EEjiLb0EiEEvT0_T1_T2_iT3_T4_T5_ --------------------------
	.section	.nv.info._ZN3cub18CUB_300001_SM_10006detail4scan16DeviceScanKernelINS2_10policy_hubIiiijN4cuda3std3__44plusIvEEE10Policy1000EPiSC_NS0_13ScanTileStateIiLb1EEES9_NS1_10InputValueIiSC_EEjiLb0EiEEvT0_T1_T2_iT3_T4_T5_,"",@"SHT_CUDA_INFO"
	.sectionflags	@""
	.align	4


	//----- nvinfo : EIATTR_CUDA_API_VERSION
	.align		4
        /*0000*/ 	.byte	0x04, 0x37
        /*0002*/ 	.short	(.L_211 - .L_210)
.L_210:
        /*0004*/ 	.word	0x00000082


	//----- nvinfo : EIATTR_KPARAM_INFO
	.align		4
.L_211:
        /*0008*/ 	.byte	0x04, 0x17
        /*000a*/ 	.short	(.L_213 - .L_212)
.L_212:
        /*000c*/ 	.word	0x00000000
        /*0010*/ 	.short	0x0006
        /*0012*/ 	.short	0x0030
        /*0014*/ 	.byte	0x00, 0xf0, 0x11, 0x00


	//----- nvinfo : EIATTR_KPARAM_INFO
	.align		4
.L_213:
        /*0018*/ 	.byte	0x04, 0x17
        /*001a*/ 	.short	(.L_215 - .L_214)
.L_214:
        /*001c*/ 	.word	0x00000000
        /*0020*/ 	.short	0x0005
        /*0022*/ 	.short	0x0020
        /*0024*/ 	.byte	0x00, 0xf0, 0x41, 0x00


	//----- nvinfo : EIATTR_KPARAM_INFO
	.align		4
.L_215:
        /*0028*/ 	.byte	0x04, 0x17
        /*002a*/ 	.short	(.L_217 - .L_216)
.L_216:
        /*002c*/ 	.word	0x00000000
        /*0030*/ 	.short	0x0004
        /*0032*/ 	.short	0x001c
        /*0034*/ 	.byte	0x00, 0xf0, 0x05, 0x00


	//----- nvinfo : EIATTR_KPARAM_INFO
	.align		4
.L_217:
        /*0038*/ 	.byte	0x04, 0x17
        /*003a*/ 	.short	(.L_219 - .L_218)
.L_218:
        /*003c*/ 	.word	0x00000000
        /*0040*/ 	.short	0x0003
        /*0042*/ 	.short	0x0018
        /*0044*/ 	.byte	0x00, 0xf0, 0x11, 0x00


	//----- nvinfo : EIATTR_KPARAM_INFO
	.align		4
.L_219:
        /*0048*/ 	.byte	0x04, 0x17
        /*004a*/ 	.short	(.L_221 - .L_220)
.L_220:
        /*004c*/ 	.word	0x00000000
        /*0050*/ 	.short	0x0002
        /*0052*/ 	.short	0x0010
        /*0054*/ 	.byte	0x00, 0xf0, 0x21, 0x00


	//----- nvinfo : EIATTR_KPARAM_INFO
	.align		4
.L_221:
        /*0058*/ 	.byte	0x04, 0x17
        /*005a*/ 	.short	(.L_223 - .L_222)
.L_222:
        /*005c*/ 	.word	0x00000000
        /*0060*/ 	.short	0x0001
        /*0062*/ 	.short	0x0008
        /*0064*/ 	.byte	0x00, 0xf5, 0x21, 0x00


	//----- nvinfo : EIATTR_KPARAM_INFO
	.align		4
.L_223:
        /*0068*/ 	.byte	0x04, 0x17
        /*006a*/ 	.short	(.L_225 - .L_224)
.L_224:
        /*006c*/ 	.word	0x00000000
        /*0070*/ 	.short	0x0000
        /*0072*/ 	.short	0x0000
        /*0074*/ 	.byte	0x00, 0xf5, 0x21, 0x00


	//----- nvinfo : EIATTR_SPARSE_MMA_MASK
	.align		4
.L_225:
        /*0078*/ 	.byte	0x03, 0x50
        /*007a*/ 	.short	0x0000


	//----- nvinfo : EIATTR_MAXREG_COUNT
	.align		4
        /*007c*/ 	.byte	0x03, 0x1b
        /*007e*/ 	.short	0x00a8


	//----- nvinfo : EIATTR_NUM_BARRIERS
	.align		4
        /*0080*/ 	.byte	0x02, 0x4c
        /*0082*/ 	.byte	0x01
	.zero		1


	//----- nvinfo : EIATTR_MERCURY_ISA_VERSION
	.align		4
        /*0084*/ 	.byte	0x03, 0x5f
        /*0086*/ 	.short	0x0101


	//----- nvinfo : EIATTR_UNUSED_LOAD_BYTE_OFFSET
	.align		4
        /*0088*/ 	.byte	0x04, 0x44
        /*008a*/ 	.short	(.L_227 - .L_226)


	//   ....[0]....
.L_226:
        /*008c*/ 	.word	0x000029f0
        /*0090*/ 	.word	0x00000fff


	//----- nvinfo : EIATTR_COOP_GROUP_MASK_REGIDS
	.align		4
.L_227:
        /*0094*/ 	.byte	0x04, 0x29
        /*0096*/ 	.short	(.L_229 - .L_228)


	//   ....[0]....
.L_228:
        /*0098*/ 	.word	0xffffffff


	//   ....[1]....
        /*009c*/ 	.word	0xffffffff


	//   ....[2]....
        /*00a0*/ 	.word	0xffffffff


	//   ....[3]....
        /*00a4*/ 	.word	0xffffffff


	//   ....[4]....
        /*00a8*/ 	.word	0xffffffff


	//   ....[5]....
        /*00ac*/ 	.word	0xffffffff


	//   ....[6]....
        /*00b0*/ 	.word	0xffffffff


	//   ....[7]....
        /*00b4*/ 	.word	0xffffffff


	//   ....[8]....
        /*00b8*/ 	.word	0xffffffff


	//   ....[9]....
        /*00bc*/ 	.word	0xffffffff


	//   ....[10]....
        /*00c0*/ 	.word	0xffffffff


	//   ....[11]....
        /*00c4*/ 	.word	0xffffffff


	//   ....[12]....
        /*00c8*/ 	.word	0xffffffff


	//   ....[13]....
        /*00cc*/ 	.word	0xffffffff


	//   ....[14]....
        /*00d0*/ 	.word	0xffffffff


	//   ....[15]....
        /*00d4*/ 	.word	0xffffffff


	//   ....[16]....
        /*00d8*/ 	.word	0xffffffff


	//   ....[17]....
        /*00dc*/ 	.word	0xffffffff


	//   ....[18]....
        /*00e0*/ 	.word	0xffffffff


	//   ....[19]....
        /*00e4*/ 	.word	0xffffffff


	//   ....[20]....
        /*00e8*/ 	.word	0xffffffff


	//   ....[21]....
        /*00ec*/ 	.word	0xffffffff


	//   ....[22]....
        /*00f0*/ 	.word	0xffffffff


	//   ....[23]....
        /*00f4*/ 	.word	0xffffffff


	//   ....[24]....
        /*00f8*/ 	.word	0xffffffff


	//   ....[25]....
        /*00fc*/ 	.word	0xffffffff


	//   ....[26]....
        /*0100*/ 	.word	0xffffffff


	//   ....[27]....
        /*0104*/ 	.word	0xffffffff


	//   ....[28]....
        /*0108*/ 	.word	0xffffffff


	//   ....[29]....
        /*010c*/ 	.word	0xffffffff


	//   ....[30]....
        /*0110*/ 	.word	0xffffffff


	//   ....[31]....
        /*0114*/ 	.word	0xffffffff


	//   ....[32]....
        /*0118*/ 	.word	0xffffffff


	//   ....[33]....
        /*011c*/ 	.word	0xffffffff


	//   ....[34]....
        /*0120*/ 	.word	0xffffffff


	//   ....[35]....
        /*0124*/ 	.word	0xffffffff


	//   ....[36]....
        /*0128*/ 	.word	0xffffffff


	//   ....[37]....
        /*012c*/ 	.word	0xffffffff


	//   ....[38]....
        /*0130*/ 	.word	0xffffffff


	//   ....[39]....
        /*0134*/ 	.word	0xffffffff


	//   ....[40]....
        /*0138*/ 	.word	0xffffffff


	//   ....[41]....
        /*013c*/ 	.word	0xffffffff


	//   ....[42]....
        /*0140*/ 	.word	0xffffffff


	//   ....[43]....
        /*0144*/ 	.word	0xffffffff


	//   ....[44]....
        /*0148*/ 	.word	0xffffffff


	//   ....[45]....
        /*014c*/ 	.word	0xffffffff


	//   ....[46]....
        /*0150*/ 	.word	0xffffffff


	//   ....[47]....
        /*0154*/ 	.word	0xffffffff


	//   ....[48]....
        /*0158*/ 	.word	0xffffffff


	//   ....[49]....
        /*015c*/ 	.word	0xffffffff


	//   ....[50]....
        /*0160*/ 	.word	0xffffffff


	//   ....[51]....
        /*0164*/ 	.word	0xffffffff


	//   ....[52]....
        /*0168*/ 	.word	0xffffffff


	//   ....[53]....
        /*016c*/ 	.word	0xffffffff


	//   ....[54]....
        /*0170*/ 	.word	0xffffffff


	//   ....[55]....
        /*0174*/ 	.word	0xffffffff


	//   ....[56]....
        /*0178*/ 	.word	0xffffffff


	//   ....[57]....
        /*017c*/ 	.word	0xffffffff


	//   ....[58]....
        /*0180*/ 	.word	0xffffffff


	//   ....[59]....
        /*0184*/ 	.word	0xffffffff


	//   ....[60]....
        /*0188*/ 	.word	0x05000013


	//   ....[61]....
        /*018c*/ 	.word	0x05000013


	//   ....[62]....
        /*0190*/ 	.word	0x05000013


	//   ....[63]....
        /*0194*/ 	.word	0x05000013


	//   ....[64]....
        /*0198*/ 	.word	0x05000013


	//   ....[65]....
        /*019c*/ 	.word	0x05000013


	//   ....[66]....
        /*01a0*/ 	.word	0x05000013


	//   ....[67]....
        /*01a4*/ 	.word	0x05000013


	//   ....[68]....
        /*01a8*/ 	.word	0x05000013


	//   ....[69]....
        /*01ac*/ 	.word	0x05000013


	//   ....[70]....
        /*01b0*/ 	.word	0x05000013


	//   ....[71]....
        /*01b4*/ 	.word	0x05000013


	//   ....[72]....
        /*01b8*/ 	.word	0x05000013


	//   ....[73]....
        /*01bc*/ 	.word	0x05000013


	//   ....[74]....
        /*01c0*/ 	.word	0x05000013


	//   ....[75]....
        /*01c4*/ 	.word	0x05000013


	//   ....[76]....
        /*01c8*/ 	.word	0x05000013


	//   ....[77]....
        /*01cc*/ 	.word	0x05000013


	//   ....[78]....
        /*01d0*/ 	.word	0x05000013


	//   ....[79]....
        /*01d4*/ 	.word	0x05000013


	//   ....[80]....
        /*01d8*/ 	.word	0x05000013


	//   ....[81]....
        /*01dc*/ 	.word	0x05000013


	//   ....[82]....
        /*01e0*/ 	.word	0x05000013


	//   ....[83]....
        /*01e4*/ 	.word	0x05000013


	//   ....[84]....
        /*01e8*/ 	.word	0x05000013


	//   ....[85]....
        /*01ec*/ 	.word	0x05000013


	//   ....[86]....
        /*01f0*/ 	.word	0x05000013


	//   ....[87]....
        /*01f4*/ 	.word	0x05000013


	//   ....[88]....
        /*01f8*/ 	.word	0x05000013


	//   ....[89]....
        /*01fc*/ 	.word	0x05000013


	//   ....[90]....
        /*0200*/ 	.word	0x05000013


	//   ....[91]....
        /*0204*/ 	.word	0x05000013


	//   ....[92]....
        /*0208*/ 	.word	0x05000013


	//   ....[93]....
        /*020c*/ 	.word	0x05000013


	//   ....[94]....
        /*0210*/ 	.word	0x05000013


	//   ....[95]....
        /*0214*/ 	.word	0x05000013


	//----- nvinfo : EIATTR_COOP_GROUP_INSTR_OFFSETS
	.align		4
.L_229:
        /*0218*/ 	.byte	0x04, 0x28
        /*021a*/ 	.short	(.L_231 - .L_230)


	//   ....[0]....
.L_230:
        /*021c*/ 	.word	0x00000510


	//   ....[1]....
        /*0220*/ 	.word	0x000006d0


	//   ....[2]....
        /*0224*/ 	.word	0x000006f0


	//   ....[3]....
        /*0228*/ 	.word	0x00000710


	//   ....[4]....
        /*022c*/ 	.word	0x00000730


	//   ....[5]....
        /*0230*/ 	.word	0x00000750


	//   ....[6]....
        /*0234*/ 	.word	0x00000b40


	//   ....[7]....
        /*0238*/ 	.word	0x00000b60


	//   ....[8]....
        /*023c*/ 	.word	0x00000b80


	//   ....[9]....
        /*0240*/ 	.word	0x00000ba0


	//   ....[10]....
        /*0244*/ 	.word	0x00000bc0


	//   ....[11]....
        /*0248*/ 	.word	0x00000f70


	//   ....[12]....
        /*024c*/ 	.word	0x00001140


	//   ....[13]....
        /*0250*/ 	.word	0x000011a0


	//   ....[14]....
        /*0254*/ 	.word	0x00001250


	//   ....[15]....
        /*0258*/ 	.word	0x000012a0


	//   ....[16]....
        /*025c*/ 	.word	0x000012f0


	//   ....[17]....
        /*0260*/ 	.word	0x00001340


	//   ....[18]....
        /*0264*/ 	.word	0x00001380


	//   ....[19]....
        /*0268*/ 	.word	0x00001390


	//   ....[20]....
        /*026c*/ 	.word	0x00001470


	//   ....[21]....
        /*0270*/ 	.word	0x00001640


	//   ....[22]....
        /*0274*/ 	.word	0x00001690


	//   ....[23]....
        /*0278*/ 	.word	0x000016f0


	//   ....[24]....
        /*027c*/ 	.word	0x00001750


	//   ....[25]....
        /*0280*/ 	.word	0x00001790


	//   ....[26]....
        /*0284*/ 	.word	0x000017d0


	//   ....[27]....
        /*0288*/ 	.word	0x00001810


	//   ....[28]....
        /*028c*/ 	.word	0x00001820


	//   ....[29]....
        /*0290*/ 	.word	0x00001c30


	//   ....[30]....
        /*0294*/ 	.word	0x00002710


	//   ....[31]....
        /*0298*/ 	.word	0x000028d0


	//   ....[32]....
        /*029c*/ 	.word	0x000028f0


	//   ....[33]....
        /*02a0*/ 	.word	0x00002910


	//   ....[34]....
        /*02a4*/ 	.word	0x00002930


	//   ....[35]....
        /*02a8*/ 	.word	0x00002950


	//   ....[36]....
        /*02ac*/ 	.word	0x00002ce0


	//   ....[37]....
        /*02b0*/ 	.word	0x00002d00


	//   ....[38]....
        /*02b4*/ 	.word	0x00002d20


	//   ....[39]....
        /*02b8*/ 	.word	0x00002d40


	//   ....[40]....
        /*02bc*/ 	.word	0x00002d60


	//   ....[41]....
        /*02c0*/ 	.word	0x00003120


	//   ....[42]....
        /*02c4*/ 	.word	0x000032f0


	//   ....[43]....
        /*02c8*/ 	.word	0x00003350


	//   ....[44]....
        /*02cc*/ 	.word	0x000033c0


	//   ....[45]....
        /*02d0*/ 	.word	0x00003430


	//   ....[46]....
        /*02d4*/ 	.word	0x00003480


	//   ....[47]....
        /*02d8*/ 	.word	0x000034d0


	//   ....[48]....
        /*02dc*/ 	.word	0x00003530


	//   ....[49]....
        /*02e0*/ 	.word	0x00003540


	//   ....[50]....
        /*02e4*/ 	.word	0x00003620


	//   ....[51]....
        /*02e8*/ 	.word	0x000037f0


	//   ....[52]....
        /*02ec*/ 	.word	0x00003840


	//   ....[53]....
        /*02f0*/ 	.word	0x000038b0


	//   ....[54]....
        /*02f4*/ 	.word	0x00003910


	//   ....[55]....
        /*02f8*/ 	.word	0x00003960


	//   ....[56]....
        /*02fc*/ 	.word	0x000039c0


	//   ....[57]....
        /*0300*/ 	.word	0x00003a00


	//   ....[58]....
        /*0304*/ 	.word	0x00003a10


	//   ....[59]....
        /*0308*/ 	.word	0x00003e90


	//   ....[60]....
        /*030c*/ 	.word	0x000044a0


	//   ....[61]....
        /*0310*/ 	.word	0x00004520


	//   ....[62]....
        /*0314*/ 	.word	0x000045b0


	//   ....[63]....
        /*0318*/ 	.word	0x000046b0


	//   ....[64]....
        /*031c*/ 	.word	0x00004750


	//   ....[65]....
        /*0320*/ 	.word	0x000047e0


	//   ....[66]....
        /*0324*/ 	.word	0x00004860


	//   ....[67]....
        /*0328*/ 	.word	0x000048e0


	//   ....[68]....
        /*032c*/ 	.word	0x00004910


	//   ....[69]....
        /*0330*/ 	.word	0x000049b0


	//   ....[70]....
        /*0334*/ 	.word	0x00004a30


	//   ....[71]....
        /*0338*/ 	.word	0x00004ab0


	//   ....[72]....
        /*033c*/ 	.word	0x00004b70


	//   ....[73]....
        /*0340*/ 	.word	0x00004c00


	//   ....[74]....
        /*0344*/ 	.word	0x00004c80


	//   ....[75]....
        /*0348*/ 	.word	0x00004d00


	//   ....[76]....
        /*034c*/ 	.word	0x00004d80


	//   ....[77]....
        /*0350*/ 	.word	0x00004db0


	//   ....[78]....
        /*0354*/ 	.word	0x00004e50


	//   ....[79]....
        /*0358*/ 	.word	0x00004ed0


	//   ....[80]....
        /*035c*/ 	.word	0x00004f60


	//   ....[81]....
        /*0360*/ 	.word	0x00005030


	//   ....[82]....
        /*0364*/ 	.word	0x000050d0


	//   ....[83]....
        /*0368*/ 	.word	0x00005160


	//   ....[84]....
        /*036c*/ 	.word	0x000051e0


	//   ....[85]....
        /*0370*/ 	.word	0x00005280


	//   ....[86]....
        /*0374*/ 	.word	0x000052b0


	//   ....[87]....
        /*0378*/ 	.word	0x00005370


	//   ....[88]....
        /*037c*/ 	.word	0x000053f0


	//   ....[89]....
        /*0380*/ 	.word	0x00005470


	//   ....[90]....
        /*0384*/ 	.word	0x00005530


	//   ....[91]....
        /*0388*/ 	.word	0x000055d0


	//   ....[92]....
        /*038c*/ 	.word	0x00005660


	//   ....[93]....
        /*0390*/ 	.word	0x000056f0


	//   ....[94]....
        /*0394*/ 	.word	0x00005760


	//   ....[95]....
        /*0398*/ 	.word	0x000057e0


	//----- nvinfo : EIATTR_VRC_CTA_INIT_COUNT
	.align		4
.L_231:
        /*039c*/ 	.byte	0x02, 0x4a
	.zero		1
	.zero		1


	//----- nvinfo : EIATTR_EXIT_INSTR_OFFSETS
	.align		4
        /*03a0*/ 	.byte	0x04, 0x1c
        /*03a2*/ 	.short	(.L_233 - .L_232)


	//   ....[0]....
.L_232:
        /*03a4*/ 	.word	0x00001f00


	//   ....[1]....
        /*03a8*/ 	.word	0x00001f20


	//   ....[2]....
        /*03ac*/ 	.word	0x00004430


	//   ....[3]....
        /*03b0*/ 	.word	0x00004450


	//----- nvinfo : EIATTR_MAX_THREADS
	.align		4
.L_233:
        /*03b4*/ 	.byte	0x04, 0x05
        /*03b6*/ 	.short	(.L_235 - .L_234)
.L_234:
        /*03b8*/ 	.word	0x00000180
        /*03bc*/ 	.word	0x00000001
        /*03c0*/ 	.word	0x00000001


	//----- nvinfo : EIATTR_CRS_STACK_SIZE
	.align		4
.L_235:
        /*03c4*/ 	.byte	0x04, 0x1e
        /*03c6*/ 	.short	(.L_237 - .L_236)
.L_236:
        /*03c8*/ 	.word	0x00000000


	//----- nvinfo : EIATTR_CBANK_PARAM_SIZE
	.align		4
.L_237:
        /*03cc*/ 	.byte	0x03, 0x19
        /*03ce*/ 	.short	0x0034


	//----- nvinfo : EIATTR_PARAM_CBANK
	.align		4
        /*03d0*/ 	.byte	0x04, 0x0a
        /*03d2*/ 	.short	(.L_239 - .L_238)
	.align		4
.L_238:
        /*03d4*/ 	.word	index@(.nv.constant0._ZN3cub18CUB_300001_SM_10006detail4scan16DeviceScanKernelINS2_10policy_hubIiiijN4cuda3std3__44plusIvEEE10Policy1000EPiSC_NS0_13ScanTileStateIiLb1EEES9_NS1_10InputValueIiSC_EEjiLb0EiEEvT0_T1_T2_iT3_T4_T5_)
        /*03d8*/ 	.short	0x0380
        /*03da*/ 	.short	0x0034


	//----- nvinfo : EIATTR_SW_WAR
	.align		4
.L_239:
        /*03dc*/ 	.byte	0x04, 0x36
        /*03de*/ 	.short	(.L_241 - .L_240)
.L_240:
        /*03e0*/ 	.word	0x00000008
.L_241:


//--------------------- .nv.info._ZN3cub18CUB_300001_SM_10006detail4scan20DeviceScanInitKernelINS0_13ScanTileStateIiLb1EEEEEvT_i --------------------------
	.section	.nv.info._ZN3cub18CUB_300001_SM_10006detail4scan20DeviceScanInitKernelINS0_13ScanTileStateIiLb1EEEEEvT_i,"",@"SHT_CUDA_INFO"
	.sectionflags	@""
	.align	4


	//----- nvinfo : EIATTR_CUDA_API_VERSION
	.align		4
        /*0000*/ 	.byte	0x04, 0x37
        /*0002*/ 	.short	(.L_243 - .L_242)
.L_242:
        /*0004*/ 	.word	0x00000082


	//----- nvinfo : EIATTR_KPARAM_INFO
	.align		4
.L_243:
        /*0008*/ 	.byte	0x04, 0x17
        /*000a*/ 	.short	(.L_245 - .L_244)
.L_244:
        /*000c*/ 	.word	0x00000000
        /*0010*/ 	.short	0x0001
        /*0012*/ 	.short	0x0008
        /*0014*/ 	.byte	0x00, 0xf0, 0x11, 0x00


	//----- nvinfo : EIATTR_KPARAM_INFO
	.align		4
.L_245:
        /*0018*/ 	.byte	0x04, 0x17
        /*001a*/ 	.short	(.L_247 - .L_246)
.L_246:
        /*001c*/ 	.word	0x00000000
        /*0020*/ 	.short	0x0000
        /*0022*/ 	.short	0x0000
        /*0024*/ 	.byte	0x00, 0xf0, 0x21, 0x00


	//----- nvinfo : EIATTR_SPARSE_MMA_MASK
	.align		4
.L_247:
        /*0028*/ 	.byte	0x03, 0x50
        /*002a*/ 	.short	0x0000


	//----- nvinfo : EIATTR_MAXREG_COUNT
	.align		4
        /*002c*/ 	.byte	0x03, 0x1b
        /*002e*/ 	.short	0x00ff


	//----- nvinfo : EIATTR_MERCURY_ISA_VERSION
	.align		4
        /*0030*/ 	.byte	0x03, 0x5f
        /*0032*/ 	.short	0x0101


	//----- nvinfo : EIATTR_VRC_CTA_INIT_COUNT
	.align		4
        /*0034*/ 	.byte	0x02, 0x4a
	.zero		1
	.zero		1


	//----- nvinfo : EIATTR_EXIT_INSTR_OFFSETS
	.align		4
        /*0038*/ 	.byte	0x04, 0x1c
        /*003a*/ 	.short	(.L_249 - .L_248)


	//   ....[0]....
.L_248:
        /*003c*/ 	.word	0x000000f0


	//   ....[1]....
        /*0040*/ 	.word	0x00000130


	//----- nvinfo : EIATTR_CBANK_PARAM_SIZE
	.align		4
.L_249:
        /*0044*/ 	.byte	0x03, 0x19
        /*0046*/ 	.short	0x000c


	//----- nvinfo : EIATTR_PARAM_CBANK
	.align		4
        /*0048*/ 	.byte	0x04, 0x0a
        /*004a*/ 	.short	(.L_251 - .L_250)
	.align		4
.L_250:
        /*004c*/ 	.word	index@(.nv.constant0._ZN3cub18CUB_300001_SM_10006detail4scan20DeviceScanInitKernelINS0_13ScanTileStateIiLb1EEEEEvT_i)
        /*0050*/ 	.short	0x0380
        /*0052*/ 	.short	0x000c


	//----- nvinfo : EIATTR_SW_WAR
	.align		4
.L_251:
        /*0054*/ 	.byte	0x04, 0x36
        /*0056*/ 	.short	(.L_253 - .L_252)
.L_252:
        /*0058*/ 	.word	0x00000008
.L_253:


//--------------------- .nv.info._ZN3cub18CUB_300001_SM_10006detail11EmptyKernelIvEEvv --------------------------
	.section	.nv.info._ZN3cub18CUB_300001_SM_10006detail11EmptyKernelIvEEvv,"",@"SHT_CUDA_INFO"
	.sectionflags	@""
	.align	4


	//----- nvinfo : EIATTR_CUDA_API_VERSION
	.align		4
        /*0000*/ 	.byte	0x04, 0x37
        /*0002*/ 	.short	(.L_255 - .L_254)
.L_254:
        /*0004*/ 	.word	0x00000082


	//----- nvinfo : EIATTR_SPARSE_MMA_MASK
	.align		4
.L_255:
        /*0008*/ 	.byte	0x03, 0x50
        /*000a*/ 	.short	0x0000


	//----- nvinfo : EIATTR_MAXREG_COUNT
	.align		4
        /*000c*/ 	.byte	0x03, 0x1b
        /*000e*/ 	.short	0x00ff


	//----- nvinfo : EIATTR_MERCURY_ISA_VERSION
	.align		4
        /*0010*/ 	.byte	0x03, 0x5f
        /*0012*/ 	.short	0x0101


	//----- nvinfo : EIATTR_VRC_CTA_INIT_COUNT
	.align		4
        /*0014*/ 	.byte	0x02, 0x4a
	.zero		1
	.zero		1


	//----- nvinfo : EIATTR_EXIT_INSTR_OFFSETS
	.align		4
        /*0018*/ 	.byte	0x04, 0x1c
        /*001a*/ 	.short	(.L_257 - .L_256)


	//   ....[0]....
.L_256:
        /*001c*/ 	.word	0x00000010


	//----- nvinfo : EIATTR_SW_WAR
	.align		4
.L_257:
        /*0020*/ 	.byte	0x04, 0x36
        /*0022*/ 	.short	(.L_259 - .L_258)
.L_258:
        /*0024*/ 	.word	0x00000008
.L_259:


//--------------------- .nv.info._Z16computePrefixSumPiS_S_iii --------------------------
	.section	.nv.info._Z16computePrefixSumPiS_S_iii,"",@"SHT_CUDA_INFO"
	.sectionflags	@""
	.align	4


	//----- nvinfo : EIATTR_CUDA_API_VERSION
	.align		4
        /*0000*/ 	.byte	0x04, 0x37
        /*0002*/ 	.short	(.L_261 - .L_260)
.L_260:
        /*0004*/ 	.word	0x00000082


	//----- nvinfo : EIATTR_KPARAM_INFO
	.align		4
.L_261:
        /*0008*/ 	.byte	0x04, 0x17
        /*000a*/ 	.short	(.L_263 - .L_262)
.L_262:
        /*000c*/ 	.word	0x00000000
        /*0010*/ 	.short	0x0005
        /*0012*/ 	.short	0x0020
        /*0014*/ 	.byte	0x00, 0xf0, 0x11, 0x00


	//----- nvinfo : EIATTR_KPARAM_INFO
	.align		4
.L_263:
        /*0018*/ 	.byte	0x04, 0x17
        /*001a*/ 	.short	(.L_265 - .L_264)
.L_264:
        /*001c*/ 	.word	0x00000000
        /*0020*/ 	.short	0x0004
        /*0022*/ 	.short	0x001c
        /*0024*/ 	.byte	0x00, 0xf0, 0x11, 0x00


	//----- nvinfo : EIATTR_KPARAM_INFO
	.align		4
.L_265:
        /*0028*/ 	.byte	0x04, 0x17
        /*002a*/ 	.short	(.L_267 - .L_266)
.L_266:
        /*002c*/ 	.word	0x00000000
        /*0030*/ 	.short	0x0003
        /*0032*/ 	.short	0x0018
        /*0034*/ 	.byte	0x00, 0xf0, 0x11, 0x00


	//----- nvinfo : EIATTR_KPARAM_INFO
	.align		4
.L_267:
        /*0038*/ 	.byte	0x04, 0x17
        /*003a*/ 	.short	(.L_269 - .L_268)
.L_268:
        /*003c*/ 	.word	0x00000000
        /*0040*/ 	.short	0x0002
        /*0042*/ 	.short	0x0010
        /*0044*/ 	.byte	0x00, 0xf5, 0x21, 0x00


	//----- nvinfo : EIATTR_KPARAM_INFO
	.align		4
.L_269:
        /*0048*/ 	.byte	0x04, 0x17
        /*004a*/ 	.short	(.L_271 - .L_270)
.L_270:
        /*004c*/ 	.word	0x00000000
        /*0050*/ 	.short	0x0001
        /*0052*/ 	.short	0x0008
        /*0054*/ 	.byte	0x00, 0xf5, 0x21, 0x00


	//----- nvinfo : EIATTR_KPARAM_INFO
	.align		4
.L_271:
        /*0058*/ 	.byte	0x04, 0x17
        /*005a*/ 	.short	(.L_273 - .L_272)
.L_272:
        /*005c*/ 	.word	0x00000000
        /*0060*/ 	.short	0x0000
        /*0062*/ 	.short	0x0000
        /*0064*/ 	.byte	0x00, 0xf5, 0x21, 0x00


	//----- nvinfo : EIATTR_SPARSE_MMA_MASK
	.align		4
.L_273:
        /*0068*/ 	.byte	0x03, 0x50
        /*006a*/ 	.short	0x0000


	//----- nvinfo : EIATTR_MAXREG_COUNT
	.align		4
        /*006c*/ 	.byte	0x03, 0x1b
        /*006e*/ 	.short	0x00ff


	//----- nvinfo : EIATTR_MERCURY_ISA_VERSION
	.align		4
        /*0070*/ 	.byte	0x03, 0x5f
        /*0072*/ 	.short	0x0101


	//----- nvinfo : EIATTR_VRC_CTA_INIT_COUNT
	.align		4
        /*0074*/ 	.byte	0x02, 0x4a
	.zero		1
	.zero		1


	//----- nvinfo : EIATTR_EXIT_INSTR_OFFSETS
	.align		4
        /*0078*/ 	.byte	0x04, 0x1c
        /*007a*/ 	.short	(.L_275 - .L_274)


	//   ....[0]....
.L_274:
        /*007c*/ 	.word	0x00000080


	//   ....[1]....
        /*0080*/ 	.word	0x00000250


	//----- nvinfo : EIATTR_CRS_STACK_SIZE
	.align		4
.L_275:
        /*0084*/ 	.byte	0x04, 0x1e
        /*0086*/ 	.short	(.L_277 - .L_276)
.L_276:
        /*0088*/ 	.word	0x00000000


	//----- nvinfo : EIATTR_CBANK_PARAM_SIZE
	.align		4
.L_277:
        /*008c*/ 	.byte	0x03, 0x19
        /*008e*/ 	.short	0x0024


	//----- nvinfo : EIATTR_PARAM_CBANK
	.align		4
        /*0090*/ 	.byte	0x04, 0x0a
        /*0092*/ 	.short	(.L_279 - .L_278)
	.align		4
.L_278:
        /*0094*/ 	.word	index@(.nv.constant0._Z16computePrefixSumPiS_S_iii)
        /*0098*/ 	.short	0x0380
        /*009a*/ 	.short	0x0024


	//----- nvinfo : EIATTR_SW_WAR
	.align		4
.L_279:
        /*009c*/ 	.byte	0x04, 0x36
        /*009e*/ 	.short	(.L_281 - .L_280)
.L_280:
        /*00a0*/ 	.word	0x00000008
.L_281:


//--------------------- .nv.info._Z14distributeDataPiS_S_S_iii --------------------------
	.section	.nv.info._Z14distributeDataPiS_S_S_iii,"",@"SHT_CUDA_INFO"
	.sectionflags	@""
	.align	4


	//----- nvinfo : EIATTR_CUDA_API_VERSION
	.align		4
        /*0000*/ 	.byte	0x04, 0x37
        /*0002*/ 	.short	(.L_283 - .L_282)
.L_282:
        /*0004*/ 	.word	0x00000082


	//----- nvinfo : EIATTR_KPARAM_INFO
	.align		4
.L_283:
        /*0008*/ 	.byte	0x04, 0x17
        /*000a*/ 	.short	(.L_285 - .L_284)
.L_284:
        /*000c*/ 	.word	0x00000000
        /*0010*/ 	.short	0x0006
        /*0012*/ 	.short	0x0028
        /*0014*/ 	.byte	0x00, 0xf0, 0x11, 0x00


	//----- nvinfo : EIATTR_KPARAM_INFO
	.align		4
.L_285:
        /*0018*/ 	.byte	0x04, 0x17
        /*001a*/ 	.short	(.L_287 - .L_286)
.L_286:
        /*001c*/ 	.word	0x00000000
        /*0020*/ 	.short	0x0005
        /*0022*/ 	.short	0x0024
        /*0024*/ 	.byte	0x00, 0xf0, 0x11, 0x00


	//----- nvinfo : EIATTR_KPARAM_INFO
	.align		4
.L_287:
        /*0028*/ 	.byte	0x04, 0x17
        /*002a*/ 	.short	(.L_289 - .L_288)
.L_288:
        /*002c*/ 	.word	0x00000000
        /*0030*/ 	.short	0x0004
        /*0032*/ 	.short	0x0020
        /*0034*/ 	.byte	0x00, 0xf0, 0x11, 0x00


	//----- nvinfo : EIATTR_KPARAM_INFO
	.align		4
.L_289:
        /*0038*/ 	.byte	0x04, 0x17
        /*003a*/ 	.short	(.L_291 - .L_290)
.L_290:
        /*003c*/ 	.word	0x00000000
        /*0040*/ 	.short	0x0003
        /*0042*/ 	.short	0x0018
        /*0044*/ 	.byte	0x00, 0xf5, 0x21, 0x00


	//----- nvinfo : EIATTR_KPARAM_INFO
	.align		4
.L_291:
        /*0048*/ 	.byte	0x04, 0x17
        /*004a*/ 	.short	(.L_293 - .L_292)
.L_292:
        /*004c*/ 	.word	0x00000000
        /*0050*/ 	.short	0x0002
        /*0052*/ 	.short	0x0010
        /*0054*/ 	.byte	0x00, 0xf5, 0x21, 0x00


	//----- nvinfo : EIATTR_KPARAM_INFO
	.align		4
.L_293:
        /*0058*/ 	.byte	0x04, 0x17
        /*005a*/ 	.short	(.L_295 - .L_294)
.L_294:
        /*005c*/ 	.word	0x00000000
        /*0060*/ 	.short	0x0001
        /*0062*/ 	.short	0x0008
        /*0064*/ 	.byte	0x00, 0xf5, 0x21, 0x00


	//----- nvinfo : EIATTR_KPARAM_INFO
	.align		4
.L_295:
        /*0068*/ 	.byte	0x04, 0x17
        /*006a*/ 	.short	(.L_297 - .L_296)
.L_296:
        /*006c*/ 	.word	0x00000000
        /*0070*/ 	.short	0x0000
        /*0072*/ 	.short	0x0000
        /*0074*/ 	.byte	0x00, 0xf5, 0x21, 0x00


	//----- nvinfo : EIATTR_SPARSE_MMA_MASK
	.align		4
.L_297:
        /*0078*/ 	.byte	0x03, 0x50
        /*007a*/ 	.short	0x0000


	//----- nvinfo : EIATTR_MAXREG_COUNT
	.align		4
        /*007c*/ 	.byte	0x03, 0x1b
        /*007e*/ 	.short	0x00ff


	//----- nvinfo : EIATTR_MERCURY_ISA_VERSION
	.align		4
        /*0080*/ 	.byte	0x03, 0x5f
        /*0082*/ 	.short	0x0101


	//----- nvinfo : EIATTR_VRC_CTA_INIT_COUNT
	.align		4
        /*0084*/ 	.byte	0x02, 0x4a
	.zero		1
	.zero		1


	//----- nvinfo : EIATTR_EXIT_INSTR_OFFSETS
	.align		4
        /*0088*/ 	.byte	0x04, 0x1c
        /*008a*/ 	.short	(.L_299 - .L_298)


	//   ....[0]....
.L_298:
        /*008c*/ 	.word	0x00000080


	//   ....[1]....
        /*0090*/ 	.word	0x00000280


	//----- nvinfo : EIATTR_CRS_STACK_SIZE
	.align		4
.L_299:
        /*0094*/ 	.byte	0x04, 0x1e
        /*0096*/ 	.short	(.L_301 - .L_300)
.L_300:
        /*0098*/ 	.word	0x00000000


	//----- nvinfo : EIATTR_CBANK_PARAM_SIZE
	.align		4
.L_301:
        /*009c*/ 	.byte	0x03, 0x19
        /*009e*/ 	.short	0x002c


	//----- nvinfo : EIATTR_PARAM_CBANK
	.align		4
        /*00a0*/ 	.byte	0x04, 0x0a
        /*00a2*/ 	.short	(.L_303 - .L_302)
	.align		4
.L_302:
        /*00a4*/ 	.word	index@(.nv.constant0._Z14distributeDataPiS_S_S_iii)
        /*00a8*/ 	.short	0x0380
        /*00aa*/ 	.short	0x002c


	//----- nvinfo : EIATTR_SW_WAR
	.align		4
.L_303:
        /*00ac*/ 	.byte	0x04, 0x36
        /*00ae*/ 	.short	(.L_305 - .L_304)
.L_304:
        /*00b0*/ 	.word	0x00000008
.L_305:


//--------------------- .nv.info._Z12generateDataPiii --------------------------
	.section	.nv.info._Z12generateDataPiii,"",@"SHT_CUDA_INFO"
	.sectionflags	@""
	.align	4


	//----- nvinfo : EIATTR_CUDA_API_VERSION
	.align		4
        /*0000*/ 	.byte	0x04, 0x37
        /*0002*/ 	.short	(.L_307 - .L_306)
.L_306:
        /*0004*/ 	.word	0x00000082


	//----- nvinfo : EIATTR_KPARAM_INFO
	.align		4
.L_307:
        /*0008*/ 	.byte	0x04, 0x17
        /*000a*/ 	.short	(.L_309 - .L_308)
.L_308:
        /*000c*/ 	.word	0x00000000
        /*0010*/ 	.short	0x0002
        /*0012*/ 	.short	0x000c
        /*0014*/ 	.byte	0x00, 0xf0, 0x11, 0x00


	//----- nvinfo : EIATTR_KPARAM_INFO
	.align		4
.L_309:
        /*0018*/ 	.byte	0x04, 0x17
        /*001a*/ 	.short	(.L_311 - .L_310)
.L_310:
        /*001c*/ 	.word	0x00000000
        /*0020*/ 	.short	0x0001
        /*0022*/ 	.short	0x0008
        /*0024*/ 	.byte	0x00, 0xf0, 0x11, 0x00


	//----- nvinfo : EIATTR_KPARAM_INFO
	.align		4
.L_311:
        /*0028*/ 	.byte	0x04, 0x17
        /*002a*/ 	.short	(.L_313 - .L_312)
.L_312:
        /*002c*/ 	.word	0x00000000
        /*0030*/ 	.short	0x0000
        /*0032*/ 	.short	0x0000
        /*0034*/ 	.byte	0x00, 0xf5, 0x21, 0x00


	//----- nvinfo : EIATTR_SPARSE_MMA_MASK
	.align		4
.L_313:
        /*0038*/ 	.byte	0x03, 0x50
        /*003a*/ 	.short	0x0000


	//----- nvinfo : EIATTR_MAXREG_COUNT
	.align		4
        /*003c*/ 	.byte	0x03, 0x1b
        /*003e*/ 	.short	0x00ff


	//----- nvinfo : EIATTR_MERCURY_ISA_VERSION
	.align		4
        /*0040*/ 	.byte	0x03, 0x5f
        /*0042*/ 	.short	0x0101


	//----- nvinfo : EIATTR_VRC_CTA_INIT_COUNT
	.align		4
        /*0044*/ 	.byte	0x02, 0x4a
	.zero		1
	.zero		1


	//----- nvinfo : EIATTR_EXIT_INSTR_OFFSETS
	.align		4
        /*0048*/ 	.byte	0x04, 0x1c
        /*004a*/ 	.short	(.L_315 - .L_314)


	//   ....[0]....
.L_314:
        /*004c*/ 	.word	0x00000080


	//   ....[1]....
        /*0050*/ 	.word	0x00000110


	//----- nvinfo : EIATTR_CBANK_PARAM_SIZE
	.align		4
.L_315:
        /*0054*/ 	.byte	0x03, 0x19
        /*0056*/ 	.short	0x0010


	//----- nvinfo : EIATTR_PARAM_CBANK
	.align		4
        /*0058*/ 	.byte	0x04, 0x0a
        /*005a*/ 	.short	(.L_317 - .L_316)
	.align		4
.L_316:
        /*005c*/ 	.word	index@(.nv.constant0._Z12generateDataPiii)
        /*0060*/ 	.short	0x0380
        /*0062*/ 	.short	0x0010


	//----- nvinfo : EIATTR_SW_WAR
	.align		4
.L_317:
        /*0064*/ 	.byte	0x04, 0x36
        /*0066*/ 	.short	(.L_319 - .L_318)
.L_318:
        /*0068*/ 	.word	0x00000008
.L_319:


//--------------------- .nv.callgraph             --------------------------
	.section	.nv.callgraph,"",@"SHT_CUDA_CALLGRAPH"
	.align	4
	.sectionentsize	8
	.align		4
        /*0000*/ 	.word	0x00000000
	.align		4
        /*0004*/ 	.word	0xffffffff
	.align		4
        /*0008*/ 	.word	0x00000000
	.align		4
        /*000c*/ 	.word	0xfffffffe
	.align		4
        /*0010*/ 	.word	0x00000000
	.align		4
        /*0014*/ 	.word	0xfffffffd
	.align		4
        /*0018*/ 	.word	0x00000000
	.align		4
        /*001c*/ 	.word	0xfffffffc


//--------------------- .nv.constant4             --------------------------
	.section	.nv.constant4,"a",@progbits
	.align	8
	.align		8
.nv.constant4:
        /*0000*/ 	.dword	_ZN34_INTERNAL_f928f5a7_4_k_cu_1d19a3d74cuda3std3__45__cpo5beginE
	.align		8
        /*0008*/ 	.dword	_ZN34_INTERNAL_f928f5a7_4_k_cu_1d19a3d74cuda3std3__45__cpo3endE
	.align		8
        /*0010*/ 	.dword	_ZN34_INTERNAL_f928f5a7_4_k_cu_1d19a3d74cuda3std3__45__cpo6cbeginE
	.align		8
        /*0018*/ 	.dword	_ZN34_INTERNAL_f928f5a7_4_k_cu_1d19a3d74cuda3std3__45__cpo4cendE
	.align		8
        /*0020*/ 	.dword	_ZN34_INTERNAL_f928f5a7_4_k_cu_1d19a3d74cuda3std3__45__cpo6rbeginE
	.align		8
        /*0028*/ 	.dword	_ZN34_INTERNAL_f928f5a7_4_k_cu_1d19a3d74cuda3std3__45__cpo4rendE
	.align		8
        /*0030*/ 	.dword	_ZN34_INTERNAL_f928f5a7_4_k_cu_1d19a3d74cuda3std3__45__cpo7crbeginE
	.align		8
        /*0038*/ 	.dword	_ZN34_INTERNAL_f928f5a7_4_k_cu_1d19a3d74cuda3std3__45__cpo5crendE
	.align		8
        /*0040*/ 	.dword	_ZN34_INTERNAL_f928f5a7_4_k_cu_1d19a3d74cuda3std3__436_GLOBAL__N__f928f5a7_4_k_cu_1d19a3d76ignoreE
	.align		8
        /*0048*/ 	.dword	_ZN34_INTERNAL_f928f5a7_4_k_cu_1d19a3d74cuda3std3__419piecewise_constructE
	.align		8
        /*0050*/ 	.dword	_ZN34_INTERNAL_f928f5a7_4_k_cu_1d19a3d74cuda3std3__48in_placeE
	.align		8
        /*0058*/ 	.dword	_ZN34_INTERNAL_f928f5a7_4_k_cu_1d19a3d74cuda3std3__420unreachable_sentinelE
	.align		8
        /*0060*/ 	.dword	_ZN34_INTERNAL_f928f5a7_4_k_cu_1d19a3d74cuda3std3__47nulloptE
	.align		8
        /*0068*/ 	.dword	_ZN34_INTERNAL_f928f5a7_4_k_cu_1d19a3d74cuda3std3__48unexpectE
	.align		8
        /*0070*/ 	.dword	_ZN34_INTERNAL_f928f5a7_4_k_cu_1d19a3d74cuda3std6ranges3__45__cpo4swapE
	.align		8
        /*0078*/ 	.dword	_ZN34_INTERNAL_f928f5a7_4_k_cu_1d19a3d74cuda3std6ranges3__45__cpo9iter_moveE
	.align		8
        /*0080*/ 	.dword	_ZN34_INTERNAL_f928f5a7_4_k_cu_1d19a3d74cuda3std6ranges3__45__cpo5beginE
	.align		8
        /*0088*/ 	.dword	_ZN34_INTERNAL_f928f5a7_4_k_cu_1d19a3d74cuda3std6ranges3__45__cpo3endE
	.align		8
        /*0090*/ 	.dword	_ZN34_INTERNAL_f928f5a7_4_k_cu_1d19a3d74cuda3std6ranges3__45__cpo6cbeginE
	.align		8
        /*0098*/ 	.dword	_ZN34_INTERNAL_f928f5a7_4_k_cu_1d19a3d74cuda3std6ranges3__45__cpo4cendE
	.align		8
        /*00a0*/ 	.dword	_ZN34_INTERNAL_f928f5a7_4_k_cu_1d19a3d74cuda3std6ranges3__45__cpo7advanceE
	.align		8
        /*00a8*/ 	.dword	_ZN34_INTERNAL_f928f5a7_4_k_cu_1d19a3d74cuda3std6ranges3__45__cpo9iter_swapE
	.align		8
        /*00b0*/ 	.dword	_ZN34_INTERNAL_f928f5a7_4_k_cu_1d19a3d74cuda3std6ranges3__45__cpo4nextE
	.align		8
        /*00b8*/ 	.dword	_ZN34_INTERNAL_f928f5a7_4_k_cu_1d19a3d74cuda3std6ranges3__45__cpo4prevE
	.align		8
        /*00c0*/ 	.dword	_ZN34_INTERNAL_f928f5a7_4_k_cu_1d19a3d74cuda3std6ranges3__45__cpo4dataE
	.align		8
        /*00c8*/ 	.dword	_ZN34_INTERNAL_f928f5a7_4_k_cu_1d19a3d74cuda3std6ranges3__45__cpo5cdataE
	.align		8
        /*00d0*/ 	.dword	_ZN34_INTERNAL_f928f5a7_4_k_cu_1d19a3d74cuda3std6ranges3__45__cpo4sizeE
	.align		8
        /*00d8*/ 	.dword	_ZN34_INTERNAL_f928f5a7_4_k_cu_1d19a3d74cuda3std6ranges3__45__cpo5ssizeE
	.align		8
        /*00e0*/ 	.dword	_ZN34_INTERNAL_f928f5a7_4_k_cu_1d19a3d74cuda3std6ranges3__45__cpo8distanceE
	.align		8
        /*00e8*/ 	.dword	_ZN34_INTERNAL_f928f5a7_4_k_cu_1d19a3d76thrust24THRUST_300001_SM_1000_NS6system6detail10sequential3seqE
	.align		8
        /*00f0*/ 	.dword	_ZN34_INTERNAL_f928f5a7_4_k_cu_1d19a3d76thrust24THRUST_300001_SM_1000_NS12placeholders2_1E
	.align		8
        /*00f8*/ 	.dword	_ZN34_INTERNAL_f928f5a7_4_k_cu_1d19a3d76thrust24THRUST_300001_SM_1000_NS12placeholders2_2E
	.align		8
        /*0100*/ 	.dword	_ZN34_INTERNAL_f928f5a7_4_k_cu_1d19a3d76thrust24THRUST_300001_SM_1000_NS12placeholders2_3E
	.align		8
        /*0108*/ 	.dword	_ZN34_INTERNAL_f928f5a7_4_k_cu_1d19a3d76thrust24THRUST_300001_SM_1000_NS12placeholders2_4E
	.align		8
        /*0110*/ 	.dword	_ZN34_INTERNAL_f928f5a7_4_k_cu_1d19a3d76thrust24THRUST_300001_SM_1000_NS12placeholders2_5E
	.align		8
        /*0118*/ 	.dword	_ZN34_INTERNAL_f928f5a7_4_k_cu_1d19a3d76thrust24THRUST_300001_SM_1000_NS12placeholders2_6E
	.align		8
        /*0120*/ 	.dword	_ZN34_INTERNAL_f928f5a7_4_k_cu_1d19a3d76thrust24THRUST_300001_SM_1000_NS12placeholders2_7E
	.align		8
        /*0128*/ 	.dword	_ZN34_INTERNAL_f928f5a7_4_k_cu_1d19a3d76thrust24THRUST_300001_SM_1000_NS12placeholders2_8E
	.align		8
        /*0130*/ 	.dword	_ZN34_INTERNAL_f928f5a7_4_k_cu_1d19a3d76thrust24THRUST_300001_SM_1000_NS12placeholders2_9E
	.align		8
        /*0138*/ 	.dword	_ZN34_INTERNAL_f928f5a7_4_k_cu_1d19a3d76thrust24THRUST_300001_SM_1000_NS12placeholders3_10E


//--------------------- .text._ZN3cub18CUB_300001_SM_10006detail10radix_sort29DeviceRadixSortOnesweepKernelINS1_5radix10policy_hubIiNS0_8NullTypeEjE10Policy1000ELNS0_9SortOrderE0EiS6_jiiNS1_21identity_decomposer_tEEEvPT5_SC_PT3_PKSD_PT1_PKSH_PT2_PKSL_T4_iiT6_ --------------------------
	.section	.text._ZN3cub18CUB_300001_SM_10006detail10radix_sort29DeviceRadixSortOnesweepKernelINS1_5radix10policy_hubIiNS0_8NullTypeEjE10Policy1000ELNS0_9SortOrderE0EiS6_jiiNS1_21identity_decomposer_tEEEvPT5_SC_PT3_PKSD_PT1_PKSH_PT2_PKSL_T4_iiT6_,"ax",@progbits
	.align	128
        .global         _ZN3cub18CUB_300001_SM_10006detail10radix_sort29DeviceRadixSortOnesweepKernelINS1_5radix10policy_hubIiNS0_8NullTypeEjE10Policy1000ELNS0_9SortOrderE0EiS6_jiiNS1_21identity_decomposer_tEEEvPT5_SC_PT3_PKSD_PT1_PKSH_PT2_PKSL_T4_iiT6_
        .type           _ZN3cub18CUB_300001_SM_10006detail10radix_sort29DeviceRadixSortOnesweepKernelINS1_5radix10policy_hubIiNS0_8NullTypeEjE10Policy1000ELNS0_9SortOrderE0EiS6_jiiNS1_21identity_decomposer_tEEEvPT5_SC_PT3_PKSD_PT1_PKSH_PT2_PKSL_T4_iiT6_,@function
        .size           _ZN3cub18CUB_300001_SM_10006detail10radix_sort29DeviceRadixSortOnesweepKernelINS1_5radix10policy_hubIiNS0_8NullTypeEjE10Policy1000ELNS0_9SortOrderE0EiS6_jiiNS1_21identity_decomposer_tEEEvPT5_SC_PT3_PKSD_PT1_PKSH_PT2_PKSL_T4_iiT6_,(.L_x_321 - _ZN3cub18CUB_300001_SM_10006detail10radix_sort29DeviceRadixSortOnesweepKernelINS1_5radix10policy_hubIiNS0_8NullTypeEjE10Policy1000ELNS0_9SortOrderE0EiS6_jiiNS1_21identity_decomposer_tEEEvPT5_SC_PT3_PKSD_PT1_PKSH_PT2_PKSL_T4_iiT6_)
        .other          _ZN3cub18CUB_300001_SM_10006detail10radix_sort29DeviceRadixSortOnesweepKernelINS1_5radix10policy_hubIiNS0_8NullTypeEjE10Policy1000ELNS0_9SortOrderE0EiS6_jiiNS1_21identity_decomposer_tEEEvPT5_SC_PT3_PKSD_PT1_PKSH_PT2_PKSL_T4_iiT6_,@"STO_CUDA_ENTRY STV_DEFAULT"
_ZN3cub18CUB_300001_SM_10006detail10radix_sort29DeviceRadixSortOnesweepKernelINS1_5radix10policy_hubIiNS0_8NullTypeEjE10Policy1000ELNS0_9SortOrderE0EiS6_jiiNS1_21identity_decomposer_tEEEvPT5_SC_PT3_PKSD_PT1_PKSH_PT2_PKSL_T4_iiT6_:
.text._ZN3cub18CUB_300001_SM_10006detail10radix_sort29DeviceRadixSortOnesweepKernelINS1_5radix10policy_hubIiNS0_8NullTypeEjE10Policy1000ELNS0_9SortOrderE0EiS6_jiiNS1_21identity_decomposer_tEEEvPT5_SC_PT3_PKSD_PT1_PKSH_PT2_PKSL_T4_iiT6_:
[----:B------:R-:W-:Y:S01]  /*0000*/  LDC R1, c[0x0][0x37c] ;  /* 0x0000df00ff017b82 */ /* 0x000fe20000000800 */
[----:B------:R-:W0:Y:S01]  /*0010*/  S2R R29, SR_TID.X ;  /* 0x00000000001d7919 */ /* 0x000e220000002100 */
[----:B------:R-:W1:Y:S01]  /*0020*/  LDCU.64 UR8, c[0x0][0x358] ;  /* 0x00006b00ff0877ac */ /* 0x000e620008000a00 */
[----:B------:R-:W-:Y:S01]  /*0030*/  BSSY.RECONVERGENT B0, `(.L_x_0) ;  /* 0x000000a000007945 */ /* 0x000fe20003800200 */
[----:B0-----:R-:W-:-:S13]  /*0040*/  ISETP.NE.AND P0, PT, R29, RZ, PT ;  /* 0x000000ff1d00720c */ /* 0x001fda0003f05270 */
[----:B-1----:R-:W-:Y:S05]  /*0050*/  @P0 BRA `(.L_x_1) ;  /* 0x00000000001c0947 */ /* 0x002fea0003800000 */
[----:B------:R-:W0:Y:S01]  /*0060*/  LDC.64 R2, c[0x0][0x388] ;  /* 0x0000e200ff027b82 */ /* 0x000e220000000a00 */
[----:B------:R-:W-:-:S05]  /*0070*/  IMAD.MOV.U32 R5, RZ, RZ, 0x1 ;  /* 0x00000001ff057424 */ /* 0x000fca00078e00ff */
[----:B0-----:R-:W2:Y:S02]  /*0080*/  ATOMG.E.ADD.STRONG.GPU PT, R2, desc[UR8][R2.64], R5 ;  /* 0x80000005020279a8 */ /* 0x001ea400081ef108 */
[----:B------:R-:W0:Y:S01]  /*0090*/  S2UR UR5, SR_CgaCtaId ;  /* 0x00000000000579c3 */ /* 0x000e220000008800 */
[----:B------:R-:W-:Y:S02]  /*00a0*/  UMOV UR4, 0x400 ;  /* 0x0000040000047882 */ /* 0x000fe40000000000 */
[----:B0-----:R-:W-:-:S09]  /*00b0*/  ULEA UR4, UR5, UR4, 0x18 ;  /* 0x0000000405047291 */ /* 0x001fd2000f8ec0ff */
[----:B--2---:R0:W-:Y:S03]  /*00c0*/  STS [UR4+0x7800], R2 ;  /* 0x00780002ff007988 */ /* 0x0041e60008000804 */
.L_x_1:
[----:B------:R-:W-:Y:S05]  /*00d0*/  BSYNC.RECONVERGENT B0 ;  /* 0x0000000000007941 */ /* 0x000fea0003800200 */
.L_x_0:
[----:B------:R-:W1:Y:S08]  /*00e0*/  S2UR UR5, SR_CgaCtaId ;  /* 0x00000000000579c3 */ /* 0x000e700000008800 */
[----:B------:R-:W-:Y:S06]  /*00f0*/  BAR.SYNC.DEFER_BLOCKING 0x0 ;  /* 0x0000000000007b1d */ /* 0x000fec0000010000 */
[----:B------:R-:W-:Y:S01]  /*0100*/  UMOV UR4, 0x400 ;  /* 0x0000040000047882 */ /* 0x000fe20000000000 */
[----:B------:R-:W2:Y:S01]  /*0110*/  S2R R47, SR_LANEID ;  /* 0x00000000002f7919 */ /* 0x000ea20000000000 */
[----:B-1----:R-:W-:-:S02]  /*0120*/  ULEA UR6, UR5, UR4, 0x18 ;  /* 0x0000000405067291 */ /* 0x002fc4000f8ec0ff */
[----:B------:R-:W1:Y:S07]  /*0130*/  LDCU UR4, c[0x0][0x3c0] ;  /* 0x00007800ff0477ac */ /* 0x000e6e0008000800 */
[----:B------:R-:W3:Y:S02]  /*0140*/  LDS R0, [UR6+0x7800] ;  /* 0x00780006ff007984 */ /* 0x000ee40008000800 */
[----:B---3--:R-:W-:-:S13]  /*0150*/  R2UR UR10, R0 ;  /* 0x00000000000a72ca */ /* 0x008fda00000e0000 */
[----:B------:R-:W-:-:S04]  /*0160*/  UIMAD UR5, UR10, 0x1e00, URZ ;  /* 0x00001e000a0578a4 */ /* 0x000fc8000f8e02ff */
[----:B------:R-:W-:-:S04]  /*0170*/  UIADD3 UR7, UPT, UPT, UR5, 0x1e00, URZ ;  /* 0x00001e0005077890 */ /* 0x000fc8000fffe0ff */
[----:B-1----:R-:W-:-:S09]  /*0180*/  UISETP.GT.AND UP0, UPT, UR7, UR4, UPT ;  /* 0x000000040700728c */ /* 0x002fd2000bf04270 */
[----:B--2---:R-:W-:Y:S05]  /*0190*/  BRA.U UP0, `(.L_x_2) ;  /* 0x0000000100747547 */ /* 0x004fea000b800000 */
[----:B------:R-:W1:Y:S01]  /*01a0*/  LDCU.64 UR12, c[0x0][0x3a8] ;  /* 0x00007500ff0c77ac */ /* 0x000e620008000a00 */
[C---:B------:R-:W-:Y:S02]  /*01b0*/  LOP3.LUT R0, R29.reuse, 0x1f, RZ, 0xc0, !PT ;  /* 0x0000001f1d007812 */ /* 0x040fe400078ec0ff */
[----:B------:R-:W-:-:S05]  /*01c0*/  LOP3.LUT R3, R29, 0x3e0, RZ, 0xc0, !PT ;  /* 0x000003e01d037812 */ /* 0x000fca00078ec0ff */
[----:B------:R-:W-:-:S05]  /*01d0*/  IMAD R0, R3, 0x14, R0 ;  /* 0x0000001403007824 */ /* 0x000fca00078e0200 */
[----:B------:R-:W-:-:S05]  /*01e0*/  IADD3 R0, P0, PT, R0, UR5, RZ ;  /* 0x0000000500007c10 */ /* 0x000fca000ff1e0ff */
[----:B------:R-:W-:Y:S01]  /*01f0*/  IMAD.X R3, RZ, RZ, RZ, P0 ;  /* 0x000000ffff037224 */ /* 0x000fe200000e06ff */
[----:B-1----:R-:W-:-:S04]  /*0200*/  LEA R22, P0, R0, UR12, 0x2 ;  /* 0x0000000c00167c11 */ /* 0x002fc8000f8010ff */
[----:B------:R-:W-:-:S05]  /*0210*/  LEA.HI.X R23, R0, UR13, R3, 0x2, P0 ;  /* 0x0000000d00177c11 */ /* 0x000fca00080f1403 */
[----:B------:R1:W5:Y:S04]  /*0220*/  LDG.E R21, desc[UR8][R22.64] ;  /* 0x0000000816157981 */ /* 0x000368000c1e1900 */
        /* <DEDUP_REMOVED lines=18> */
[----:B0-----:R1:W5:Y:S01]  /*0350*/  LDG.E R2, desc[UR8][R22.64+0x980] ;  /* 0x0009800816027981 */ /* 0x001362000c1e1900 */
[----:B------:R-:W-:Y:S05]  /*0360*/  BRA `(.L_x_3) ;  /* 0x0000000400607947 */ /* 0x000fea0003800000 */
.L_x_2:
[C---:B------:R-:W-:Y:S01]  /*0370*/  LOP3.LUT R0, R29.reuse, 0x1f, RZ, 0xc0, !PT ;  /* 0x0000001f1d007812 */ /* 0x040fe200078ec0ff */
[----:B------:R-:W1:Y:S01]  /*0380*/  LDCU.64 UR12, c[0x0][0x3a8] ;  /* 0x00007500ff0c77ac */ /* 0x000e620008000a00 */
[----:B------:R-:W-:Y:S01]  /*0390*/  LOP3.LUT R3, R29, 0x3e0, RZ, 0xc0, !PT ;  /* 0x000003e01d037812 */ /* 0x000fe200078ec0ff */
[----:B------:R-:W-:Y:S01]  /*03a0*/  IMAD.MOV.U32 R21, RZ, RZ, 0x7fffffff ;  /* 0x7fffffffff157424 */ /* 0x000fe200078e00ff */
[----:B------:R-:W-:-:S03]  /*03b0*/  UIADD3 UR4, UPT, UPT, -UR5, UR4, URZ ;  /* 0x0000000405047290 */ /* 0x000fc6000fffe1ff */
[----:B------:R-:W-:-:S04]  /*03c0*/  IMAD R3, R3, 0x14, R0 ;  /* 0x0000001403037824 */ /* 0x000fc800078e0200 */
[C---:B------:R-:W-:Y:S01]  /*03d0*/  VIADD R0, R3.reuse, 0x20 ;  /* 0x0000002003007836 */ /* 0x040fe20000000000 */
[C---:B------:R-:W-:Y:S01]  /*03e0*/  ISETP.GE.AND P5, PT, R3.reuse, UR4, PT ;  /* 0x0000000403007c0c */ /* 0x040fe2000bfa6270 */
[C---:B0-----:R-:W-:Y:S02]  /*03f0*/  VIADD R2, R3.reuse, 0x40 ;  /* 0x0000004003027836 */ /* 0x041fe40000000000 */
[C---:B------:R-:W-:Y:S01]  /*0400*/  VIADD R4, R3.reuse, 0x80 ;  /* 0x0000008003047836 */ /* 0x040fe20000000000 */
[----:B------:R-:W-:Y:S02]  /*0410*/  ISETP.GE.AND P4, PT, R0, UR4, PT ;  /* 0x0000000400007c0c */ /* 0x000fe4000bf86270 */
[C---:B------:R-:W-:Y:S02]  /*0420*/  IADD3 R0, P0, PT, R3.reuse, UR5, RZ ;  /* 0x0000000503007c10 */ /* 0x040fe4000ff1e0ff */
[----:B------:R-:W-:Y:S01]  /*0430*/  ISETP.GE.AND P3, PT, R2, UR4, PT ;  /* 0x0000000402007c0c */ /* 0x000fe2000bf66270 */
[C---:B------:R-:W-:Y:S01]  /*0440*/  VIADD R2, R3.reuse, 0x60 ;  /* 0x0000006003027836 */ /* 0x040fe20000000000 */
[----:B------:R-:W-:Y:S01]  /*0450*/  ISETP.GE.AND P1, PT, R4, UR4, PT ;  /* 0x0000000404007c0c */ /* 0x000fe2000bf26270 */
[----:B------:R-:W-:Y:S01]  /*0460*/  IMAD.X R5, RZ, RZ, RZ, P0 ;  /* 0x000000ffff057224 */ /* 0x000fe200000e06ff */
[----:B-1----:R-:W-:Y:S01]  /*0470*/  LEA R22, P0, R0, UR12, 0x2 ;  /* 0x0000000c00167c11 */ /* 0x002fe2000f8010ff */
[----:B------:R-:W-:Y:S01]  /*0480*/  IMAD.MOV.U32 R20, RZ, RZ, 0x7fffffff ;  /* 0x7fffffffff147424 */ /* 0x000fe200078e00ff */
[----:B------:R-:W-:Y:S01]  /*0490*/  ISETP.GE.AND P2, PT, R2, UR4, PT ;  /* 0x0000000402007c0c */ /* 0x000fe2000bf46270 */
[C---:B------:R-:W-:Y:S01]  /*04a0*/  VIADD R2, R3.reuse, 0xa0 ;  /* 0x000000a003027836 */ /* 0x040fe20000000000 */
[----:B------:R-:W-:Y:S01]  /*04b0*/  LEA.HI.X R23, R0, UR13, R5, 0x2, P0 ;  /* 0x0000000d00177c11 */ /* 0x000fe200080f1405 */
[----:B------:R-:W-:-:S02]  /*04c0*/  VIADD R0, R3, 0xc0 ;  /* 0x000000c003007836 */ /* 0x000fc40000000000 */
[----:B------:R-:W-:Y:S01]  /*04d0*/  IMAD.MOV.U32 R18, RZ, RZ, 0x7fffffff ;  /* 0x7fffffffff127424 */ /* 0x000fe200078e00ff */
[----:B------:R-:W-:Y:S01]  /*04e0*/  ISETP.GE.AND P0, PT, R2, UR4, PT ;  /* 0x0000000402007c0c */ /* 0x000fe2000bf06270 */
[----:B------:R0:W5:Y:S01]  /*04f0*/  @!P4 LDG.E R20, desc[UR8][R22.64+0x80] ;  /* 0x000080081614c981 */ /* 0x000162000c1e1900 */
[----:B------:R-:W-:Y:S01]  /*0500*/  ISETP.GE.AND P6, PT, R0, UR4, PT ;  /* 0x0000000400007c0c */ /* 0x000fe2000bfc6270 */
[C---:B------:R-:W-:Y:S02]  /*0510*/  VIADD R0, R3.reuse, 0x100 ;  /* 0x0000010003007836 */ /* 0x040fe40000000000 */
[C---:B------:R-:W-:Y:S01]  /*0520*/  VIADD R2, R3.reuse, 0xe0 ;  /* 0x000000e003027836 */ /* 0x040fe20000000000 */
[----:B------:R0:W5:Y:S01]  /*0530*/  @!P5 LDG.E R21, desc[UR8][R22.64] ;  /* 0x000000081615d981 */ /* 0x000162000c1e1900 */
[----:B------:R-:W-:Y:S01]  /*0540*/  IMAD.MOV.U32 R19, RZ, RZ, 0x7fffffff ;  /* 0x7fffffffff137424 */ /* 0x000fe200078e00ff */
[----:B------:R-:W-:Y:S01]  /*0550*/  ISETP.GE.AND P4, PT, R0, UR4, PT ;  /* 0x0000000400007c0c */ /* 0x000fe2000bf86270 */
[C---:B------:R-:W-:Y:S01]  /*0560*/  VIADD R0, R3.reuse, 0x140 ;  /* 0x0000014003007836 */ /* 0x040fe20000000000 */
[----:B------:R0:W5:Y:S01]  /*0570*/  @!P2 LDG.E R18, desc[UR8][R22.64+0x180] ;  /* 0x000180081612a981 */ /* 0x000162000c1e1900 */
[----:B------:R-:W-:Y:S01]  /*0580*/  IMAD.MOV.U32 R17, RZ, RZ, 0x7fffffff ;  /* 0x7fffffffff117424 */ /* 0x000fe200078e00ff */
[----:B------:R-:W-:Y:S01]  /*0590*/  ISETP.GE.AND P5, PT, R2, UR4, PT ;  /* 0x0000000402007c0c */ /* 0x000fe2000bfa6270 */
[C---:B------:R-:W-:Y:S01]  /*05a0*/  VIADD R2, R3.reuse, 0x120 ;  /* 0x0000012003027836 */ /* 0x040fe20000000000 */
[----:B------:R-:W-:Y:S01]  /*05b0*/  ISETP.GE.AND P2, PT, R0, UR4, PT ;  /* 0x0000000400007c0c */ /* 0x000fe2000bf46270 */
[----:B------:R-:W-:Y:S01]  /*05c0*/  VIADD R0, R3, 0x160 ;  /* 0x0000016003007836 */ /* 0x000fe20000000000 */
[----:B------:R0:W5:Y:S01]  /*05d0*/  @!P3 LDG.E R19, desc[UR8][R22.64+0x100] ;  /* 0x000100081613b981 */ /* 0x000162000c1e1900 */
[----:B------:R-:W-:-:S03]  /*05e0*/  IMAD.MOV.U32 R15, RZ, RZ, 0x7fffffff ;  /* 0x7fffffffff0f7424 */ /* 0x000fc600078e00ff */
[----:B------:R0:W5:Y:S01]  /*05f0*/  @!P1 LDG.E R17, desc[UR8][R22.64+0x200] ;  /* 0x0002000816119981 */ /* 0x000162000c1e1900 */
[----:B------:R-:W-:Y:S01]  /*0600*/  ISETP.GE.AND P1, PT, R0, UR4, PT ;  /* 0x0000000400007c0c */ /* 0x000fe2000bf26270 */
[C---:B------:R-:W-:Y:S01]  /*0610*/  VIADD R0, R3.reuse, 0x1a0 ;  /* 0x000001a003007836 */ /* 0x040fe20000000000 */
[----:B------:R-:W-:Y:S01]  /*0620*/  ISETP.GE.AND P3, PT, R2, UR4, PT ;  /* 0x0000000402007c0c */ /* 0x000fe2000bf66270 */
[----:B------:R0:W5:Y:S01]  /*0630*/  @!P6 LDG.E R15, desc[UR8][R22.64+0x300] ;  /* 0x00030008160fe981 */ /* 0x000162000c1e1900 */
[----:B------:R-:W-:Y:S02]  /*0640*/  IMAD.MOV.U32 R14, RZ, RZ, 0x7fffffff ;  /* 0x7fffffffff0e7424 */ /* 0x000fe400078e00ff */
[----:B------:R-:W-:Y:S01]  /*0650*/  ISETP.GE.AND P6, PT, R0, UR4, PT ;  /* 0x0000000400007c0c */ /* 0x000fe2000bfc6270 */
[C---:B------:R-:W-:Y:S02]  /*0660*/  VIADD R0, R3.reuse, 0x1c0 ;  /* 0x000001c003007836 */ /* 0x040fe40000000000 */
[----:B------:R-:W-:Y:S01]  /*0670*/  IMAD.MOV.U32 R16, RZ, RZ, 0x7fffffff ;  /* 0x7fffffffff107424 */ /* 0x000fe200078e00ff */
[----:B------:R0:W5:Y:S01]  /*0680*/  @!P5 LDG.E R14, desc[UR8][R22.64+0x380] ;  /* 0x00038008160ed981 */ /* 0x000162000c1e1900 */
[----:B------:R-:W-:Y:S01]  /*0690*/  VIADD R2, R3, 0x180 ;  /* 0x0000018003027836 */ /* 0x000fe20000000000 */
[----:B------:R-:W-:Y:S01]  /*06a0*/  ISETP.GE.AND P5, PT, R0, UR4, PT ;  /* 0x0000000400007c0c */ /* 0x000fe2000bfa6270 */
[----:B------:R-:W-:-:S02]  /*06b0*/  IMAD.MOV.U32 R12, RZ, RZ, 0x7fffffff ;  /* 0x7fffffffff0c7424 */ /* 0x000fc400078e00ff */
[C---:B------:R-:W-:Y:S01]  /*06c0*/  VIADD R0, R3.reuse, 0x200 ;  /* 0x0000020003007836 */ /* 0x040fe20000000000 */
[----:B------:R0:W5:Y:S01]  /*06d0*/  @!P0 LDG.E R16, desc[UR8][R22.64+0x280] ;  /* 0x0002800816108981 */ /* 0x000162000c1e1900 */
[----:B------:R-:W-:Y:S01]  /*06e0*/  ISETP.GE.AND P0, PT, R2, UR4, PT ;  /* 0x0000000402007c0c */ /* 0x000fe2000bf06270 */
[----:B------:R-:W-:Y:S02]  /*06f0*/  IMAD.MOV.U32 R13, RZ, RZ, 0x7fffffff ;  /* 0x7fffffffff0d7424 */ /* 0x000fe400078e00ff */
[----:B------:R0:W5:Y:S01]  /*0700*/  @!P3 LDG.E R12, desc[UR8][R22.64+0x480] ;  /* 0x00048008160cb981 */ /* 0x000162000c1e1900 */
[----:B------:R-:W-:Y:S01]  /*0710*/  IMAD.MOV.U32 R11, RZ, RZ, 0x7fffffff ;  /* 0x7fffffffff0b7424 */ /* 0x000fe200078e00ff */
[----:B------:R-:W-:Y:S01]  /*0720*/  ISETP.GE.AND P3, PT, R0, UR4, PT ;  /* 0x0000000400007c0c */ /* 0x000fe2000bf66270 */
[C---:B------:R-:W-:Y:S01]  /*0730*/  VIADD R2, R3.reuse, 0x1e0 ;  /* 0x000001e003027836 */ /* 0x040fe20000000000 */
[----:B------:R0:W5:Y:S01]  /*0740*/  @!P4 LDG.E R13, desc[UR8][R22.64+0x400] ;  /* 0x00040008160dc981 */ /* 0x000162000c1e1900 */
[----:B------:R-:W-:-:S02]  /*0750*/  VIADD R0, R3, 0x220 ;  /* 0x0000022003007836 */ /* 0x000fc40000000000 */
[----:B------:R-:W-:Y:S01]  /*0760*/  IMAD.MOV.U32 R10, RZ, RZ, 0x7fffffff ;  /* 0x7fffffffff0a7424 */ /* 0x000fe200078e00ff */
[----:B------:R0:W5:Y:S01]  /*0770*/  @!P2 LDG.E R11, desc[UR8][R22.64+0x500] ;  /* 0x00050008160ba981 */ /* 0x000162000c1e1900 */
[----:B------:R-:W-:Y:S01]  /*0780*/  IMAD.MOV.U32 R9, RZ, RZ, 0x7fffffff ;  /* 0x7fffffffff097424 */ /* 0x000fe200078e00ff */
[----:B------:R-:W-:Y:S01]  /*0790*/  ISETP.GE.AND P4, PT, R2, UR4, PT ;  /* 0x0000000402007c0c */ /* 0x000fe2000bf86270 */
[C---:B------:R-:W-:Y:S01]  /*07a0*/  VIADD R2, R3.reuse, 0x240 ;  /* 0x0000024003027836 */ /* 0x040fe20000000000 */
[----:B------:R-:W-:Y:S01]  /*07b0*/  ISETP.GE.AND P2, PT, R0, UR4, PT ;  /* 0x0000000400007c0c */ /* 0x000fe2000bf46270 */
[----:B------:R-:W-:Y:S01]  /*07c0*/  VIADD R0, R3, 0x260 ;  /* 0x0000026003007836 */ /* 0x000fe20000000000 */
[----:B------:R0:W5:Y:S02]  /*07d0*/  @!P1 LDG.E R10, desc[UR8][R22.64+0x580] ;  /* 0x00058008160a9981 */ /* 0x000164000c1e1900 */
[----:B------:R-:W-:Y:S02]  /*07e0*/  ISETP.GE.AND P1, PT, R2, UR4, PT ;  /* 0x0000000402007c0c */ /* 0x000fe4000bf26270 */
[----:B------:R0:W5:Y:S01]  /*07f0*/  @!P0 LDG.E R9, desc[UR8][R22.64+0x600] ;  /* 0x0006000816098981 */ /* 0x000162000c1e1900 */
[----:B------:R-:W-:Y:S01]  /*0800*/  ISETP.GE.AND P0, PT, R0, UR4, PT ;  /* 0x0000000400007c0c */ /* 0x000fe2000bf06270 */
[----:B------:R-:W-:-:S02]  /*0810*/  IMAD.MOV.U32 R8, RZ, RZ, 0x7fffffff ;  /* 0x7fffffffff087424 */ /* 0x000fc400078e00ff */
[----:B------:R-:W-:Y:S02]  /*0820*/  IMAD.MOV.U32 R7, RZ, RZ, 0x7fffffff ;  /* 0x7fffffffff077424 */ /* 0x000fe400078e00ff */
[----:B------:R-:W-:Y:S02]  /*0830*/  IMAD.MOV.U32 R6, RZ, RZ, 0x7fffffff ;  /* 0x7fffffffff067424 */ /* 0x000fe400078e00ff */
[----:B------:R-:W-:Y:S01]  /*0840*/  IMAD.MOV.U32 R5, RZ, RZ, 0x7fffffff ;  /* 0x7fffffffff057424 */ /* 0x000fe200078e00ff */
[----:B------:R0:W5:Y:S01]  /*0850*/  @!P6 LDG.E R8, desc[UR8][R22.64+0x680] ;  /* 0x000680081608e981 */ /* 0x000162000c1e1900 */
[----:B------:R-:W-:Y:S02]  /*0860*/  IMAD.MOV.U32 R4, RZ, RZ, 0x7fffffff ;  /* 0x7fffffffff047424 */ /* 0x000fe400078e00ff */
[----:B------:R-:W-:Y:S01]  /*0870*/  IMAD.MOV.U32 R3, RZ, RZ, 0x7fffffff ;  /* 0x7fffffffff037424 */ /* 0x000fe200078e00ff */
[----:B------:R0:W5:Y:S01]  /*0880*/  @!P5 LDG.E R7, desc[UR8][R22.64+0x700] ;  /* 0x000700081607d981 */ /* 0x000162000c1e1900 */
[----:B------:R-:W-:-:S03]  /*0890*/  IMAD.MOV.U32 R2, RZ, RZ, 0x7fffffff ;  /* 0x7fffffffff027424 */ /* 0x000fc600078e00ff */
[----:B------:R0:W5:Y:S04]  /*08a0*/  @!P4 LDG.E R6, desc[UR8][R22.64+0x780] ;  /* 0x000780081606c981 */ /* 0x000168000c1e1900 */
[----:B------:R0:W5:Y:S04]  /*08b0*/  @!P3 LDG.E R5, desc[UR8][R22.64+0x800] ;  /* 0x000800081605b981 */ /* 0x000168000c1e1900 */
[----:B------:R0:W5:Y:S04]  /*08c0*/  @!P2 LDG.E R4, desc[UR8][R22.64+0x880] ;  /* 0x000880081604a981 */ /* 0x000168000c1e1900 */
[----:B------:R0:W5:Y:S04]  /*08d0*/  @!P1 LDG.E R3, desc[UR8][R22.64+0x900] ;  /* 0x0009000816039981 */ /* 0x000168000c1e1900 */
[----:B------:R0:W5:Y:S02]  /*08e0*/  @!P0 LDG.E R2, desc[UR8][R22.64+0x980] ;  /* 0x0009800816028981 */ /* 0x000164000c1e1900 */
.L_x_3:
[----:B------:R-:W-:Y:S01]  /*08f0*/  VIMNMX R0, PT, PT, R47, 0xe0, !PT ;  /* 0x000000e02f007848 */ /* 0x000fe20007fe0100 */
[----:B------:R-:W2:Y:S01]  /*0900*/  LDCU UR4, c[0x0][0x3c8] ;  /* 0x00007900ff0477ac */ /* 0x000ea20008000800 */
[----:B------:R-:W-:Y:S01]  /*0910*/  BSSY.RECONVERGENT B0, `(.L_x_4) ;  /* 0x0000027000007945 */ /* 0x000fe20003800200 */
[--C-:B------:R-:W-:Y:S01]  /*0920*/  IMAD.MOV.U32 R25, RZ, RZ, R47.reuse ;  /* 0x000000ffff197224 */ /* 0x100fe200078e002f */
[----:B------:R-:W-:Y:S01]  /*0930*/  IADD3 R0, PT, PT, R0, 0x1f, -R47 ;  /* 0x0000001f00007810 */ /* 0x000fe20007ffe82f */
[----:B------:R-:W-:-:S03]  /*0940*/  UMOV UR5, 0xffffffff ;  /* 0xffffffff00057882 */ /* 0x000fc60000000000 */
[C---:B------:R-:W-:Y:S02]  /*0950*/  ISETP.GE.U32.AND P0, PT, R0.reuse, 0x1e0, PT ;  /* 0x000001e00000780c */ /* 0x040fe40003f06070 */
[----:B01----:R-:W-:Y:S02]  /*0960*/  LEA.HI R23, R0, 0x1, RZ, 0x1b ;  /* 0x0000000100177811 */ /* 0x003fe400078fd8ff */
[----:B------:R-:W-:Y:S02]  /*0970*/  SHF.R.U32.HI R0, RZ, 0x5, R29 ;  /* 0x00000005ff007819 */ /* 0x000fe4000001161d */
[----:B------:R-:W-:-:S03]  /*0980*/  LOP3.LUT R26, R23, 0xf, RZ, 0xc0, !PT ;  /* 0x0000000f171a7812 */ /* 0x000fc600078ec0ff */
[----:B------:R-:W-:Y:S01]  /*0990*/  IMAD.SHL.U32 R0, R0, 0x400, RZ ;  /* 0x0000040000007824 */ /* 0x000fe200078e00ff */
[----:B------:R-:W-:Y:S01]  /*09a0*/  ISETP.NE.AND P1, PT, R26, RZ, PT ;  /* 0x000000ff1a00720c */ /* 0x000fe20003f25270 */
[----:B--2---:R-:W-:Y:S02]  /*09b0*/  USHF.L.U32 UR4, UR5, UR4, URZ ;  /* 0x0000000405047299 */ /* 0x004fe400080006ff */
[----:B------:R-:W-:Y:S10]  /*09c0*/  @!P0 BRA `(.L_x_5) ;  /* 0x00000000006c8947 */ /* 0x000ff40003800000 */
[----:B------:R-:W-:Y:S01]  /*09d0*/  IMAD R24, R47, 0x4, R0 ;  /* 0x000000042f187824 */ /* 0x000fe200078e0200 */
[----:B------:R-:W-:Y:S01]  /*09e0*/  LOP3.LUT R22, R23, 0xffffff0, RZ, 0xc0, !PT ;  /* 0x0ffffff017167812 */ /* 0x000fe200078ec0ff */
[----:B------:R-:W-:Y:S02]  /*09f0*/  IMAD.U32 R27, RZ, RZ, UR6 ;  /* 0x00000006ff1b7e24 */ /* 0x000fe4000f8e00ff */
[----:B------:R-:W-:Y:S02]  /*0a00*/  IMAD.MOV.U32 R25, RZ, RZ, R47 ;  /* 0x000000ffff197224 */ /* 0x000fe400078e002f */
[----:B------:R-:W-:Y:S01]  /*0a10*/  IMAD.MOV R22, RZ, RZ, -R22 ;  /* 0x000000ffff167224 */ /* 0x000fe200078e0a16 */
[----:B------:R-:W-:-:S07]  /*0a20*/  IADD3 R24, PT, PT, R24, 0x400, R27 ;  /* 0x0000040018187810 */ /* 0x000fce0007ffe01b */
.L_x_6:
[----:B------:R-:W-:Y:S01]  /*0a30*/  VIADD R22, R22, 0x10 ;  /* 0x0000001016167836 */ /* 0x000fe20000000000 */
[----:B------:R-:W-:Y:S01]  /*0a40*/  STS [R24+-0x400], RZ ;  /* 0xfffc00ff18007388 */ /* 0x000fe20000000800 */
[----:B------:R-:W-:-:S03]  /*0a50*/  VIADD R25, R25, 0x200 ;  /* 0x0000020019197836 */ /* 0x000fc60000000000 */
[----:B------:R-:W-:Y:S01]  /*0a60*/  ISETP.NE.AND P0, PT, R22, RZ, PT ;  /* 0x000000ff1600720c */ /* 0x000fe20003f05270 */
[----:B------:R-:W-:Y:S04]  /*0a70*/  STS [R24+-0x380], RZ ;  /* 0xfffc80ff18007388 */ /* 0x000fe80000000800 */
[----:B------:R-:W-:Y:S04]  /*0a80*/  STS [R24+-0x300], RZ ;  /* 0xfffd00ff18007388 */ /* 0x000fe80000000800 */
[----:B------:R-:W-:Y:S04]  /*0a90*/  STS [R24+-0x280], RZ ;  /* 0xfffd80ff18007388 */ /* 0x000fe80000000800 */
[----:B------:R-:W-:Y:S04]  /*0aa0*/  STS [R24+-0x200], RZ ;  /* 0xfffe00ff18007388 */ /* 0x000fe80000000800 */
[----:B------:R-:W-:Y:S04]  /*0ab0*/  STS [R24+-0x180], RZ ;  /* 0xfffe80ff18007388 */ /* 0x000fe80000000800 */
[----:B------:R-:W-:Y:S04]  /*0ac0*/  STS [R24+-0x100], RZ ;  /* 0xffff00ff18007388 */ /* 0x000fe80000000800 */
[----:B------:R-:W-:Y:S04]  /*0ad0*/  STS [R24+-0x80], RZ ;  /* 0xffff80ff18007388 */ /* 0x000fe80000000800 */
[----:B------:R-:W-:Y:S04]  /*0ae0*/  STS [R24], RZ ;  /* 0x000000ff18007388 */ /* 0x000fe80000000800 */
[----:B------:R-:W-:Y:S04]  /*0af0*/  STS [R24+0x80], RZ ;  /* 0x000080ff18007388 */ /* 0x000fe80000000800 */
[----:B------:R-:W-:Y:S04]  /*0b00*/  STS [R24+0x100], RZ ;  /* 0x000100ff18007388 */ /* 0x000fe80000000800 */
[----:B------:R-:W-:Y:S04]  /*0b10*/  STS [R24+0x180], RZ ;  /* 0x000180ff18007388 */ /* 0x000fe80000000800 */
[----:B------:R-:W-:Y:S04]  /*0b20*/  STS [R24+0x200], RZ ;  /* 0x000200ff18007388 */ /* 0x000fe80000000800 */
[----:B------:R-:W-:Y:S04]  /*0b30*/  STS [R24+0x280], RZ ;  /* 0x000280ff18007388 */ /* 0x000fe80000000800 */
[----:B------:R-:W-:Y:S04]  /*0b40*/  STS [R24+0x300], RZ ;  /* 0x000300ff18007388 */ /* 0x000fe80000000800 */
[----:B------:R0:W-:Y:S02]  /*0b50*/  STS [R24+0x380], RZ ;  /* 0x000380ff18007388 */ /* 0x0001e40000000800 */
[----:B0-----:R-:W-:Y:S01]  /*0b60*/  VIADD R24, R24, 0x800 ;  /* 0x0000080018187836 */ /* 0x001fe20000000000 */
[----:B------:R-:W-:Y:S06]  /*0b70*/  @P0 BRA `(.L_x_6) ;  /* 0xfffffffc00ac0947 */ /* 0x000fec000383ffff */
.L_x_5:
[----:B------:R-:W-:Y:S05]  /*0b80*/  BSYNC.RECONVERGENT B0 ;  /* 0x0000000000007941 */ /* 0x000fea0003800200 */
.L_x_4:
[----:B------:R-:W-:Y:S01]  /*0b90*/  BSSY.RECONVERGENT B0, `(.L_x_7) ;  /* 0x0000026000007945 */ /* 0x000fe20003800200 */
[----:B------:R-:W-:-:S03]  /*0ba0*/  VIADD R22, R0, UR6 ;  /* 0x0000000600167c36 */ /* 0x000fc60008000000 */
[----:B------:R-:W-:Y:S05]  /*0bb0*/  @!P1 BRA `(.L_x_8) ;  /* 0x00000000008c9947 */ /* 0x000fea0003800000 */
[----:B------:R-:W-:Y:S01]  /*0bc0*/  ISETP.GE.U32.AND P0, PT, R26, 0x8, PT ;  /* 0x000000081a00780c */ /* 0x000fe20003f06070 */
[----:B------:R-:W-:Y:S01]  /*0bd0*/  BSSY.RECONVERGENT B1, `(.L_x_9) ;  /* 0x000000e000017945 */ /* 0x000fe20003800200 */
[----:B------:R-:W-:-:S04]  /*0be0*/  LOP3.LUT R27, R23, 0x7, RZ, 0xc0, !PT ;  /* 0x00000007171b7812 */ /* 0x000fc800078ec0ff */
[----:B------:R-:W-:-:S07]  /*0bf0*/  ISETP.NE.AND P1, PT, R27, RZ, PT ;  /* 0x000000ff1b00720c */ /* 0x000fce0003f25270 */
[----:B------:R-:W-:Y:S06]  /*0c00*/  @!P0 BRA `(.L_x_10) ;  /* 0x0000000000288947 */ /* 0x000fec0003800000 */
[C---:B------:R-:W-:Y:S02]  /*0c10*/  IMAD R24, R25.reuse, 0x4, R22 ;  /* 0x0000000419187824 */ /* 0x040fe400078e0216 */
[----:B------:R-:W-:-:S03]  /*0c20*/  VIADD R25, R25, 0x100 ;  /* 0x0000010019197836 */ /* 0x000fc60000000000 */
[----:B------:R0:W-:Y:S04]  /*0c30*/  STS [R24], RZ ;  /* 0x000000ff18007388 */ /* 0x0001e80000000800 */
[----:B------:R0:W-:Y:S04]  /*0c40*/  STS [R24+0x80], RZ ;  /* 0x000080ff18007388 */ /* 0x0001e80000000800 */
[----:B------:R0:W-:Y:S04]  /*0c50*/  STS [R24+0x100], RZ ;  /* 0x000100ff18007388 */ /* 0x0001e80000000800 */
[----:B------:R0:W-:Y:S04]  /*0c60*/  STS [R24+0x180], RZ ;  /* 0x000180ff18007388 */ /* 0x0001e80000000800 */
[----:B------:R0:W-:Y:S04]  /*0c70*/  STS [R24+0x200], RZ ;  /* 0x000200ff18007388 */ /* 0x0001e80000000800 */
[----:B------:R0:W-:Y:S04]  /*0c80*/  STS [R24+0x280], RZ ;  /* 0x000280ff18007388 */ /* 0x0001e80000000800 */
[----:B------:R0:W-:Y:S04]  /*0c90*/  STS [R24+0x300], RZ ;  /* 0x000300ff18007388 */ /* 0x0001e80000000800 */
[----:B------:R0:W-:Y:S02]  /*0ca0*/  STS [R24+0x380], RZ ;  /* 0x000380ff18007388 */ /* 0x0001e40000000800 */
.L_x_10:
[----:B------:R-:W-:Y:S05]  /*0cb0*/  BSYNC.RECONVERGENT B1 ;  /* 0x0000000000017941 */ /* 0x000fea0003800200 */
.L_x_9:
[----:B------:R-:W-:Y:S05]  /*0cc0*/  @!P1 BRA `(.L_x_8) ;  /* 0x0000000000489947 */ /* 0x000fea0003800000 */
[----:B------:R-:W-:Y:S02]  /*0cd0*/  ISETP.GE.U32.AND P0, PT, R27, 0x4, PT ;  /* 0x000000041b00780c */ /* 0x000fe40003f06070 */
[----:B------:R-:W-:-:S04]  /*0ce0*/  LOP3.LUT R23, R23, 0x3, RZ, 0xc0, !PT ;  /* 0x0000000317177812 */ /* 0x000fc800078ec0ff */
[----:B------:R-:W-:-:S07]  /*0cf0*/  ISETP.NE.AND P1, PT, R23, RZ, PT ;  /* 0x000000ff1700720c */ /* 0x000fce0003f25270 */
[C---:B0-----:R-:W-:Y:S02]  /*0d00*/  @P0 IMAD R24, R25.reuse, 0x4, R22 ;  /* 0x0000000419180824 */ /* 0x041fe400078e0216 */
[----:B------:R-:W-:-:S03]  /*0d10*/  @P0 VIADD R25, R25, 0x80 ;  /* 0x0000008019190836 */ /* 0x000fc60000000000 */
[----:B------:R1:W-:Y:S04]  /*0d20*/  @P0 STS [R24], RZ ;  /* 0x000000ff18000388 */ /* 0x0003e80000000800 */
[----:B------:R1:W-:Y:S04]  /*0d30*/  @P0 STS [R24+0x80], RZ ;  /* 0x000080ff18000388 */ /* 0x0003e80000000800 */
[----:B------:R1:W-:Y:S04]  /*0d40*/  @P0 STS [R24+0x100], RZ ;  /* 0x000100ff18000388 */ /* 0x0003e80000000800 */
[----:B------:R1:W-:Y:S01]  /*0d50*/  @P0 STS [R24+0x180], RZ ;  /* 0x000180ff18000388 */ /* 0x0003e20000000800 */
[----:B------:R-:W-:Y:S05]  /*0d60*/  @!P1 BRA `(.L_x_8) ;  /* 0x0000000000209947 */ /* 0x000fea0003800000 */
[----:B------:R-:W-:Y:S02]  /*0d70*/  IMAD R0, R25, 0x4, R0 ;  /* 0x0000000419007824 */ /* 0x000fe400078e0200 */
[----:B------:R-:W-:Y:S02]  /*0d80*/  IMAD.MOV R23, RZ, RZ, -R23 ;  /* 0x000000ffff177224 */ /* 0x000fe400078e0a17 */
[----:B------:R-:W-:-:S07]  /*0d90*/  VIADD R0, R0, UR6 ;  /* 0x0000000600007c36 */ /* 0x000fce0008000000 */
.L_x_11:
[----:B------:R-:W-:Y:S01]  /*0da0*/  VIADD R23, R23, 0x1 ;  /* 0x0000000117177836 */ /* 0x000fe20000000000 */
[----:B------:R0:W-:Y:S04]  /*0db0*/  STS [R0], RZ ;  /* 0x000000ff00007388 */ /* 0x0001e80000000800 */
[----:B------:R-:W-:Y:S01]  /*0dc0*/  ISETP.NE.AND P0, PT, R23, RZ, PT ;  /* 0x000000ff1700720c */ /* 0x000fe20003f05270 */
[----:B0-----:R-:W-:-:S12]  /*0dd0*/  VIADD R0, R0, 0x80 ;  /* 0x0000008000007836 */ /* 0x001fd80000000000 */
[----:B------:R-:W-:Y:S05]  /*0de0*/  @P0 BRA `(.L_x_11) ;  /* 0xfffffffc00ec0947 */ /* 0x000fea000383ffff */
.L_x_8:
[----:B------:R-:W-:Y:S05]  /*0df0*/  BSYNC.RECONVERGENT B0 ;  /* 0x0000000000007941 */ /* 0x000fea0003800200 */
.L_x_7:
[----:B------:R-:W2:Y:S01]  /*0e00*/  LDCU UR11, c[0x0][0x3c4] ;  /* 0x00007880ff0b77ac */ /* 0x000ea20008000800 */
[----:B-----5:R-:W-:Y:S01]  /*0e10*/  LOP3.LUT R0, R21, 0x80000000, RZ, 0x3c, !PT ;  /* 0x8000000015007812 */ /* 0x020fe200078e3cff */
[----:B------:R-:W-:Y:S01]  /*0e20*/  BSSY.RECONVERGENT B0, `(.L_x_12) ;  /* 0x0000090000007945 */ /* 0x000fe20003800200 */
[----:B01----:R-:W-:Y:S02]  /*0e30*/  LOP3.LUT R24, R20, 0x80000000, RZ, 0x3c, !PT ;  /* 0x8000000014187812 */ /* 0x003fe400078e3cff */
[----:B------:R-:W-:Y:S02]  /*0e40*/  LOP3.LUT R25, R19, 0x80000000, RZ, 0x3c, !PT ;  /* 0x8000000013197812 */ /* 0x000fe400078e3cff */
[----:B------:R-:W-:Y:S02]  /*0e50*/  LOP3.LUT R27, R18, 0x80000000, RZ, 0x3c, !PT ;  /* 0x80000000121b7812 */ /* 0x000fe400078e3cff */
[----:B------:R-:W-:Y:S02]  /*0e60*/  LOP3.LUT R46, R16, 0x80000000, RZ, 0x3c, !PT ;  /* 0x80000000102e7812 */ /* 0x000fe400078e3cff */
[----:B------:R-:W-:-:S02]  /*0e70*/  LOP3.LUT R48, R17, 0x80000000, RZ, 0x3c, !PT ;  /* 0x8000000011307812 */ /* 0x000fc400078e3cff */
[----:B------:R-:W-:Y:S02]  /*0e80*/  LOP3.LUT R45, R15, 0x80000000, RZ, 0x3c, !PT ;  /* 0x800000000f2d7812 */ /* 0x000fe400078e3cff */
[----:B------:R-:W-:Y:S02]  /*0e90*/  LOP3.LUT R44, R14, 0x80000000, RZ, 0x3c, !PT ;  /* 0x800000000e2c7812 */ /* 0x000fe400078e3cff */
[----:B------:R-:W-:Y:S02]  /*0ea0*/  LOP3.LUT R43, R13, 0x80000000, RZ, 0x3c, !PT ;  /* 0x800000000d2b7812 */ /* 0x000fe400078e3cff */
[----:B--2---:R-:W-:Y:S02]  /*0eb0*/  SHF.R.U32.HI R0, RZ, UR11, R0 ;  /* 0x0000000bff007c19 */ /* 0x004fe40008011600 */
[----:B------:R-:W-:Y:S02]  /*0ec0*/  SHF.R.U32.HI R24, RZ, UR11, R24 ;  /* 0x0000000bff187c19 */ /* 0x000fe40008011618 */
[----:B------:R-:W-:-:S02]  /*0ed0*/  LOP3.LUT R0, R0, UR4, RZ, 0x30, !PT ;  /* 0x0000000400007c12 */ /* 0x000fc4000f8e30ff */
[----:B------:R-:W-:Y:S02]  /*0ee0*/  SHF.R.U32.HI R26, RZ, UR11, R25 ;  /* 0x0000000bff1a7c19 */ /* 0x000fe40008011619 */
[----:B------:R-:W-:Y:S01]  /*0ef0*/  SHF.R.U32.HI R30, RZ, UR11, R27 ;  /* 0x0000000bff1e7c19 */ /* 0x000fe2000801161b */
[----:B------:R-:W-:Y:S01]  /*0f00*/  IMAD R23, R0, 0x4, R22 ;  /* 0x0000000400177824 */ /* 0x000fe200078e0216 */
[----:B------:R-:W-:Y:S01]  /*0f10*/  NOP ;  /* 0x0000000000007918 */ /* 0x000fe20000000000 */
[----:B------:R-:W-:-:S03]  /*0f20*/  LOP3.LUT R25, R24, UR4, RZ, 0x30, !PT ;  /* 0x0000000418197c12 */ /* 0x000fc6000f8e30ff */
[----:B------:R0:W-:Y:S01]  /*0f30*/  ATOMS.POPC.INC.32 RZ, [R23+URZ] ;  /* 0x0000000017ff7f8c */ /* 0x0001e2000d8000ff */
[----:B------:R-:W-:Y:S02]  /*0f40*/  LOP3.LUT R27, R26, UR4, RZ, 0x30, !PT ;  /* 0x000000041a1b7c12 */ /* 0x000fe4000f8e30ff */
[----:B------:R-:W-:Y:S01]  /*0f50*/  SHF.R.U32.HI R24, RZ, UR11, R46 ;  /* 0x0000000bff187c19 */ /* 0x000fe2000801162e */
[----:B------:R-:W-:Y:S01]  /*0f60*/  IMAD R25, R25, 0x4, R22 ;  /* 0x0000000419197824 */ /* 0x000fe200078e0216 */
[----:B------:R-:W-:Y:S01]  /*0f70*/  SHF.R.U32.HI R31, RZ, UR11, R48 ;  /* 0x0000000bff1f7c19 */ /* 0x000fe20008011630 */
[--C-:B------:R-:W-:Y:S01]  /*0f80*/  IMAD R27, R27, 0x4, R22.reuse ;  /* 0x000000041b1b7824 */ /* 0x100fe200078e0216 */
[----:B------:R-:W-:Y:S02]  /*0f90*/  LOP3.LUT R33, R24, UR4, RZ, 0x30, !PT ;  /* 0x0000000418217c12 */ /* 0x000fe4000f8e30ff */
[----:B0-----:R-:W-:Y:S01]  /*0fa0*/  LOP3.LUT R23, R30, UR4, RZ, 0x30, !PT ;  /* 0x000000041e177c12 */ /* 0x001fe2000f8e30ff */
[----:B------:R0:W-:Y:S01]  /*0fb0*/  ATOMS.POPC.INC.32 RZ, [R25+URZ] ;  /* 0x0000000019ff7f8c */ /* 0x0001e2000d8000ff */
[----:B------:R-:W-:Y:S01]  /*0fc0*/  LOP3.LUT R31, R31, UR4, RZ, 0x30, !PT ;  /* 0x000000041f1f7c12 */ /* 0x000fe2000f8e30ff */
[--C-:B------:R-:W-:Y:S01]  /*0fd0*/  IMAD R33, R33, 0x4, R22.reuse ;  /* 0x0000000421217824 */ /* 0x100fe200078e0216 */
[----:B------:R-:W-:Y:S01]  /*0fe0*/  SHF.R.U32.HI R24, RZ, UR11, R45 ;  /* 0x0000000bff187c19 */ /* 0x000fe2000801162d */
[--C-:B------:R-:W-:Y:S01]  /*0ff0*/  IMAD R23, R23, 0x4, R22.reuse ;  /* 0x0000000417177824 */ /* 0x100fe200078e0216 */
[----:B------:R-:W-:Y:S01]  /*1000*/  ATOMS.POPC.INC.32 RZ, [R27+URZ] ;  /* 0x000000001bff7f8c */ /* 0x000fe2000d8000ff */
[----:B------:R-:W-:Y:S01]  /*1010*/  LOP3.LUT R42, R12, 0x80000000, RZ, 0x3c, !PT ;  /* 0x800000000c2a7812 */ /* 0x000fe200078e3cff */
[----:B------:R-:W-:Y:S01]  /*1020*/  IMAD R31, R31, 0x4, R22 ;  /* 0x000000041f1f7824 */ /* 0x000fe200078e0216 */
[----:B------:R-:W-:Y:S01]  /*1030*/  LOP3.LUT R41, R11, 0x80000000, RZ, 0x3c, !PT ;  /* 0x800000000b297812 */ /* 0x000fe200078e3cff */
[----:B------:R1:W-:Y:S01]  /*1040*/  ATOMS.POPC.INC.32 RZ, [R23+URZ] ;  /* 0x0000000017ff7f8c */ /* 0x0003e2000d8000ff */
[----:B0-----:R-:W-:-:S02]  /*1050*/  SHF.R.U32.HI R25, RZ, UR11, R44 ;  /* 0x0000000bff197c19 */ /* 0x001fc4000801162c */
[----:B------:R-:W-:Y:S01]  /*1060*/  SHF.R.U32.HI R26, RZ, UR11, R43 ;  /* 0x0000000bff1a7c19 */ /* 0x000fe2000801162b */
[----:B------:R0:W-:Y:S01]  /*1070*/  ATOMS.POPC.INC.32 RZ, [R31+URZ] ;  /* 0x000000001fff7f8c */ /* 0x0001e2000d8000ff */
[----:B------:R-:W-:Y:S02]  /*1080*/  SHF.R.U32.HI R30, RZ, UR11, R42 ;  /* 0x0000000bff1e7c19 */ /* 0x000fe4000801162a */
[----:B------:R-:W-:Y:S01]  /*1090*/  LOP3.LUT R25, R25, UR4, RZ, 0x30, !PT ;  /* 0x0000000419197c12 */ /* 0x000fe2000f8e30ff */
[----:B------:R2:W-:Y:S01]  /*10a0*/  ATOMS.POPC.INC.32 RZ, [R33+URZ] ;  /* 0x0000000021ff7f8c */ /* 0x0005e2000d8000ff */
[----:B-1----:R-:W-:Y:S02]  /*10b0*/  LOP3.LUT R23, R24, UR4, RZ, 0x30, !PT ;  /* 0x0000000418177c12 */ /* 0x002fe4000f8e30ff */
[----:B------:R-:W-:Y:S01]  /*10c0*/  SHF.R.U32.HI R24, RZ, UR11, R41 ;  /* 0x0000000bff187c19 */ /* 0x000fe20008011629 */
[--C-:B------:R-:W-:Y:S01]  /*10d0*/  IMAD R25, R25, 0x4, R22.reuse ;  /* 0x0000000419197824 */ /* 0x100fe200078e0216 */
[----:B------:R-:W-:Y:S01]  /*10e0*/  LOP3.LUT R27, R26, UR4, RZ, 0x30, !PT ;  /* 0x000000041a1b7c12 */ /* 0x000fe2000f8e30ff */
[----:B------:R-:W-:Y:S01]  /*10f0*/  IMAD R23, R23, 0x4, R22 ;  /* 0x0000000417177824 */ /* 0x000fe200078e0216 */
[----:B0-----:R-:W-:-:S02]  /*1100*/  LOP3.LUT R31, R30, UR4, RZ, 0x30, !PT ;  /* 0x000000041e1f7c12 */ /* 0x001fc4000f8e30ff */
[----:B------:R-:W-:Y:S01]  /*1110*/  LOP3.LUT R40, R10, 0x80000000, RZ, 0x3c, !PT ;  /* 0x800000000a287812 */ /* 0x000fe200078e3cff */
[--C-:B------:R-:W-:Y:S01]  /*1120*/  IMAD R27, R27, 0x4, R22.reuse ;  /* 0x000000041b1b7824 */ /* 0x100fe200078e0216 */
[----:B--2---:R-:W-:Y:S01]  /*1130*/  LOP3.LUT R33, R24, UR4, RZ, 0x30, !PT ;  /* 0x0000000418217c12 */ /* 0x004fe2000f8e30ff */
[----:B------:R0:W-:Y:S01]  /*1140*/  ATOMS.POPC.INC.32 RZ, [R23+URZ] ;  /* 0x0000000017ff7f8c */ /* 0x0001e2000d8000ff */
[----:B------:R-:W-:Y:S01]  /*1150*/  LOP3.LUT R39, R9, 0x80000000, RZ, 0x3c, !PT ;  /* 0x8000000009277812 */ /* 0x000fe200078e3cff */
[--C-:B------:R-:W-:Y:S01]  /*1160*/  IMAD R31, R31, 0x4, R22.reuse ;  /* 0x000000041f1f7824 */ /* 0x100fe200078e0216 */
[----:B------:R-:W-:Y:S01]  /*1170*/  LOP3.LUT R38, R8, 0x80000000, RZ, 0x3c, !PT ;  /* 0x8000000008267812 */ /* 0x000fe200078e3cff */
[----:B------:R-:W-:Y:S01]  /*1180*/  IMAD R33, R33, 0x4, R22 ;  /* 0x0000000421217824 */ /* 0x000fe200078e0216 */
[----:B------:R-:W-:Y:S01]  /*1190*/  LOP3.LUT R37, R7, 0x80000000, RZ, 0x3c, !PT ;  /* 0x8000000007257812 */ /* 0x000fe200078e3cff */
[----:B------:R1:W-:Y:S01]  /*11a0*/  ATOMS.POPC.INC.32 RZ, [R25+URZ] ;  /* 0x0000000019ff7f8c */ /* 0x0003e2000d8000ff */
[----:B------:R-:W-:-:S02]  /*11b0*/  LOP3.LUT R36, R6, 0x80000000, RZ, 0x3c, !PT ;  /* 0x8000000006247812 */ /* 0x000fc400078e3cff */
[----:B0-----:R-:W-:Y:S01]  /*11c0*/  SHF.R.U32.HI R23, RZ, UR11, R40 ;  /* 0x0000000bff177c19 */ /* 0x001fe20008011628 */
[----:B------:R0:W-:Y:S01]  /*11d0*/  ATOMS.POPC.INC.32 RZ, [R27+URZ] ;  /* 0x000000001bff7f8c */ /* 0x0001e2000d8000ff */
[----:B------:R-:W-:Y:S02]  /*11e0*/  SHF.R.U32.HI R24, RZ, UR11, R39 ;  /* 0x0000000bff187c19 */ /* 0x000fe40008011627 */
[----:B------:R-:W-:Y:S01]  /*11f0*/  SHF.R.U32.HI R26, RZ, UR11, R38 ;  /* 0x0000000bff1a7c19 */ /* 0x000fe20008011626 */
[----:B------:R2:W-:Y:S01]  /*1200*/  ATOMS.POPC.INC.32 RZ, [R31+URZ] ;  /* 0x000000001fff7f8c */ /* 0x0005e2000d8000ff */
[----:B------:R-:W-:Y:S02]  /*1210*/  SHF.R.U32.HI R30, RZ, UR11, R37 ;  /* 0x0000000bff1e7c19 */ /* 0x000fe40008011625 */
[----:B------:R-:W-:Y:S01]  /*1220*/  LOP3.LUT R23, R23, UR4, RZ, 0x30, !PT ;  /* 0x0000000417177c12 */ /* 0x000fe2000f8e30ff */
[----:B------:R3:W-:Y:S01]  /*1230*/  ATOMS.POPC.INC.32 RZ, [R33+URZ] ;  /* 0x0000000021ff7f8c */ /* 0x0007e2000d8000ff */
[----:B------:R-:W-:-:S02]  /*1240*/  SHF.R.U32.HI R32, RZ, UR11, R36 ;  /* 0x0000000bff207c19 */ /* 0x000fc40008011624 */
[----:B-1----:R-:W-:Y:S01]  /*1250*/  LOP3.LUT R25, R24, UR4, RZ, 0x30, !PT ;  /* 0x0000000418197c12 */ /* 0x002fe2000f8e30ff */
[--C-:B------:R-:W-:Y:S01]  /*1260*/  IMAD R23, R23, 0x4, R22.reuse ;  /* 0x0000000417177824 */ /* 0x100fe200078e0216 */
[----:B0-----:R-:W-:Y:S02]  /*1270*/  LOP3.LUT R27, R26, UR4, RZ, 0x30, !PT ;  /* 0x000000041a1b7c12 */ /* 0x001fe4000f8e30ff */
[----:B--2---:R-:W-:Y:S01]  /*1280*/  LOP3.LUT R31, R30, UR4, RZ, 0x30, !PT ;  /* 0x000000041e1f7c12 */ /* 0x004fe2000f8e30ff */
[--C-:B------:R-:W-:Y:S01]  /*1290*/  IMAD R25, R25, 0x4, R22.reuse ;  /* 0x0000000419197824 */ /* 0x100fe200078e0216 */
[----:B---3--:R-:W-:Y:S01]  /*12a0*/  LOP3.LUT R33, R32, UR4, RZ, 0x30, !PT ;  /* 0x0000000420217c12 */ /* 0x008fe2000f8e30ff */
[--C-:B------:R-:W-:Y:S01]  /*12b0*/  IMAD R24, R27, 0x4, R22.reuse ;  /* 0x000000041b187824 */ /* 0x100fe200078e0216 */
[----:B------:R-:W-:Y:S01]  /*12c0*/  LOP3.LUT R30, R5, 0x80000000, RZ, 0x3c, !PT ;  /* 0x80000000051e7812 */ /* 0x000fe200078e3cff */
[--C-:B------:R-:W-:Y:S01]  /*12d0*/  IMAD R31, R31, 0x4, R22.reuse ;  /* 0x000000041f1f7824 */ /* 0x100fe200078e0216 */
[----:B------:R-:W-:Y:S01]  /*12e0*/  LOP3.LUT R32, R4, 0x80000000, RZ, 0x3c, !PT ;  /* 0x8000000004207812 */ /* 0x000fe200078e3cff */
[----:B------:R-:W0:Y:S01]  /*12f0*/  LDC.64 R26, c[0x0][0x380] ;  /* 0x0000e000ff1a7b82 */ /* 0x000e220000000a00 */
[----:B------:R-:W-:Y:S01]  /*1300*/  LOP3.LUT R34, R3, 0x80000000, RZ, 0x3c, !PT ;  /* 0x8000000003227812 */ /* 0x000fe200078e3cff */
[----:B------:R1:W-:Y:S01]  /*1310*/  ATOMS.POPC.INC.32 RZ, [R23+URZ] ;  /* 0x0000000017ff7f8c */ /* 0x0003e2000d8000ff */
[----:B------:R-:W-:Y:S01]  /*1320*/  LOP3.LUT R35, R2, 0x80000000, RZ, 0x3c, !PT ;  /* 0x8000000002237812 */ /* 0x000fe200078e3cff */
[----:B------:R-:W-:Y:S01]  /*1330*/  IMAD R33, R33, 0x4, R22 ;  /* 0x0000000421217824 */ /* 0x000fe200078e0216 */
[----:B------:R-:W-:Y:S01]  /*1340*/  SHF.R.U32.HI R30, RZ, UR11, R30 ;  /* 0x0000000bff1e7c19 */ /* 0x000fe2000801161e */
[----:B------:R2:W-:Y:S01]  /*1350*/  ATOMS.POPC.INC.32 RZ, [R25+URZ] ;  /* 0x0000000019ff7f8c */ /* 0x0005e2000d8000ff */
[----:B------:R-:W-:-:S02]  /*1360*/  SHF.R.U32.HI R32, RZ, UR11, R32 ;  /* 0x0000000bff207c19 */ /* 0x000fc40008011620 */
[----:B------:R-:W-:Y:S01]  /*1370*/  SHF.R.U32.HI R34, RZ, UR11, R34 ;  /* 0x0000000bff227c19 */ /* 0x000fe20008011622 */
[----:B------:R3:W-:Y:S01]  /*1380*/  ATOMS.POPC.INC.32 RZ, [R24+URZ] ;  /* 0x0000000018ff7f8c */ /* 0x0007e2000d8000ff */
[----:B------:R-:W-:Y:S02]  /*1390*/  SHF.R.U32.HI R35, RZ, UR11, R35 ;  /* 0x0000000bff237c19 */ /* 0x000fe40008011623 */
[----:B-1----:R-:W-:Y:S01]  /*13a0*/  LOP3.LUT R23, R30, UR4, RZ, 0x30, !PT ;  /* 0x000000041e177c12 */ /* 0x002fe2000f8e30ff */
[----:B------:R1:W-:Y:S01]  /*13b0*/  ATOMS.POPC.INC.32 RZ, [R31+URZ] ;  /* 0x000000001fff7f8c */ /* 0x0003e2000d8000ff */
[----:B--2---:R-:W-:Y:S02]  /*13c0*/  LOP3.LUT R25, R32, UR4, RZ, 0x30, !PT ;  /* 0x0000000420197c12 */ /* 0x004fe4000f8e30ff */
[----:B------:R-:W-:Y:S01]  /*13d0*/  ISETP.GT.U32.AND P1, PT, R29, 0xff, PT ;  /* 0x000000ff1d00780c */ /* 0x000fe20003f24070 */
[--C-:B---3--:R-:W-:Y:S01]  /*13e0*/  IMAD R24, R23, 0x4, R22.reuse ;  /* 0x0000000417187824 */ /* 0x108fe200078e0216 */
[----:B------:R-:W-:Y:S01]  /*13f0*/  LOP3.LUT R35, R35, UR4, RZ, 0x30, !PT ;  /* 0x0000000423237c12 */ /* 0x000fe2000f8e30ff */
[----:B------:R-:W-:Y:S01]  /*1400*/  IMAD R30, R25, 0x4, R22 ;  /* 0x00000004191e7824 */ /* 0x000fe200078e0216 */
[----:B------:R-:W-:Y:S01]  /*1410*/  ATOMS.POPC.INC.32 RZ, [R33+URZ] ;  /* 0x0000000021ff7f8c */ /* 0x000fe2000d8000ff */
[----:B-1----:R-:W-:Y:S01]  /*1420*/  LOP3.LUT R31, R34, UR4, RZ, 0x30, !PT ;  /* 0x00000004221f7c12 */ /* 0x002fe2000f8e30ff */
[----:B------:R-:W-:-:S02]  /*1430*/  IMAD.MOV.U32 R23, RZ, RZ, RZ ;  /* 0x000000ffff177224 */ /* 0x000fc400078e00ff */
[--C-:B------:R-:W-:Y:S01]  /*1440*/  IMAD R32, R35, 0x4, R22.reuse ;  /* 0x0000000423207824 */ /* 0x100fe200078e0216 */
[----:B------:R1:W-:Y:S01]  /*1450*/  ATOMS.POPC.INC.32 RZ, [R24+URZ] ;  /* 0x0000000018ff7f8c */ /* 0x0003e2000d8000ff */
[----:B------:R-:W-:Y:S01]  /*1460*/  IMAD R31, R31, 0x4, R22 ;  /* 0x000000041f1f7824 */ /* 0x000fe200078e0216 */
[----:B------:R-:W-:Y:S01]  /*1470*/  LEA R22, R29, UR6, 0x2 ;  /* 0x000000061d167c11 */ /* 0x000fe2000f8e10ff */
[----:B------:R-:W-:Y:S01]  /*1480*/  IMAD.U32 R25, RZ, RZ, UR10 ;  /* 0x0000000aff197e24 */ /* 0x000fe2000f8e00ff */
[----:B------:R2:W-:Y:S04]  /*1490*/  ATOMS.POPC.INC.32 RZ, [R30+URZ] ;  /* 0x000000001eff7f8c */ /* 0x0005e8000d8000ff */
[----:B------:R2:W-:Y:S01]  /*14a0*/  ATOMS.POPC.INC.32 RZ, [R31+URZ] ;  /* 0x000000001fff7f8c */ /* 0x0005e2000d8000ff */
[----:B-1----:R-:W-:-:S03]  /*14b0*/  P2R R24, PR, RZ, 0x2 ;  /* 0x00000002ff187803 */ /* 0x002fc60000000000 */
[----:B------:R2:W-:Y:S01]  /*14c0*/  ATOMS.POPC.INC.32 RZ, [R32+URZ] ;  /* 0x0000000020ff7f8c */ /* 0x0005e2000d8000ff */
[----:B------:R-:W-:Y:S06]  /*14d0*/  BAR.SYNC.DEFER_BLOCKING 0x0 ;  /* 0x0000000000007b1d */ /* 0x000fec0000010000 */
[----:B------:R-:W-:Y:S05]  /*14e0*/  @P1 BRA `(.L_x_13) ;  /* 0x00000000008c1947 */ /* 0x000fea0003800000 */
[----:B------:R-:W1:Y:S04]  /*14f0*/  LDS R53, [R22] ;  /* 0x0000000016357984 */ /* 0x000e680000000800 */
[----:B--2---:R-:W2:Y:S04]  /*1500*/  LDS R30, [R22+0x400] ;  /* 0x00040000161e7984 */ /* 0x004ea80000000800 */
[----:B------:R-:W3:Y:S04]  /*1510*/  LDS R31, [R22+0x800] ;  /* 0x00080000161f7984 */ /* 0x000ee80000000800 */
[----:B------:R-:W4:Y:S04]  /*1520*/  LDS R23, [R22+0xc00] ;  /* 0x000c000016177984 */ /* 0x000f280000000800 */
[----:B------:R-:W5:Y:S04]  /*1530*/  LDS R52, [R22+0x1000] ;  /* 0x0010000016347984 */ /* 0x000f680000000800 */
[----:B------:R-:W0:Y:S04]  /*1540*/  LDS R50, [R22+0x1400] ;  /* 0x0014000016327984 */ /* 0x000e280000000800 */
[----:B------:R-:W0:Y:S04]  /*1550*/  LDS R49, [R22+0x1800] ;  /* 0x0018000016317984 */ /* 0x000e280000000800 */
[----:B------:R-:W0:Y:S04]  /*1560*/  LDS R34, [R22+0x1c00] ;  /* 0x001c000016227984 */ /* 0x000e280000000800 */
[----:B------:R-:W0:Y:S04]  /*1570*/  LDS R33, [R22+0x2000] ;  /* 0x0020000016217984 */ /* 0x000e280000000800 */
[----:B------:R-:W0:Y:S04]  /*1580*/  LDS R32, [R22+0x2400] ;  /* 0x0024000016207984 */ /* 0x000e280000000800 */
[----:B-1----:R2:W-:Y:S04]  /*1590*/  STS [R22+0x400], R53 ;  /* 0x0004003516007388 */ /* 0x0025e80000000800 */
[----:B------:R-:W-:Y:S01]  /*15a0*/  STS [R22], RZ ;  /* 0x000000ff16007388 */ /* 0x000fe20000000800 */
[----:B--2---:R-:W-:-:S03]  /*15b0*/  IMAD.IADD R53, R53, 0x1, R30 ;  /* 0x0000000135357824 */ /* 0x004fc600078e021e */
[----:B------:R-:W1:Y:S01]  /*15c0*/  LDS R30, [R22+0x2800] ;  /* 0x00280000161e7984 */ /* 0x000e620000000800 */
[----:B---3--:R-:W-:-:S03]  /*15d0*/  IMAD.IADD R31, R53, 0x1, R31 ;  /* 0x00000001351f7824 */ /* 0x008fc600078e021f */
[----:B------:R1:W-:Y:S01]  /*15e0*/  STS [R22+0x800], R53 ;  /* 0x0008003516007388 */ /* 0x0003e20000000800 */
[----:B----4-:R-:W-:-:S03]  /*15f0*/  IMAD.IADD R23, R31, 0x1, R23 ;  /* 0x000000011f177824 */ /* 0x010fc600078e0217 */
[----:B------:R-:W-:Y:S01]  /*1600*/  STS [R22+0xc00], R31 ;  /* 0x000c001f16007388 */ /* 0x000fe20000000800 */
[----:B-----5:R-:W-:-:S03]  /*1610*/  IMAD.IADD R51, R23, 0x1, R52 ;  /* 0x0000000117337824 */ /* 0x020fc600078e0234 */
[----:B------:R-:W-:Y:S01]  /*1620*/  STS [R22+0x1000], R23 ;  /* 0x0010001716007388 */ /* 0x000fe20000000800 */
[----:B0-----:R-:W-:-:S03]  /*1630*/  IMAD.IADD R52, R51, 0x1, R50 ;  /* 0x0000000133347824 */ /* 0x001fc600078e0232 */
[----:B------:R-:W0:Y:S01]  /*1640*/  LDS R50, [R22+0x2c00] ;  /* 0x002c000016327984 */ /* 0x000e220000000800 */
[----:B------:R-:W-:-:S03]  /*1650*/  IMAD.IADD R49, R52, 0x1, R49 ;  /* 0x0000000134317824 */ /* 0x000fc600078e0231 */
[----:B------:R3:W-:Y:S01]  /*1660*/  STS [R22+0x1400], R51 ;  /* 0x0014003316007388 */ /* 0x0007e20000000800 */
[----:B------:R-:W-:-:S03]  /*1670*/  IMAD.IADD R34, R49, 0x1, R34 ;  /* 0x0000000131227824 */ /* 0x000fc600078e0222 */
[----:B------:R3:W-:Y:S01]  /*1680*/  STS [R22+0x1800], R52 ;  /* 0x0018003416007388 */ /* 0x0007e20000000800 */
[----:B------:R-:W-:-:S03]  /*1690*/  IMAD.IADD R33, R34, 0x1, R33 ;  /* 0x0000000122217824 */ /* 0x000fc600078e0221 */
[----:B------:R3:W-:Y:S01]  /*16a0*/  STS [R22+0x1c00], R49 ;  /* 0x001c003116007388 */ /* 0x0007e20000000800 */
[----:B------:R-:W-:-:S03]  /*16b0*/  IMAD.IADD R32, R33, 0x1, R32 ;  /* 0x0000000121207824 */ /* 0x000fc600078e0220 */
[----:B------:R3:W-:Y:S04]  /*16c0*/  STS [R22+0x2000], R34 ;  /* 0x0020002216007388 */ /* 0x0007e80000000800 */
[----:B------:R3:W-:Y:S01]  /*16d0*/  STS [R22+0x2400], R33 ;  /* 0x0024002116007388 */ /* 0x0007e20000000800 */
[----:B-1----:R-:W-:-:S03]  /*16e0*/  IMAD.IADD R53, R32, 0x1, R30 ;  /* 0x0000000120357824 */ /* 0x002fc600078e021e */
[----:B------:R3:W-:Y:S04]  /*16f0*/  STS [R22+0x2800], R32 ;  /* 0x0028002016007388 */ /* 0x0007e80000000800 */
[----:B------:R3:W-:Y:S01]  /*1700*/  STS [R22+0x2c00], R53 ;  /* 0x002c003516007388 */ /* 0x0007e20000000800 */
[----:B0-----:R-:W-:-:S07]  /*1710*/  IMAD.IADD R23, R53, 0x1, R50 ;  /* 0x0000000135177824 */ /* 0x001fce00078e0232 */
.L_x_13:
[----:B------:R-:W-:Y:S05]  /*1720*/  BSYNC.RECONVERGENT B0 ;  /* 0x0000000000007941 */ /* 0x000fea0003800200 */
.L_x_12:
[----:B------:R-:W-:Y:S01]  /*1730*/  ISETP.NE.AND P0, PT, R23, 0x1e00, PT ;  /* 0x00001e001700780c */ /* 0x000fe20003f05270 */
[----:B------:R-:W-:Y:S01]  /*1740*/  IMAD R25, R25, 0x100, R29 ;  /* 0x0000010019197824 */ /* 0x000fe200078e021d */
[----:B---3--:R-:W-:Y:S01]  /*1750*/  @!P1 LOP3.LUT R49, R23, 0x40000000, RZ, 0xfc, !PT ;  /* 0x4000000017319812 */ /* 0x008fe200078efcff */
[----:B--2---:R-:W1:Y:S01]  /*1760*/  LDC.64 R30, c[0x0][0x398] ;  /* 0x0000e600ff1e7b82 */ /* 0x004e620000000a00 */
[----:B------:R-:W-:Y:S01]  /*1770*/  ISETP.LT.U32.AND P0, PT, R29, 0x100, !P0 ;  /* 0x000001001d00780c */ /* 0x000fe20004701070 */
[----:B0-----:R-:W-:Y:S01]  /*1780*/  IMAD.WIDE R26, R25, 0x4, R26 ;  /* 0x00000004191a7825 */ /* 0x001fe200078e021a */
[----:B------:R-:W-:Y:S02]  /*1790*/  LOP3.LUT R34, R5, 0x80000000, RZ, 0x3c, !PT ;  /* 0x8000000005227812 */ /* 0x000fe400078e3cff */
[----:B------:R-:W-:Y:S02]  /*17a0*/  LOP3.LUT R33, R19, 0x80000000, RZ, 0x3c, !PT ;  /* 0x8000000013217812 */ /* 0x000fe400078e3cff */
[----:B------:R0:W-:Y:S01]  /*17b0*/  @!P1 STG.E.STRONG.SYS desc[UR8][R26.64], R49 ;  /* 0x000000311a009986 */ /* 0x0001e2000c115908 */
[----:B------:R-:W2:Y:S01]  /*17c0*/  LDC.64 R50, c[0x0][0x390] ;  /* 0x0000e400ff327b82 */ /* 0x000ea20000000a00 */
[----:B------:R-:W-:-:S02]  /*17d0*/  LOP3.LUT R32, R4, 0x80000000, RZ, 0x3c, !PT ;  /* 0x8000000004207812 */ /* 0x000fc400078e3cff */
[----:B------:R-:W-:Y:S01]  /*17e0*/  LOP3.LUT R25, R3, 0x80000000, RZ, 0x3c, !PT ;  /* 0x8000000003197812 */ /* 0x000fe200078e3cff */
[----:B-1----:R-:W-:-:S04]  /*17f0*/  IMAD.WIDE.U32 R30, R29, 0x4, R30 ;  /* 0x000000041d1e7825 */ /* 0x002fc800078e001e */
[----:B------:R-:W-:Y:S06]  /*1800*/  BAR.RED.OR.DEFER_BLOCKING 0x0, P0 ;  /* 0x0000000000007b1d */ /* 0x000fec0000014800 */
[----:B------:R-:W1:Y:S02]  /*1810*/  B2R.RESULT RZ, P0 ;  /* 0x0000000000ff731c */ /* 0x000e640000004000 */
[----:B012---:R-:W-:Y:S05]  /*1820*/  @!P0 BRA `(.L_x_14) ;  /* 0x00000008008c8947 */ /* 0x007fea0003800000 */
[C---:B------:R-:W-:Y:S01]  /*1830*/  ISETP.GT.U32.AND P0, PT, R29.reuse, R0, PT ;  /* 0x000000001d00720c */ /* 0x040fe20003f04070 */
[----:B------:R-:W-:Y:S01]  /*1840*/  BSSY B1, `(.L_x_15) ;  /* 0x0000029000017945 */ /* 0x000fe20003800000 */
[----:B------:R-:W-:Y:S02]  /*1850*/  IMAD.WIDE.U32 R24, R29, 0x4, R50 ;  /* 0x000000041d187825 */ /* 0x000fe400078e0032 */
[----:B------:R-:W-:Y:S01]  /*1860*/  SEL R36, RZ, 0x1e00, !P0 ;  /* 0x00001e00ff247807 */ /* 0x000fe20004000000 */
[----:B------:R-:W-:Y:S08]  /*1870*/  @P1 BRA `(.L_x_16) ;  /* 0x0000000000941947 */ /* 0x000ff00003800000 */
[----:B------:R-:W2:Y:S01]  /*1880*/  LDG.E R30, desc[UR8][R30.64] ;  /* 0x000000081e1e7981 */ /* 0x000ea2000c1e1900 */
[----:B------:R-:W-:Y:S01]  /*1890*/  UISETP.GE.AND UP0, UPT, UR10, 0x1, UPT ;  /* 0x000000010a00788c */ /* 0x000fe2000bf06270 */
[----:B------:R-:W-:Y:S02]  /*18a0*/  IMAD.MOV.U32 R33, RZ, RZ, R23 ;  /* 0x000000ffff217224 */ /* 0x000fe400078e0017 */
[----:B--2---:R-:W-:-:S05]  /*18b0*/  IMAD.IADD R32, R30, 0x1, -R36 ;  /* 0x000000011e207824 */ /* 0x004fca00078e0a24 */
[----:B------:R0:W-:Y:S01]  /*18c0*/  STS [R22+0x7800], R32 ;  /* 0x0078002016007388 */ /* 0x0001e20000000800 */
[----:B------:R-:W-:Y:S05]  /*18d0*/  BRA.U !UP0, `(.L_x_17) ;  /* 0x00000001086c7547 */ /* 0x000fea000b800000 */
[----:B------:R-:W-:Y:S01]  /*18e0*/  BSSY B0, `(.L_x_18) ;  /* 0x0000019000007945 */ /* 0x000fe20003800000 */
[----:B0-----:R-:W-:Y:S02]  /*18f0*/  IMAD.MOV.U32 R32, RZ, RZ, -0x1 ;  /* 0xffffffffff207424 */ /* 0x001fe400078e00ff */
[----:B------:R-:W-:Y:S02]  /*1900*/  IMAD.U32 R34, RZ, RZ, UR10 ;  /* 0x0000000aff227e24 */ /* 0x000fe4000f8e00ff */
[----:B------:R-:W-:-:S07]  /*1910*/  IMAD.MOV.U32 R33, RZ, RZ, R23 ;  /* 0x000000ffff217224 */ /* 0x000fce00078e0017 */
.L_x_22:
[----:B------:R-:W0:Y:S01]  /*1920*/  LDC.64 R30, c[0x0][0x380] ;  /* 0x0000e000ff1e7b82 */ /* 0x000e220000000a00 */
[----:B------:R-:W-:Y:S01]  /*1930*/  VIADD R37, R34, 0xffffffff ;  /* 0xffffffff22257836 */ /* 0x000fe20000000000 */
[----:B------:R-:W-:Y:S03]  /*1940*/  BSSY B2, `(.L_x_19) ;  /* 0x0000008000027945 */ /* 0x000fe60003800000 */
[----:B------:R-:W-:-:S04]  /*1950*/  IMAD R35, R37, 0x100, R29 ;  /* 0x0000010025237824 */ /* 0x000fc800078e021d */
[----:B0-----:R-:W-:-:S07]  /*1960*/  IMAD.WIDE R30, R35, 0x4, R30 ;  /* 0x00000004231e7825 */ /* 0x001fce00078e021e */
.L_x_20:
[----:B------:R-:W-:Y:S05]  /*1970*/  YIELD ;  /* 0x0000000000007946 */ /* 0x000fea0003800000 */
[----:B------:R0:W-:Y:S06]  /*1980*/  MEMBAR.SC.CTA ;  /* 0x0000000000007992 */ /* 0x0001ec0000000000 */
[----:B0-----:R-:W2:Y:S02]  /*1990*/  LDG.E.STRONG.SYS R35, desc[UR8][R30.64] ;  /* 0x000000081e237981 */ /* 0x001ea4000c1f5900 */
[----:B--2---:R-:W-:-:S13]  /*19a0*/  ISETP.NE.AND P0, PT, R35, RZ, PT ;  /* 0x000000ff2300720c */ /* 0x004fda0003f05270 */
[----:B------:R-:W-:Y:S05]  /*19b0*/  @!P0 BRA `(.L_x_20) ;  /* 0xfffffffc00ec8947 */ /* 0x000fea000383ffff */
[----:B------:R-:W-:Y:S05]  /*19c0*/  BSYNC B2 ;  /* 0x0000000000027941 */ /* 0x000fea0003800000 */
.L_x_19:
[----:B------:R-:W-:Y:S01]  /*19d0*/  BSSY.RECONVERGENT B2, `(.L_x_21) ;  /* 0x0000006000027945 */ /* 0x000fe20003800200 */
[C---:B------:R-:W-:Y:S02]  /*19e0*/  ISETP.GT.AND P0, PT, R35.reuse, -0x1, PT ;  /* 0xffffffff2300780c */ /* 0x040fe40003f04270 */
[----:B------:R-:W-:Y:S01]  /*19f0*/  LOP3.LUT R30, R35, 0x3fffffff, RZ, 0xc0, !PT ;  /* 0x3fffffff231e7812 */ /* 0x000fe200078ec0ff */
[----:B------:R-:W-:Y:S05]  /*1a00*/  WARPSYNC.EXCLUSIVE R32 ;  /* 0x0000000020007348 */ /* 0x000fea0003a00000 */
[----:B------:R-:W-:-:S05]  /*1a10*/  IMAD.IADD R33, R30, 0x1, R33 ;  /* 0x000000011e217824 */ /* 0x000fca00078e0221 */
[----:B------:R-:W-:-:S07]  /*1a20*/  VOTE.ANY R32, PT, P0 ;  /* 0x0000000000207806 */ /* 0x000fce00000e0100 */
[----:B------:R-:W-:Y:S05]  /*1a30*/  BSYNC.RECONVERGENT B2 ;  /* 0x0000000000027941 */ /* 0x000fea0003800200 */
.L_x_21:
[----:B------:R-:W-:Y:S01]  /*1a40*/  ISETP.GT.U32.AND P1, PT, R34, 0x1, PT ;  /* 0x000000012200780c */ /* 0x000fe20003f24070 */
[----:B------:R-:W-:-:S12]  /*1a50*/  IMAD.MOV.U32 R34, RZ, RZ, R37 ;  /* 0x000000ffff227224 */ /* 0x000fd800078e0025 */
[----:B------:R-:W-:Y:S05]  /*1a60*/  @P0 BRA P1, `(.L_x_22) ;  /* 0xfffffffc00ac0947 */ /* 0x000fea000083ffff */
[----:B------:R-:W-:Y:S05]  /*1a70*/  BSYNC B0 ;  /* 0x0000000000007941 */ /* 0x000fea0003800000 */
.L_x_18:
[----:B------:R1:W2:Y:S02]  /*1a80*/  LDS R32, [R22+0x7800] ;  /* 0x0078000016207984 */ /* 0x0002a40000000800 */
.L_x_17:
[----:B------:R-:W-:Y:S02]  /*1a90*/  LOP3.LUT R31, R33, 0x80000000, RZ, 0xfc, !PT ;  /* 0x80000000211f7812 */ /* 0x000fe400078efcff */
[----:B--2---:R-:W-:-:S03]  /*1aa0*/  IADD3 R33, PT, PT, R32, R33, -R23 ;  /* 0x0000002120217210 */ /* 0x004fc60007ffe817 */
[----:B------:R2:W-:Y:S04]  /*1ab0*/  STG.E.STRONG.SYS desc[UR8][R26.64], R31 ;  /* 0x0000001f1a007986 */ /* 0x0005e8000c115908 */
[----:B------:R2:W-:Y:S02]  /*1ac0*/  STS [R22+0x7800], R33 ;  /* 0x0078002116007388 */ /* 0x0005e40000000800 */
.L_x_16:
[----:B------:R-:W-:Y:S05]  /*1ad0*/  BSYNC B1 ;  /* 0x0000000000017941 */ /* 0x000fea0003800000 */
.L_x_15:
[----:B--2---:R-:W2:Y:S01]  /*1ae0*/  LDC.64 R26, c[0x0][0x390] ;  /* 0x0000e400ff1a7b82 */ /* 0x004ea20000000a00 */
[----:B------:R-:W-:-:S04]  /*1af0*/  UIMAD UR5, UR10, 0x1e00, URZ ;  /* 0x00001e000a0578a4 */ /* 0x000fc8000f8e02ff */
[----:B------:R-:W-:-:S03]  /*1b00*/  UIADD3 UR5, UPT, UPT, UR5, 0x1e00, URZ ;  /* 0x00001e0005057890 */ /* 0x000fc6000fffe0ff */
[----:B------:R-:W3:Y:S01]  /*1b10*/  LDC R30, c[0x0][0x3c0] ;  /* 0x0000f000ff1e7b82 */ /* 0x000ee20000000800 */
[----:B--2---:R-:W-:Y:S02]  /*1b20*/  ISETP.EQ.U32.AND P1, PT, R26, RZ, PT ;  /* 0x000000ff1a00720c */ /* 0x004fe40003f22070 */
[----:B---3--:R-:W-:-:S04]  /*1b30*/  ISETP.LE.AND P0, PT, R30, UR5, PT ;  /* 0x000000051e007c0c */ /* 0x008fc8000bf03270 */
[----:B------:R-:W-:Y:S02]  /*1b40*/  ISETP.EQ.OR.EX P0, PT, R27, RZ, !P0, P1 ;  /* 0x000000ff1b00720c */ /* 0x000fe40004702710 */
[----:B------:R-:W-:Y:S01]  /*1b50*/  ISETP.LT.AND P1, PT, R30, UR5, PT ;  /* 0x000000051e007c0c */ /* 0x000fe2000bf21270 */
[----:B------:R-:W-:Y:S05]  /*1b60*/  WARPSYNC.ALL ;  /* 0x0000000000007948 */ /* 0x000fea0003800000 */
[----:B------:R-:W-:Y:S01]  /*1b70*/  ISETP.GT.U32.OR P0, PT, R29, 0xff, P0 ;  /* 0x000000ff1d00780c */ /* 0x000fe20000704470 */
[----:B------:R-:W2:Y:S01]  /*1b80*/  S2UR UR7, SR_CgaCtaId ;  /* 0x00000000000779c3 */ /* 0x000ea20000008800 */
[----:B------:R-:W-:-:S11]  /*1b90*/  UMOV UR5, 0x400 ;  /* 0x0000040000057882 */ /* 0x000fd60000000000 */
[----:B01----:R-:W0:Y:S01]  /*1ba0*/  @!P0 LDS R22, [R22+0x7800] ;  /* 0x0078000016168984 */ /* 0x003e220000000800 */
[----:B--2---:R-:W-:-:S06]  /*1bb0*/  ULEA UR5, UR7, UR5, 0x18 ;  /* 0x0000000507057291 */ /* 0x004fcc000f8ec0ff */
[----:B------:R-:W-:Y:S02]  /*1bc0*/  LEA R0, R0, UR5, 0x2 ;  /* 0x0000000500007c11 */ /* 0x000fe4000f8e10ff */
[----:B0-----:R-:W-:-:S05]  /*1bd0*/  @!P0 IADD3 R23, PT, PT, R22, R36, R23 ;  /* 0x0000002416178210 */ /* 0x001fca0007ffe017 */
[----:B------:R0:W-:Y:S01]  /*1be0*/  @!P0 STG.E desc[UR8][R24.64], R23 ;  /* 0x0000001718008986 */ /* 0x0001e2000c101908 */
[----:B------:R-:W-:Y:S06]  /*1bf0*/  BAR.SYNC.DEFER_BLOCKING 0x0 ;  /* 0x0000000000007b1d */ /* 0x000fec0000010000 */
[----:B------:R0:W1:Y:S01]  /*1c00*/  LDS R26, [R0+0x7800] ;  /* 0x00780000001a7984 */ /* 0x0000620000000800 */
[----:B------:R-:W-:Y:S05]  /*1c10*/  @P1 BRA `(.L_x_23) ;  /* 0x0000000000741947 */ /* 0x000fea0003800000 */
[----:B------:R-:W2:Y:S01]  /*1c20*/  LDCU.64 UR12, c[0x0][0x3a0] ;  /* 0x00007400ff0c77ac */ /* 0x000ea20008000a00 */
[C---:B0-----:R-:W-:Y:S02]  /*1c30*/  LOP3.LUT R23, R29.reuse, 0x3e0, RZ, 0xc0, !PT ;  /* 0x000003e01d177812 */ /* 0x041fe400078ec0ff */
[----:B------:R-:W-:-:S05]  /*1c40*/  LOP3.LUT R28, R29, 0x1f, RZ, 0xc0, !PT ;  /* 0x0000001f1d1c7812 */ /* 0x000fca00078ec0ff */
[----:B------:R-:W-:-:S05]  /*1c50*/  IMAD R23, R23, 0x14, R28 ;  /* 0x0000001417177824 */ /* 0x000fca00078e021c */
[----:B-1----:R-:W-:-:S05]  /*1c60*/  IADD3 R0, P0, PT, R23, R26, RZ ;  /* 0x0000001a17007210 */ /* 0x002fca0007f1e0ff */
[----:B------:R-:W-:Y:S01]  /*1c70*/  IMAD.X R23, RZ, RZ, RZ, P0 ;  /* 0x000000ffff177224 */ /* 0x000fe200000e06ff */
[----:B--2---:R-:W-:-:S04]  /*1c80*/  LEA R22, P0, R0, UR12, 0x2 ;  /* 0x0000000c00167c11 */ /* 0x004fc8000f8010ff */
[----:B------:R-:W-:-:S05]  /*1c90*/  LEA.HI.X R23, R0, UR13, R23, 0x2, P0 ;  /* 0x0000000d00177c11 */ /* 0x000fca00080f1417 */
[----:B------:R-:W-:Y:S04]  /*1ca0*/  STG.E desc[UR8][R22.64], R21 ;  /* 0x0000001516007986 */ /* 0x000fe8000c101908 */
        /* <DEDUP_REMOVED lines=18> */
[----:B------:R-:W-:Y:S01]  /*1dd0*/  STG.E desc[UR8][R22.64+0x980], R2 ;  /* 0x0009800216007986 */ /* 0x000fe2000c101908 */
[----:B------:R-:W-:Y:S05]  /*1de0*/  EXIT ;  /* 0x000000000000794d */ /* 0x000fea0003800000 */
.L_x_23:
[C---:B0-----:R-:W-:Y:S01]  /*1df0*/  LOP3.LUT R23, R29.reuse, 0x3e0, RZ, 0xc0, !PT ;  /* 0x000003e01d177812 */ /* 0x041fe200078ec0ff */
[----:B------:R-:W0:Y:S01]  /*1e00*/  LDCU.64 UR12, c[0x0][0x3a0] ;  /* 0x00007400ff0c77ac */ /* 0x000e220008000a00 */
[----:B------:R-:W-:Y:S01]  /*1e10*/  LOP3.LUT R28, R29, 0x1f, RZ, 0xc0, !PT ;  /* 0x0000001f1d1c7812 */ /* 0x000fe200078ec0ff */
[----:B------:R-:W-:-:S04]  /*1e20*/  IMAD.U32 R27, RZ, RZ, UR10 ;  /* 0x0000000aff1b7e24 */ /* 0x000fc8000f8e00ff */
[----:B------:R-:W-:Y:S02]  /*1e30*/  IMAD R25, R23, 0x14, R28 ;  /* 0x0000001417197824 */ /* 0x000fe400078e021c */
[----:B------:R-:W-:Y:S02]  /*1e40*/  IMAD R0, R27, -0x1e00, R30 ;  /* 0xffffe2001b007824 */ /* 0x000fe400078e021e */
[C---:B------:R-:W-:Y:S01]  /*1e50*/  VIADD R23, R25.reuse, 0x20 ;  /* 0x0000002019177836 */ /* 0x040fe20000000000 */
[C---:B-1----:R-:W-:Y:S01]  /*1e60*/  IADD3 R26, P0, PT, R25.reuse, R26, RZ ;  /* 0x0000001a191a7210 */ /* 0x042fe20007f1e0ff */
[C---:B------:R-:W-:Y:S01]  /*1e70*/  VIADD R27, R25.reuse, 0x40 ;  /* 0x00000040191b7836 */ /* 0x040fe20000000000 */
[CC--:B------:R-:W-:Y:S01]  /*1e80*/  ISETP.GE.AND P5, PT, R25.reuse, R0.reuse, PT ;  /* 0x000000001900720c */ /* 0x0c0fe20003fa6270 */
[----:B------:R-:W-:Y:S01]  /*1e90*/  VIADD R29, R25, 0xa0 ;  /* 0x000000a0191d7836 */ /* 0x000fe20000000000 */
[-C--:B------:R-:W-:Y:S01]  /*1ea0*/  ISETP.GE.AND P4, PT, R23, R0.reuse, PT ;  /* 0x000000001700720c */ /* 0x080fe20003f86270 */
[----:B------:R-:W-:Y:S01]  /*1eb0*/  VIADD R23, R25, 0x60 ;  /* 0x0000006019177836 */ /* 0x000fe20000000000 */
[----:B------:R-:W-:Y:S01]  /*1ec0*/  ISETP.GE.AND P3, PT, R27, R0, PT ;  /* 0x000000001b00720c */ /* 0x000fe20003f66270 */
[----:B------:R-:W-:-:S02]  /*1ed0*/  VIADD R27, R25, 0x80 ;  /* 0x00000080191b7836 */ /* 0x000fc40000000000 */
[----:B------:R-:W-:Y:S01]  /*1ee0*/  VIADD R31, R25, 0xc0 ;  /* 0x000000c0191f7836 */ /* 0x000fe20000000000 */
[-C--:B------:R-:W-:Y:S01]  /*1ef0*/  ISETP.GE.AND P2, PT, R23, R0.reuse, PT ;  /* 0x000000001700720c */ /* 0x080fe20003f46270 */
[----:B------:R-:W-:Y:S01]  /*1f00*/  IMAD.X R23, RZ, RZ, RZ, P0 ;  /* 0x000000ffff177224 */ /* 0x000fe200000e06ff */
[C---:B0-----:R-:W-:Y:S02]  /*1f10*/  LEA R22, P0, R26.reuse, UR12, 0x2 ;  /* 0x0000000c1a167c11 */ /* 0x041fe4000f8010ff */
[-C--:B------:R-:W-:Y:S01]  /*1f20*/  ISETP.GE.AND P1, PT, R27, R0.reuse, PT ;  /* 0x000000001b00720c */ /* 0x080fe20003f26270 */
[----:B------:R-:W-:Y:S01]  /*1f30*/  VIADD R27, R25, 0xe0 ;  /* 0x000000e0191b7836 */ /* 0x000fe20000000000 */
[----:B------:R-:W-:Y:S02]  /*1f40*/  LEA.HI.X R23, R26, UR13, R23, 0x2, P0 ;  /* 0x0000000d1a177c11 */ /* 0x000fe400080f1417 */
[-C--:B------:R-:W-:Y:S01]  /*1f50*/  ISETP.GE.AND P0, PT, R29, R0.reuse, PT ;  /* 0x000000001d00720c */ /* 0x080fe20003f06270 */
[----:B------:R-:W-:Y:S01]  /*1f60*/  VIADD R29, R25, 0x100 ;  /* 0x00000100191d7836 */ /* 0x000fe20000000000 */
[-C--:B------:R-:W-:Y:S01]  /*1f70*/  ISETP.GE.AND P6, PT, R31, R0.reuse, PT ;  /* 0x000000001f00720c */ /* 0x080fe20003fc6270 */
[----:B------:R0:W-:Y:S01]  /*1f80*/  @!P5 STG.E desc[UR8][R22.64], R21 ;  /* 0x000000151600d986 */ /* 0x0001e2000c101908 */
[----:B------:R-:W-:Y:S01]  /*1f90*/  ISETP.GE.AND P5, PT, R27, R0, PT ;  /* 0x000000001b00720c */ /* 0x000fe20003fa6270 */
[----:B------:R-:W-:-:S02]  /*1fa0*/  VIADD R27, R25, 0x120 ;  /* 0x00000120191b7836 */ /* 0x000fc40000000000 */
[----:B------:R-:W-:Y:S01]  /*1fb0*/  @!P4 STG.E desc[UR8][R22.64+0x80], R20 ;  /* 0x000080141600c986 */ /* 0x000fe2000c101908 */
[-C--:B------:R-:W-:Y:S01]  /*1fc0*/  ISETP.GE.AND P4, PT, R29, R0.reuse, PT ;  /* 0x000000001d00720c */ /* 0x080fe20003f86270 */
[----:B------:R-:W-:Y:S02]  /*1fd0*/  VIADD R29, R25, 0x140 ;  /* 0x00000140191d7836 */ /* 0x000fe40000000000 */
[----:B------:R1:W-:Y:S01]  /*1fe0*/  @!P3 STG.E desc[UR8][R22.64+0x100], R19 ;  /* 0x000100131600b986 */ /* 0x0003e2000c101908 */
[-C--:B------:R-:W-:Y:S01]  /*1ff0*/  ISETP.GE.AND P3, PT, R27, R0.reuse, PT ;  /* 0x000000001b00720c */ /* 0x080fe20003f66270 */
[C---:B------:R-:W-:Y:S02]  /*2000*/  VIADD R27, R25.reuse, 0x160 ;  /* 0x00000160191b7836 */ /* 0x040fe40000000000 */
[----:B0-----:R-:W-:Y:S01]  /*2010*/  VIADD R21, R25, 0x180 ;  /* 0x0000018019157836 */ /* 0x001fe20000000000 */
[----:B------:R-:W-:Y:S01]  /*2020*/  @!P2 STG.E desc[UR8][R22.64+0x180], R18 ;  /* 0x000180121600a986 */ /* 0x000fe2000c101908 */
[----:B------:R-:W-:-:S03]  /*2030*/  ISETP.GE.AND P2, PT, R29, R0, PT ;  /* 0x000000001d00720c */ /* 0x000fc60003f46270 */
[----:B------:R0:W-:Y:S01]  /*2040*/  @!P1 STG.E desc[UR8][R22.64+0x200], R17 ;  /* 0x0002001116009986 */ /* 0x0001e2000c101908 */
[-C--:B------:R-:W-:Y:S01]  /*2050*/  ISETP.GE.AND P1, PT, R27, R0.reuse, PT ;  /* 0x000000001b00720c */ /* 0x080fe20003f26270 */
[----:B------:R-:W-:Y:S02]  /*2060*/  VIADD R27, R25, 0x1a0 ;  /* 0x000001a0191b7836 */ /* 0x000fe40000000000 */
[----:B------:R-:W-:Y:S01]  /*2070*/  @!P0 STG.E desc[UR8][R22.64+0x280], R16 ;  /* 0x0002801016008986 */ /* 0x000fe2000c101908 */
[-C--:B------:R-:W-:Y:S01]  /*2080*/  ISETP.GE.AND P0, PT, R21, R0.reuse, PT ;  /* 0x000000001500720c */ /* 0x080fe20003f06270 */
[C---:B-1----:R-:W-:Y:S02]  /*2090*/  VIADD R19, R25.reuse, 0x1c0 ;  /* 0x000001c019137836 */ /* 0x042fe40000000000 */
[----:B------:R-:W-:Y:S01]  /*20a0*/  @!P5 STG.E desc[UR8][R22.64+0x380], R14 ;  /* 0x0003800e1600d986 */ /* 0x000fe2000c101908 */
[----:B------:R-:W-:Y:S02]  /*20b0*/  VIADD R21, R25, 0x1e0 ;  /* 0x000001e019157836 */ /* 0x000fe40000000000 */
[-C--:B------:R-:W-:Y:S01]  /*20c0*/  ISETP.GE.AND P5, PT, R19, R0.reuse, PT ;  /* 0x000000001300720c */ /* 0x080fe20003fa6270 */
[----:B------:R1:W-:Y:S01]  /*20d0*/  @!P6 STG.E desc[UR8][R22.64+0x300], R15 ;  /* 0x0003000f1600e986 */ /* 0x0003e2000c101908 */
[----:B0-----:R-:W-:Y:S01]  /*20e0*/  VIADD R17, R25, 0x200 ;  /* 0x0000020019117836 */ /* 0x001fe20000000000 */
[-C--:B------:R-:W-:Y:S01]  /*20f0*/  ISETP.GE.AND P6, PT, R27, R0.reuse, PT ;  /* 0x000000001b00720c */ /* 0x080fe20003fc6270 */
[----:B------:R-:W-:Y:S01]  /*2100*/  VIADD R19, R25, 0x220 ;  /* 0x0000022019137836 */ /* 0x000fe20000000000 */
[----:B------:R0:W-:Y:S01]  /*2110*/  @!P4 STG.E desc[UR8][R22.64+0x400], R13 ;  /* 0x0004000d1600c986 */ /* 0x0001e2000c101908 */
[----:B------:R-:W-:-:S03]  /*2120*/  ISETP.GE.AND P4, PT, R21, R0, PT ;  /* 0x000000001500720c */ /* 0x000fc60003f86270 */
[----:B------:R0:W-:Y:S01]  /*2130*/  @!P3 STG.E desc[UR8][R22.64+0x480], R12 ;  /* 0x0004800c1600b986 */ /* 0x0001e2000c101908 */
[-C--:B------:R-:W-:Y:S01]  /*2140*/  ISETP.GE.AND P3, PT, R17, R0.reuse, PT ;  /* 0x000000001100720c */ /* 0x080fe20003f66270 */
[C---:B-1----:R-:W-:Y:S02]  /*2150*/  VIADD R15, R25.reuse, 0x240 ;  /* 0x00000240190f7836 */ /* 0x042fe40000000000 */
[----:B------:R0:W-:Y:S01]  /*2160*/  @!P2 STG.E desc[UR8][R22.64+0x500], R11 ;  /* 0x0005000b1600a986 */ /* 0x0001e2000c101908 */
[----:B------:R-:W-:Y:S01]  /*2170*/  VIADD R25, R25, 0x260 ;  /* 0x0000026019197836 */ /* 0x000fe20000000000 */
[-C--:B------:R-:W-:Y:S02]  /*2180*/  ISETP.GE.AND P2, PT, R19, R0.reuse, PT ;  /* 0x000000001300720c */ /* 0x080fe40003f46270 */
[----:B------:R0:W-:Y:S01]  /*2190*/  @!P1 STG.E desc[UR8][R22.64+0x580], R10 ;  /* 0x0005800a16009986 */ /* 0x0001e2000c101908 */
[----:B------:R-:W-:-:S03]  /*21a0*/  ISETP.GE.AND P1, PT, R15, R0, PT ;  /* 0x000000000f00720c */ /* 0x000fc60003f26270 */
[----:B------:R0:W-:Y:S01]  /*21b0*/  @!P0 STG.E desc[UR8][R22.64+0x600], R9 ;  /* 0x0006000916008986 */ /* 0x0001e2000c101908 */
[----:B------:R-:W-:-:S03]  /*21c0*/  ISETP.GE.AND P0, PT, R25, R0, PT ;  /* 0x000000001900720c */ /* 0x000fc60003f06270 */
[----:B------:R0:W-:Y:S04]  /*21d0*/  @!P6 STG.E desc[UR8][R22.64+0x680], R8 ;  /* 0x000680081600e986 */ /* 0x0001e8000c101908 */
[----:B------:R0:W-:Y:S04]  /*21e0*/  @!P5 STG.E desc[UR8][R22.64+0x700], R7 ;  /* 0x000700071600d986 */ /* 0x0001e8000c101908 */
[----:B------:R0:W-:Y:S04]  /*21f0*/  @!P4 STG.E desc[UR8][R22.64+0x780], R6 ;  /* 0x000780061600c986 */ /* 0x0001e8000c101908 */
[----:B------:R0:W-:Y:S04]  /*2200*/  @!P3 STG.E desc[UR8][R22.64+0x800], R5 ;  /* 0x000800051600b986 */ /* 0x0001e8000c101908 */
[----:B------:R0:W-:Y:S04]  /*2210*/  @!P2 STG.E desc[UR8][R22.64+0x880], R4 ;  /* 0x000880041600a986 */ /* 0x0001e8000c101908 */
[----:B------:R0:W-:Y:S01]  /*2220*/  @!P1 STG.E desc[UR8][R22.64+0x900], R3 ;  /* 0x0009000316009986 */ /* 0x0001e2000c101908 */
[----:B------:R-:W-:Y:S05]  /*2230*/  @P0 EXIT ;  /* 0x000000000000094d */ /* 0x000fea0003800000 */
[----:B------:R-:W-:Y:S01]  /*2240*/  STG.E desc[UR8][R22.64+0x980], R2 ;  /* 0x0009800216007986 */ /* 0x000fe2000c101908 */
[----:B------:R-:W-:Y:S05]  /*2250*/  EXIT ;  /* 0x000000000000794d */ /* 0x000fea0003800000 */
.L_x_14:
[----:B------:R-:W-:Y:S01]  /*2260*/  IMAD.MOV.U32 R28, RZ, RZ, RZ ;  /* 0x000000ffff1c7224 */ /* 0x000fe200078e00ff */
[C---:B------:R-:W-:Y:S01]  /*2270*/  ISETP.GT.U32.AND P0, PT, R29.reuse, 0x1f, PT ;  /* 0x0000001f1d00780c */ /* 0x040fe20003f04070 */
[----:B------:R-:W-:Y:S05]  /*2280*/  WARPSYNC.ALL ;  /* 0x0000000000007948 */ /* 0x000fea0003800000 */
[----:B------:R-:W-:-:S05]  /*2290*/  IMAD.HI.U32 R6, R29, 0x15555556, R28 ;  /* 0x155555561d067827 */ /* 0x000fca00078e001c */
[----:B------:R-:W-:-:S05]  /*22a0*/  LEA R6, R6, UR6, 0x2 ;  /* 0x0000000606067c11 */ /* 0x000fca000f8e10ff */
[----:B------:R0:W-:Y:S01]  /*22b0*/  STS [R6+0x3410], R23 ;  /* 0x0034101706007388 */ /* 0x0001e20000000800 */
[----:B------:R-:W-:Y:S06]  /*22c0*/  BAR.SYNC.DEFER_BLOCKING 0x0 ;  /* 0x0000000000007b1d */ /* 0x000fec0000010000 */
[----:B------:R-:W-:Y:S05]  /*22d0*/  @P0 BRA `(.L_x_24) ;  /* 0x0000000000e00947 */ /* 0x000fea0003800000 */
[----:B------:R-:W-:Y:S01]  /*22e0*/  IMAD.MOV.U32 R3, RZ, RZ, 0x34 ;  /* 0x00000034ff037424 */ /* 0x000fe200078e00ff */
[----:B------:R-:W-:-:S03]  /*22f0*/  UMOV UR5, 0xffffffff ;  /* 0xffffffff00057882 */ /* 0x000fc60000000000 */
[----:B------:R-:W-:-:S05]  /*2300*/  IMAD R12, R29, R3, UR6 ;  /* 0x000000061d0c7e24 */ /* 0x000fca000f8e0203 */
[----:B------:R-:W-:Y:S04]  /*2310*/  LDS R13, [R12+0x3410] ;  /* 0x003410000c0d7984 */ /* 0x000fe80000000800 */
[----:B------:R-:W-:Y:S04]  /*2320*/  LDS R26, [R12+0x3414] ;  /* 0x003414000c1a7984 */ /* 0x000fe80000000800 */
[----:B------:R-:W1:Y:S04]  /*2330*/  LDS R11, [R12+0x3418] ;  /* 0x003418000c0b7984 */ /* 0x000e680000000800 */
[----:B------:R-:W-:Y:S04]  /*2340*/  LDS R10, [R12+0x341c] ;  /* 0x00341c000c0a7984 */ /* 0x000fe80000000800 */
[----:B------:R-:W2:Y:S04]  /*2350*/  LDS R9, [R12+0x3420] ;  /* 0x003420000c097984 */ /* 0x000ea80000000800 */
[----:B------:R-:W-:Y:S04]  /*2360*/  LDS R8, [R12+0x3424] ;  /* 0x003424000c087984 */ /* 0x000fe80000000800 */
[----:B------:R-:W3:Y:S04]  /*2370*/  LDS R7, [R12+0x3428] ;  /* 0x003428000c077984 */ /* 0x000ee80000000800 */
[----:B------:R-:W-:Y:S04]  /*2380*/  LDS R5, [R12+0x342c] ;  /* 0x00342c000c057984 */ /* 0x000fe80000000800 */
[----:B------:R-:W4:Y:S04]  /*2390*/  LDS R4, [R12+0x3430] ;  /* 0x003430000c047984 */ /* 0x000f280000000800 */
[----:B------:R-:W-:Y:S04]  /*23a0*/  LDS R3, [R12+0x3434] ;  /* 0x003434000c037984 */ /* 0x000fe80000000800 */
[----:B------:R-:W5:Y:S04]  /*23b0*/  LDS R0, [R12+0x3438] ;  /* 0x003438000c007984 */ /* 0x000f680000000800 */
[----:B------:R-:W0:Y:S01]  /*23c0*/  LDS R27, [R12+0x343c] ;  /* 0x00343c000c1b7984 */ /* 0x000e220000000800 */
[----:B-1----:R-:W-:-:S04]  /*23d0*/  IADD3 R19, PT, PT, R11, R26, R13 ;  /* 0x0000001a0b137210 */ /* 0x002fc80007ffe00d */
[----:B--2---:R-:W-:-:S04]  /*23e0*/  IADD3 R19, PT, PT, R9, R19, R10 ;  /* 0x0000001309137210 */ /* 0x004fc80007ffe00a */
[----:B---3--:R-:W-:-:S04]  /*23f0*/  IADD3 R19, PT, PT, R7, R19, R8 ;  /* 0x0000001307137210 */ /* 0x008fc80007ffe008 */
[----:B----4-:R-:W-:-:S04]  /*2400*/  IADD3 R19, PT, PT, R4, R19, R5 ;  /* 0x0000001304137210 */ /* 0x010fc80007ffe005 */
[----:B-----5:R-:W-:-:S05]  /*2410*/  IADD3 R50, PT, PT, R0, R19, R3 ;  /* 0x0000001300327210 */ /* 0x020fca0007ffe003 */
[----:B0-----:R-:W-:Y:S01]  /*2420*/  IMAD.IADD R27, R27, 0x1, R50 ;  /* 0x000000011b1b7824 */ /* 0x001fe200078e0232 */
[----:B------:R-:W-:Y:S06]  /*2430*/  BRA.DIV UR5, `(.L_x_25) ;  /* 0x0000005e05e87947 */ /* 0x000fec000b800000 */
[----:B------:R-:W0:Y:S02]  /*2440*/  SHFL.UP P0, R52, R27, 0x1, RZ ;  /* 0x042000001b347989 */ /* 0x000e2400000000ff */
[----:B0-----:R-:W-:-:S05]  /*2450*/  @P0 IMAD.IADD R52, R27, 0x1, R52 ;  /* 0x000000011b340824 */ /* 0x001fca00078e0234 */
[----:B------:R-:W0:Y:S02]  /*2460*/  SHFL.UP P0, R51, R52, 0x2, RZ ;  /* 0x0440000034337989 */ /* 0x000e2400000000ff */
[----:B0-----:R-:W-:-:S05]  /*2470*/  @P0 IMAD.IADD R51, R52, 0x1, R51 ;  /* 0x0000000134330824 */ /* 0x001fca00078e0233 */
[----:B------:R-:W0:Y:S02]  /*2480*/  SHFL.UP P0, R52, R51, 0x4, RZ ;  /* 0x0480000033347989 */ /* 0x000e2400000000ff */
[----:B0-----:R-:W-:-:S05]  /*2490*/  @P0 IMAD.IADD R52, R51, 0x1, R52 ;  /* 0x0000000133340824 */ /* 0x001fca00078e0234 */
[----:B------:R-:W0:Y:S02]  /*24a0*/  SHFL.UP P0, R53, R52, 0x8, RZ ;  /* 0x0500000034357989 */ /* 0x000e2400000000ff */
[----:B0-----:R-:W-:-:S05]  /*24b0*/  @P0 IMAD.IADD R53, R52, 0x1, R53 ;  /* 0x0000000134350824 */ /* 0x001fca00078e0235 */
[----:B------:R0:W1:Y:S02]  /*24c0*/  SHFL.UP P0, R51, R53, 0x10, RZ ;  /* 0x0600000035337989 */ /* 0x00006400000000ff */
.L_x_120:
[----:B-1----:R-:W-:-:S04]  /*24d0*/  @P0 IMAD.IADD R51, R53, 0x1, R51 ;  /* 0x0000000135330824 */ /* 0x002fc800078e0233 */
[----:B------:R-:W-:-:S04]  /*24e0*/  IMAD.IADD R27, R51, 0x1, -R27 ;  /* 0x00000001331b7824 */ /* 0x000fc800078e0a1b */
[----:B------:R-:W-:Y:S01]  /*24f0*/  IMAD.IADD R13, R13, 0x1, R27 ;  /* 0x000000010d0d7824 */ /* 0x000fe200078e021b */
[----:B------:R1:W-:Y:S03]  /*2500*/  STS [R12+0x3410], R27 ;  /* 0x0034101b0c007388 */ /* 0x0003e60000000800 */
        /* <DEDUP_REMOVED lines=19> */
[----:B------:R1:W-:Y:S04]  /*2640*/  STS [R12+0x3438], R3 ;  /* 0x003438030c007388 */ /* 0x0003e80000000800 */
[----:B------:R1:W-:Y:S02]  /*2650*/  STS [R12+0x343c], R19 ;  /* 0x00343c130c007388 */ /* 0x0003e40000000800 */
.L_x_24:
[----:B------:R-:W-:Y:S05]  /*2660*/  WARPSYNC.ALL ;  /* 0x0000000000007948 */ /* 0x000fea0003800000 */
[----:B------:R-:W-:Y:S01]  /*2670*/  BAR.SYNC.DEFER_BLOCKING 0x0 ;  /* 0x0000000000007b1d */ /* 0x000fe20000010000 */
[----:B------:R-:W-:Y:S02]  /*2680*/  ISETP.NE.AND P0, PT, R24, RZ, PT ;  /* 0x000000ff1800720c */ /* 0x000fe40003f05270 */
[----:B------:R-:W-:-:S03]  /*2690*/  LOP3.LUT R0, R21, 0x80000000, RZ, 0x3c, !PT ;  /* 0x8000000015007812 */ /* 0x000fc600078e3cff */
[----:B------:R-:W-:Y:S01]  /*26a0*/  BSSY.RECONVERGENT B0, `(.L_x_26) ;  /* 0x0000029000007945 */ /* 0x000fe20003800200 */
[----:B------:R-:W-:-:S04]  /*26b0*/  SHF.R.U32.HI R0, RZ, UR11, R0 ;  /* 0x0000000bff007c19 */ /* 0x000fc80008011600 */
[----:B------:R-:W-:Y:S01]  /*26c0*/  LOP3.LUT R0, R0, UR4, RZ, 0x30, !PT ;  /* 0x0000000400007c12 */ /* 0x000fe2000f8e30ff */
[----:B0-----:R-:W0:Y:S02]  /*26d0*/  LDS R6, [R6+0x3410] ;  /* 0x0034100006067984 */ /* 0x001e240000000800 */
[----:B------:R-:W-:Y:S05]  /*26e0*/  @P0 BRA `(.L_x_27) ;  /* 0x0000000000900947 */ /* 0x000fea0003800000 */
[----:B-1----:R-:W0:Y:S04]  /*26f0*/  LDS R13, [R22] ;  /* 0x00000000160d7984 */ /* 0x002e280000000800 */
[----:B------:R-:W1:Y:S04]  /*2700*/  LDS R19, [R22+0x400] ;  /* 0x0004000016137984 */ /* 0x000e680000000800 */
[----:B------:R-:W2:Y:S04]  /*2710*/  LDS R27, [R22+0x800] ;  /* 0x00080000161b7984 */ /* 0x000ea80000000800 */
[----:B------:R-:W3:Y:S04]  /*2720*/  LDS R49, [R22+0xc00] ;  /* 0x000c000016317984 */ /* 0x000ee80000000800 */
[----:B------:R-:W4:Y:S04]  /*2730*/  LDS R51, [R22+0x1000] ;  /* 0x0010000016337984 */ /* 0x000f280000000800 */
[----:B------:R-:W5:Y:S04]  /*2740*/  LDS R53, [R22+0x1400] ;  /* 0x0014000016357984 */ /* 0x000f680000000800 */
[----:B------:R-:W5:Y:S04]  /*2750*/  LDS R4, [R22+0x1800] ;  /* 0x0018000016047984 */ /* 0x000f680000000800 */
[----:B------:R-:W5:Y:S04]  /*2760*/  LDS R11, [R22+0x1c00] ;  /* 0x001c0000160b7984 */ /* 0x000f680000000800 */
[----:B------:R-:W5:Y:S04]  /*2770*/  LDS R3, [R22+0x2000] ;  /* 0x0020000016037984 */ /* 0x000f680000000800 */
[----:B------:R-:W5:Y:S04]  /*2780*/  LDS R9, [R22+0x2400] ;  /* 0x0024000016097984 */ /* 0x000f680000000800 */
[----:B------:R-:W5:Y:S01]  /*2790*/  LDS R7, [R22+0x2800] ;  /* 0x0028000016077984 */ /* 0x000f620000000800 */
[----:B0-----:R-:W-:-:S03]  /*27a0*/  IMAD.IADD R13, R6, 0x1, R13 ;  /* 0x00000001060d7824 */ /* 0x001fc600078e020d */
[----:B------:R-:W0:Y:S01]  /*27b0*/  LDS R5, [R22+0x2c00] ;  /* 0x002c000016057984 */ /* 0x000e220000000800 */
[C---:B-1----:R-:W-:Y:S02]  /*27c0*/  IMAD.IADD R19, R6.reuse, 0x1, R19 ;  /* 0x0000000106137824 */ /* 0x042fe400078e0213 */
[C---:B--2---:R-:W-:Y:S01]  /*27d0*/  IMAD.IADD R27, R6.reuse, 0x1, R27 ;  /* 0x00000001061b7824 */ /* 0x044fe200078e021b */
[----:B------:R2:W-:Y:S01]  /*27e0*/  STS [R22], R13 ;  /* 0x0000000d16007388 */ /* 0x0005e20000000800 */
[----:B---3--:R-:W-:-:S03]  /*27f0*/  IMAD.IADD R49, R6, 0x1, R49 ;  /* 0x0000000106317824 */ /* 0x008fc600078e0231 */
[----:B------:R2:W-:Y:S01]  /*2800*/  STS [R22+0x400], R19 ;  /* 0x0004001316007388 */ /* 0x0005e20000000800 */
[----:B----4-:R-:W-:-:S03]  /*2810*/  IMAD.IADD R51, R6, 0x1, R51 ;  /* 0x0000000106337824 */ /* 0x010fc600078e0233 */
[----:B------:R2:W-:Y:S01]  /*2820*/  STS [R22+0x800], R27 ;  /* 0x0008001b16007388 */ /* 0x0005e20000000800 */
[----:B-----5:R-:W-:-:S03]  /*2830*/  IMAD.IADD R53, R6, 0x1, R53 ;  /* 0x0000000106357824 */ /* 0x020fc600078e0235 */
[----:B------:R2:W-:Y:S01]  /*2840*/  STS [R22+0xc00], R49 ;  /* 0x000c003116007388 */ /* 0x0005e20000000800 */
[----:B------:R-:W-:-:S03]  /*2850*/  IMAD.IADD R4, R6, 0x1, R4 ;  /* 0x0000000106047824 */ /* 0x000fc600078e0204 */
        /* <DEDUP_REMOVED lines=9> */
[----:B0-----:R-:W-:-:S03]  /*28f0*/  IMAD.IADD R5, R6, 0x1, R5 ;  /* 0x0000000106057824 */ /* 0x001fc600078e0205 */
[----:B------:R2:W-:Y:S04]  /*2900*/  STS [R22+0x2400], R9 ;  /* 0x0024000916007388 */ /* 0x0005e80000000800 */
[----:B------:R2:W-:Y:S04]  /*2910*/  STS [R22+0x2800], R7 ;  /* 0x0028000716007388 */ /* 0x0005e80000000800 */
[----:B------:R2:W-:Y:S02]  /*2920*/  STS [R22+0x2c00], R5 ;  /* 0x002c000516007388 */ /* 0x0005e40000000800 */
.L_x_27:
[----:B------:R-:W-:Y:S05]  /*2930*/  BSYNC.RECONVERGENT B0 ;  /* 0x0000000000007941 */ /* 0x000fea0003800200 */
.L_x_26:
[----:B------:R-:W-:Y:S01]  /*2940*/  BAR.SYNC.DEFER_BLOCKING 0x0 ;  /* 0x0000000000007b1d */ /* 0x000fe20000010000 */
[----:B------:R-:W-:Y:S01]  /*2950*/  R2P PR, R0, 0x7f ;  /* 0x0000007f00007804 */ /* 0x000fe20000000000 */
[----:B-12---:R-:W-:-:S04]  /*2960*/  IMAD.MOV.U32 R27, RZ, RZ, RZ ;  /* 0x000000ffff1b7224 */ /* 0x006fc800078e00ff */
[----:B------:R-:W-:Y:S01]  /*2970*/  BSSY.RECONVERGENT B0, `(.L_x_28) ;  /* 0x0000027000007945 */ /* 0x000fe20003800200 */
[----:B------:R-:W1:Y:S07]  /*2980*/  S2R R51, SR_LEMASK ;  /* 0x0000000000337919 */ /* 0x000e6e0000003a00 */
[----:B------:R-:W-:Y:S02]  /*2990*/  VOTE.ANY R3, PT, P0 ;  /* 0x0000000000037806 */ /* 0x000fe400000e0100 */
[----:B------:R-:W-:-:S02]  /*29a0*/  VOTE.ANY R4, PT, P1 ;  /* 0x0000000000047806 */ /* 0x000fc400008e0100 */
[----:B------:R-:W-:Y:S02]  /*29b0*/  @!P0 LOP3.LUT R3, RZ, R3, RZ, 0x33, !PT ;  /* 0x00000003ff038212 */ /* 0x000fe400078e33ff */
[----:B------:R-:W-:Y:S02]  /*29c0*/  VOTE.ANY R8, PT, P2 ;  /* 0x0000000000087806 */ /* 0x000fe400010e0100 */
[----:B------:R-:W-:Y:S02]  /*29d0*/  @!P1 LOP3.LUT R4, RZ, R4, RZ, 0x33, !PT ;  /* 0x00000004ff049212 */ /* 0x000fe400078e33ff */
[----:B------:R-:W-:Y:S02]  /*29e0*/  VOTE.ANY R10, PT, P3 ;  /* 0x00000000000a7806 */ /* 0x000fe400018e0100 */
[----:B------:R-:W-:Y:S02]  /*29f0*/  @!P2 LOP3.LUT R8, RZ, R8, RZ, 0x33, !PT ;  /* 0x00000008ff08a212 */ /* 0x000fe400078e33ff */
[----:B------:R-:W-:-:S02]  /*2a00*/  LOP3.LUT R3, R4, R3, RZ, 0xc0, !PT ;  /* 0x0000000304037212 */ /* 0x000fc400078ec0ff */
[----:B------:R-:W-:Y:S02]  /*2a10*/  @!P3 LOP3.LUT R10, RZ, R10, RZ, 0x33, !PT ;  /* 0x0000000aff0ab212 */ /* 0x000fe400078e33ff */
[----:B------:R-:W-:Y:S02]  /*2a20*/  LOP3.LUT R3, R8, R3, RZ, 0xc0, !PT ;  /* 0x0000000308037212 */ /* 0x000fe400078ec0ff */
[----:B------:R-:W-:Y:S02]  /*2a30*/  VOTE.ANY R4, PT, P4 ;  /* 0x0000000000047806 */ /* 0x000fe400020e0100 */
[----:B------:R-:W-:Y:S02]  /*2a40*/  LOP3.LUT P0, RZ, R0, 0x80, RZ, 0xc0, !PT ;  /* 0x0000008000ff7812 */ /* 0x000fe4000780c0ff */
[----:B------:R-:W-:Y:S02]  /*2a50*/  LOP3.LUT R3, R10, R3, RZ, 0xc0, !PT ;  /* 0x000000030a037212 */ /* 0x000fe400078ec0ff */
[----:B------:R-:W-:-:S02]  /*2a60*/  VOTE.ANY R8, PT, P5 ;  /* 0x0000000000087806 */ /* 0x000fc400028e0100 */
[----:B------:R-:W-:Y:S02]  /*2a70*/  @!P4 LOP3.LUT R4, RZ, R4, RZ, 0x33, !PT ;  /* 0x00000004ff04c212 */ /* 0x000fe400078e33ff */
[----:B------:R-:W-:Y:S02]  /*2a80*/  @!P5 LOP3.LUT R8, RZ, R8, RZ, 0x33, !PT ;  /* 0x00000008ff08d212 */ /* 0x000fe400078e33ff */
[----:B------:R-:W-:Y:S02]  /*2a90*/  LOP3.LUT R3, R4, R3, RZ, 0xc0, !PT ;  /* 0x0000000304037212 */ /* 0x000fe400078ec0ff */
[----:B------:R-:W-:Y:S02]  /*2aa0*/  VOTE.ANY R4, PT, P6 ;  /* 0x0000000000047806 */ /* 0x000fe400030e0100 */
[----:B------:R-:W-:Y:S02]  /*2ab0*/  LOP3.LUT R3, R8, R3, RZ, 0xc0, !PT ;  /* 0x0000000308037212 */ /* 0x000fe400078ec0ff */
[----:B------:R-:W-:-:S02]  /*2ac0*/  VOTE.ANY R8, PT, P0 ;  /* 0x0000000000087806 */ /* 0x000fc400000e0100 */
[----:B------:R-:W-:Y:S02]  /*2ad0*/  @!P6 LOP3.LUT R4, RZ, R4, RZ, 0x33, !PT ;  /* 0x00000004ff04e212 */ /* 0x000fe400078e33ff */
[----:B------:R-:W-:Y:S02]  /*2ae0*/  @!P0 LOP3.LUT R8, RZ, R8, RZ, 0x33, !PT ;  /* 0x00000008ff088212 */ /* 0x000fe400078e33ff */
[----:B------:R-:W-:-:S04]  /*2af0*/  LOP3.LUT R3, R4, R3, RZ, 0xc0, !PT ;  /* 0x0000000304037212 */ /* 0x000fc800078ec0ff */
[----:B------:R-:W-:Y:S01]  /*2b00*/  LOP3.LUT R4, R8, R3, RZ, 0xc0, !PT ;  /* 0x0000000308047212 */ /* 0x000fe200078ec0ff */
[----:B------:R-:W-:Y:S01]  /*2b10*/  IMAD.SHL.U32 R3, R29, 0x20, RZ ;  /* 0x000000201d037824 */ /* 0x000fe200078e00ff */
[----:B------:R-:W-:Y:S02]  /*2b20*/  LOP3.LUT R8, R20, 0x80000000, RZ, 0x3c, !PT ;  /* 0x8000000014087812 */ /* 0x000fe400078e3cff */
[----:B------:R-:W2:Y:S01]  /*2b30*/  FLO.U32 R10, R4 ;  /* 0x00000004000a7300 */ /* 0x000ea200000e0000 */
[----:B-1----:R-:W-:Y:S02]  /*2b40*/  LOP3.LUT R26, R51, R4, RZ, 0xc0, !PT ;  /* 0x00000004331a7212 */ /* 0x002fe400078ec0ff */
[----:B------:R-:W-:Y:S02]  /*2b50*/  LOP3.LUT R3, R3, 0x7c00, RZ, 0xc0, !PT ;  /* 0x00007c0003037812 */ /* 0x000fe400078ec0ff */
[----:B------:R-:W-:-:S03]  /*2b60*/  SHF.R.U32.HI R8, RZ, UR11, R8 ;  /* 0x0000000bff087c19 */ /* 0x000fc60008011608 */
[----:B------:R-:W1:Y:S01]  /*2b70*/  POPC R26, R26 ;  /* 0x0000001a001a7309 */ /* 0x000e620000000000 */
[----:B------:R-:W-:Y:S01]  /*2b80*/  VIADD R5, R3, UR6 ;  /* 0x0000000603057c36 */ /* 0x000fe20008000000 */
[----:B------:R-:W-:Y:S02]  /*2b90*/  LOP3.LUT R8, R8, UR4, RZ, 0x30, !PT ;  /* 0x0000000408087c12 */ /* 0x000fe4000f8e30ff */
[----:B--2---:R-:W-:-:S13]  /*2ba0*/  ISETP.NE.AND P0, PT, R47, R10, PT ;  /* 0x0000000a2f00720c */ /* 0x004fda0003f05270 */
[----:B-1----:R-:W-:Y:S05]  /*2bb0*/  @P0 BRA `(.L_x_29) ;  /* 0x0000000000080947 */ /* 0x002fea0003800000 */
[----:B------:R-:W-:-:S06]  /*2bc0*/  IMAD R27, R0, 0x4, R5 ;  /* 0x00000004001b7824 */ /* 0x000fcc00078e0205 */
[----:B------:R1:W2:Y:S02]  /*2bd0*/  ATOMS.ADD R27, [R27], R26 ;  /* 0x0000001a1b1b738c */ /* 0x0002a40000000000 */
.L_x_29:
[----:B------:R-:W-:Y:S05]  /*2be0*/  BSYNC.RECONVERGENT B0 ;  /* 0x0000000000007941 */ /* 0x000fea0003800200 */
.L_x_28:
[----:B------:R-:W-:Y:S01]  /*2bf0*/  R2P PR, R8, 0x7f ;  /* 0x0000007f08007804 */ /* 0x000fe20000000000 */
[----:B--2---:R2:W3:Y:S01]  /*2c00*/  SHFL.IDX PT, R27, R27, R10, 0x1f ;  /* 0x00001f0a1b1b7589 */ /* 0x0044e200000e0000 */
[----:B------:R-:W-:Y:S01]  /*2c10*/  SHF.R.U32.HI R12, RZ, UR11, R33 ;  /* 0x0000000bff0c7c19 */ /* 0x000fe20008011621 */
[----:B------:R-:W-:Y:S03]  /*2c20*/  BSSY.RECONVERGENT B0, `(.L_x_30) ;  /* 0x0000022000007945 */ /* 0x000fe60003800200 */
[----:B------:R-:W-:-:S07]  /*2c30*/  LOP3.LUT R12, R12, UR4, RZ, 0x30, !PT ;  /* 0x000000040c0c7c12 */ /* 0x000fce000f8e30ff */
[----:B------:R-:W-:Y:S02]  /*2c40*/  VOTE.ANY R0, PT, P0 ;  /* 0x0000000000007806 */ /* 0x000fe400000e0100 */
[----:B------:R-:W-:Y:S02]  /*2c50*/  VOTE.ANY R3, PT, P1 ;  /* 0x0000000000037806 */ /* 0x000fe400008e0100 */
[----:B------:R-:W-:Y:S02]  /*2c60*/  @!P0 LOP3.LUT R0, RZ, R0, RZ, 0x33, !PT ;  /* 0x00000000ff008212 */ /* 0x000fe400078e33ff */
[----:B------:R-:W-:Y:S02]  /*2c70*/  VOTE.ANY R7, PT, P2 ;  /* 0x0000000000077806 */ /* 0x000fe400010e0100 */
[----:B------:R-:W-:Y:S02]  /*2c80*/  @!P1 LOP3.LUT R3, RZ, R3, RZ, 0x33, !PT ;  /* 0x00000003ff039212 */ /* 0x000fe400078e33ff */
[----:B------:R-:W-:-:S02]  /*2c90*/  @!P2 LOP3.LUT R7, RZ, R7, RZ, 0x33, !PT ;  /* 0x00000007ff07a212 */ /* 0x000fc400078e33ff */
[----:B------:R-:W-:Y:S02]  /*2ca0*/  LOP3.LUT R0, R3, R0, RZ, 0xc0, !PT ;  /* 0x0000000003007212 */ /* 0x000fe400078ec0ff */
[----:B------:R-:W-:Y:S02]  /*2cb0*/  VOTE.ANY R3, PT, P3 ;  /* 0x0000000000037806 */ /* 0x000fe400018e0100 */
[----:B------:R-:W-:Y:S02]  /*2cc0*/  LOP3.LUT R0, R7, R0, RZ, 0xc0, !PT ;  /* 0x0000000007007212 */ /* 0x000fe400078ec0ff */
[----:B------:R-:W-:Y:S02]  /*2cd0*/  LOP3.LUT P0, RZ, R8, 0x80, RZ, 0xc0, !PT ;  /* 0x0000008008ff7812 */ /* 0x000fe4000780c0ff */
[----:B------:R-:W-:Y:S02]  /*2ce0*/  VOTE.ANY R7, PT, P4 ;  /* 0x0000000000077806 */ /* 0x000fe400020e0100 */
[----:B------:R-:W-:-:S02]  /*2cf0*/  @!P3 LOP3.LUT R3, RZ, R3, RZ, 0x33, !PT ;  /* 0x00000003ff03b212 */ /* 0x000fc400078e33ff */
[----:B------:R-:W-:Y:S02]  /*2d00*/  @!P4 LOP3.LUT R7, RZ, R7, RZ, 0x33, !PT ;  /* 0x00000007ff07c212 */ /* 0x000fe400078e33ff */
[----:B------:R-:W-:Y:S02]  /*2d10*/  LOP3.LUT R0, R3, R0, RZ, 0xc0, !PT ;  /* 0x0000000003007212 */ /* 0x000fe400078ec0ff */
[----:B------:R-:W-:Y:S02]  /*2d20*/  VOTE.ANY R3, PT, P5 ;  /* 0x0000000000037806 */ /* 0x000fe400028e0100 */
[----:B------:R-:W-:Y:S02]  /*2d30*/  LOP3.LUT R0, R7, R0, RZ, 0xc0, !PT ;  /* 0x0000000007007212 */ /* 0x000fe400078ec0ff */
[----:B------:R-:W-:Y:S02]  /*2d40*/  VOTE.ANY R7, PT, P6 ;  /* 0x0000000000077806 */ /* 0x000fe400030e0100 */
[----:B------:R-:W-:-:S02]  /*2d50*/  @!P5 LOP3.LUT R3, RZ, R3, RZ, 0x33, !PT ;  /* 0x00000003ff03d212 */ /* 0x000fc400078e33ff */
[----:B------:R-:W-:Y:S02]  /*2d60*/  VOTE.ANY R9, PT, P0 ;  /* 0x0000000000097806 */ /* 0x000fe400000e0100 */
[----:B------:R-:W-:Y:S02]  /*2d70*/  @!P6 LOP3.LUT R7, RZ, R7, RZ, 0x33, !PT ;  /* 0x00000007ff07e212 */ /* 0x000fe400078e33ff */
[----:B------:R-:W-:Y:S01]  /*2d80*/  LOP3.LUT R0, R3, R0, RZ, 0xc0, !PT ;  /* 0x0000000003007212 */ /* 0x000fe200078ec0ff */
[----:B------:R-:W-:Y:S01]  /*2d90*/  IMAD.MOV.U32 R3, RZ, RZ, RZ ;  /* 0x000000ffff037224 */ /* 0x000fe200078e00ff */
[----:B------:R-:W-:Y:S02]  /*2da0*/  @!P0 LOP3.LUT R9, RZ, R9, RZ, 0x33, !PT ;  /* 0x00000009ff098212 */ /* 0x000fe400078e33ff */
[----:B------:R-:W-:-:S04]  /*2db0*/  LOP3.LUT R0, R7, R0, RZ, 0xc0, !PT ;  /* 0x0000000007007212 */ /* 0x000fc800078ec0ff */
[----:B------:R-:W-:-:S04]  /*2dc0*/  LOP3.LUT R0, R9, R0, RZ, 0xc0, !PT ;  /* 0x0000000009007212 */ /* 0x000fc800078ec0ff */
[----:B------:R-:W4:Y:S01]  /*2dd0*/  FLO.U32 R50, R0 ;  /* 0x0000000000327300 */ /* 0x000f2200000e0000 */
[----:B------:R-:W-:-:S07]  /*2de0*/  LOP3.LUT R4, R51, R0, RZ, 0xc0, !PT ;  /* 0x0000000033047212 */ /* 0x000fce00078ec0ff */
[----:B------:R-:W0:Y:S01]  /*2df0*/  POPC R4, R4 ;  /* 0x0000000400047309 */ /* 0x000e220000000000 */
[----:B----4-:R-:W-:-:S13]  /*2e00*/  ISETP.NE.AND P0, PT, R47, R50, PT ;  /* 0x000000322f00720c */ /* 0x010fda0003f05270 */
[----:B0-23--:R-:W-:Y:S05]  /*2e10*/  @P0 BRA `(.L_x_31) ;  /* 0x0000000000080947 */ /* 0x00dfea0003800000 */
[----:B------:R-:W-:-:S06]  /*2e20*/  IMAD R3, R8, 0x4, R5 ;  /* 0x0000000408037824 */ /* 0x000fcc00078e0205 */
[----:B------:R0:W2:Y:S02]  /*2e30*/  ATOMS.ADD R3, [R3], R4 ;  /* 0x000000040303738c */ /* 0x0000a40000000000 */
.L_x_31:
[----:B------:R-:W-:Y:S05]  /*2e40*/  BSYNC.RECONVERGENT B0 ;  /* 0x0000000000007941 */ /* 0x000fea0003800200 */
.L_x_30:
[----:B------:R-:W-:Y:S01]  /*2e50*/  R2P PR, R12, 0x7f ;  /* 0x0000007f0c007804 */ /* 0x000fe20000000000 */
[----:B--2---:R2:W3:Y:S01]  /*2e60*/  SHFL.IDX PT, R3, R3, R50, 0x1f ;  /* 0x00001f3203037589 */ /* 0x0044e200000e0000 */
[----:B------:R-:W-:Y:S01]  /*2e70*/  LOP3.LUT R10, R18, 0x80000000, RZ, 0x3c, !PT ;  /* 0x80000000120a7812 */ /* 0x000fe200078e3cff */
[----:B------:R-:W-:Y:S03]  /*2e80*/  BSSY.RECONVERGENT B0, `(.L_x_32) ;  /* 0x0000023000007945 */ /* 0x000fe60003800200 */
[----:B------:R-:W-:-:S04]  /*2e90*/  SHF.R.U32.HI R10, RZ, UR11, R10 ;  /* 0x0000000bff0a7c19 */ /* 0x000fc8000801160a */
[----:B------:R-:W-:-:S03]  /*2ea0*/  LOP3.LUT R10, R10, UR4, RZ, 0x30, !PT ;  /* 0x000000040a0a7c12 */ /* 0x000fc6000f8e30ff */
        /* <DEDUP_REMOVED lines=20> */
[----:B------:R-:W-:Y:S02]  /*2ff0*/  LOP3.LUT R0, R7, R0, RZ, 0xc0, !PT ;  /* 0x0000000007007212 */ /* 0x000fe400078ec0ff */
[----:B------:R-:W-:Y:S02]  /*3000*/  @!P0 LOP3.LUT R11, RZ, R11, RZ, 0x33, !PT ;  /* 0x0000000bff0b8212 */ /* 0x000fe400078e33ff */
[----:B------:R-:W-:Y:S01]  /*3010*/  LOP3.LUT R0, R9, R0, RZ, 0xc0, !PT ;  /* 0x0000000009007212 */ /* 0x000fe200078ec0ff */
[----:B------:R-:W-:-:S03]  /*3020*/  IMAD.MOV.U32 R9, RZ, RZ, RZ ;  /* 0x000000ffff097224 */ /* 0x000fc600078e00ff */
        /* <DEDUP_REMOVED lines=8> */
.L_x_33:
[----:B------:R-:W-:Y:S05]  /*30b0*/  BSYNC.RECONVERGENT B0 ;  /* 0x0000000000007941 */ /* 0x000fea0003800200 */
.L_x_32:
[----:B------:R-:W-:Y:S01]  /*30c0*/  R2P PR, R10, 0x7f ;  /* 0x0000007f0a007804 */ /* 0x000fe20000000000 */
[----:B--2---:R2:W3:Y:S01]  /*30d0*/  SHFL.IDX PT, R8, R9, R8, 0x1f ;  /* 0x00001f0809087589 */ /* 0x0044e200000e0000 */
[----:B------:R-:W-:Y:S01]  /*30e0*/  SHF.R.U32.HI R48, RZ, UR11, R48 ;  /* 0x0000000bff307c19 */ /* 0x000fe20008011630 */
[----:B------:R-:W-:Y:S01]  /*30f0*/  BSSY.RECONVERGENT B0, `(.L_x_34) ;  /* 0x0000022000007945 */ /* 0x000fe20003800200 */
[----:B------:R-:W-:Y:S02]  /*3100*/  IMAD.MOV.U32 R11, RZ, RZ, RZ ;  /* 0x000000ffff0b7224 */ /* 0x000fe400078e00ff */
        /* <DEDUP_REMOVED lines=30> */
[----:B------:R-:W-:-:S05]  /*32f0*/  IMAD R10, R10, 0x4, R5 ;  /* 0x000000040a0a7824 */ /* 0x000fca00078e0205 */
[----:B------:R0:W2:Y:S02]  /*3300*/  ATOMS.ADD R11, [R10], R7 ;  /* 0x000000070a0b738c */ /* 0x0000a40000000000 */
.L_x_35:
[----:B------:R-:W-:Y:S05]  /*3310*/  BSYNC.RECONVERGENT B0 ;  /* 0x0000000000007941 */ /* 0x000fea0003800200 */
.L_x_34:
[----:B------:R-:W-:Y:S01]  /*3320*/  R2P PR, R48, 0x7f ;  /* 0x0000007f30007804 */ /* 0x000fe20000000000 */
[----:B------:R-:W-:Y:S01]  /*3330*/  BSSY.RECONVERGENT B0, `(.L_x_36) ;  /* 0x0000024000007945 */ /* 0x000fe20003800200 */
[----:B------:R-:W-:Y:S01]  /*3340*/  SHF.R.U32.HI R46, RZ, UR11, R46 ;  /* 0x0000000bff2e7c19 */ /* 0x000fe2000801162e */
[----:B------:R-:W-:-:S03]  /*3350*/  IMAD.MOV.U32 R13, RZ, RZ, RZ ;  /* 0x000000ffff0d7224 */ /* 0x000fc600078e00ff */
[----:B------:R-:W-:-:S07]  /*3360*/  LOP3.LUT R46, R46, UR4, RZ, 0x30, !PT ;  /* 0x000000042e2e7c12 */ /* 0x000fce000f8e30ff */
[----:B------:R-:W-:Y:S02]  /*3370*/  VOTE.ANY R9, PT, P0 ;  /* 0x0000000000097806 */ /* 0x000fe400000e0100 */
[----:B0-----:R-:W-:Y:S02]  /*3380*/  VOTE.ANY R10, PT, P1 ;  /* 0x00000000000a7806 */ /* 0x001fe400008e0100 */
[----:B------:R-:W-:Y:S02]  /*3390*/  @!P0 LOP3.LUT R9, RZ, R9, RZ, 0x33, !PT ;  /* 0x00000009ff098212 */ /* 0x000fe400078e33ff */
[----:B------:R-:W-:Y:S02]  /*33a0*/  @!P1 LOP3.LUT R10, RZ, R10, RZ, 0x33, !PT ;  /* 0x0000000aff0a9212 */ /* 0x000fe400078e33ff */
[----:B------:R-:W-:Y:S02]  /*33b0*/  VOTE.ANY R50, PT, P2 ;  /* 0x0000000000327806 */ /* 0x000fe400010e0100 */
[----:B------:R-:W-:-:S02]  /*33c0*/  LOP3.LUT R9, R10, R9, RZ, 0xc0, !PT ;  /* 0x000000090a097212 */ /* 0x000fc400078ec0ff */
[----:B------:R-:W-:Y:S02]  /*33d0*/  VOTE.ANY R10, PT, P3 ;  /* 0x00000000000a7806 */ /* 0x000fe400018e0100 */
[----:B------:R-:W-:Y:S02]  /*33e0*/  @!P2 LOP3.LUT R50, RZ, R50, RZ, 0x33, !PT ;  /* 0x00000032ff32a212 */ /* 0x000fe400078e33ff */
[----:B------:R-:W-:Y:S02]  /*33f0*/  @!P3 LOP3.LUT R10, RZ, R10, RZ, 0x33, !PT ;  /* 0x0000000aff0ab212 */ /* 0x000fe400078e33ff */
[----:B------:R-:W-:Y:S02]  /*3400*/  LOP3.LUT R9, R50, R9, RZ, 0xc0, !PT ;  /* 0x0000000932097212 */ /* 0x000fe400078ec0ff */
[----:B------:R-:W-:Y:S02]  /*3410*/  LOP3.LUT P0, RZ, R48, 0x80, RZ, 0xc0, !PT ;  /* 0x0000008030ff7812 */ /* 0x000fe4000780c0ff */
[----:B------:R-:W-:-:S02]  /*3420*/  VOTE.ANY R50, PT, P4 ;  /* 0x0000000000327806 */ /* 0x000fc400020e0100 */
[----:B------:R-:W-:Y:S02]  /*3430*/  LOP3.LUT R9, R10, R9, RZ, 0xc0, !PT ;  /* 0x000000090a097212 */ /* 0x000fe400078ec0ff */
[----:B------:R-:W-:Y:S02]  /*3440*/  VOTE.ANY R10, PT, P5 ;  /* 0x00000000000a7806 */ /* 0x000fe400028e0100 */
[----:B------:R-:W-:Y:S02]  /*3450*/  @!P4 LOP3.LUT R50, RZ, R50, RZ, 0x33, !PT ;  /* 0x00000032ff32c212 */ /* 0x000fe400078e33ff */
[----:B------:R-:W-:Y:S02]  /*3460*/  @!P5 LOP3.LUT R10, RZ, R10, RZ, 0x33, !PT ;  /* 0x0000000aff0ad212 */ /* 0x000fe400078e33ff */
[----:B------:R-:W-:Y:S02]  /*3470*/  LOP3.LUT R9, R50, R9, RZ, 0xc0, !PT ;  /* 0x0000000932097212 */ /* 0x000fe400078ec0ff */
[----:B------:R-:W-:-:S02]  /*3480*/  VOTE.ANY R50, PT, P6 ;  /* 0x0000000000327806 */ /* 0x000fc400030e0100 */
[----:B------:R-:W-:Y:S02]  /*3490*/  LOP3.LUT R9, R10, R9, RZ, 0xc0, !PT ;  /* 0x000000090a097212 */ /* 0x000fe400078ec0ff */
[----:B------:R-:W-:Y:S02]  /*34a0*/  VOTE.ANY R10, PT, P0 ;  /* 0x00000000000a7806 */ /* 0x000fe400000e0100 */
[----:B------:R-:W-:Y:S02]  /*34b0*/  @!P6 LOP3.LUT R50, RZ, R50, RZ, 0x33, !PT ;  /* 0x00000032ff32e212 */ /* 0x000fe400078e33ff */
[----:B------:R-:W-:Y:S02]  /*34c0*/  @!P0 LOP3.LUT R10, RZ, R10, RZ, 0x33, !PT ;  /* 0x0000000aff0a8212 */ /* 0x000fe400078e33ff */
[----:B------:R-:W-:-:S04]  /*34d0*/  LOP3.LUT R9, R50, R9, RZ, 0xc0, !PT ;  /* 0x0000000932097212 */ /* 0x000fc800078ec0ff */
[----:B------:R-:W-:Y:S02]  /*34e0*/  LOP3.LUT R19, R10, R9, RZ, 0xc0, !PT ;  /* 0x000000090a137212 */ /* 0x000fe400078ec0ff */
[----:B--2---:R0:W2:Y:S02]  /*34f0*/  SHFL.IDX PT, R10, R11, R12, 0x1f ;  /* 0x00001f0c0b0a7589 */ /* 0x0040a400000e0000 */
[----:B------:R-:W3:Y:S01]  /*3500*/  FLO.U32 R50, R19 ;  /* 0x0000001300327300 */ /* 0x000ee200000e0000 */
[----:B------:R-:W-:-:S07]  /*3510*/  LOP3.LUT R9, R51, R19, RZ, 0xc0, !PT ;  /* 0x0000001333097212 */ /* 0x000fce00078ec0ff */
[----:B------:R-:W4:Y:S01]  /*3520*/  POPC R9, R9 ;  /* 0x0000000900097309 */ /* 0x000f220000000000 */
[----:B---3--:R-:W-:-:S13]  /*3530*/  ISETP.NE.AND P0, PT, R47, R50, PT ;  /* 0x000000322f00720c */ /* 0x008fda0003f05270 */
[----:B0-2-4-:R-:W-:Y:S05]  /*3540*/  @P0 BRA `(.L_x_37) ;  /* 0x0000000000080947 */ /* 0x015fea0003800000 */
[----:B------:R-:W-:-:S05]  /*3550*/  IMAD R48, R48, 0x4, R5 ;  /* 0x0000000430307824 */ /* 0x000fca00078e0205 */
[----:B------:R0:W2:Y:S02]  /*3560*/  ATOMS.ADD R13, [R48], R9 ;  /* 0x00000009300d738c */ /* 0x0000a40000000000 */
.L_x_37:
[----:B------:R-:W-:Y:S05]  /*3570*/  BSYNC.RECONVERGENT B0 ;  /* 0x0000000000007941 */ /* 0x000fea0003800200 */
.L_x_36:
[----:B------:R-:W-:Y:S01]  /*3580*/  R2P PR, R46, 0x7f ;  /* 0x0000007f2e007804 */ /* 0x000fe20000000000 */
[----:B------:R-:W-:Y:S01]  /*3590*/  BSSY.RECONVERGENT B0, `(.L_x_38) ;  /* 0x0000024000007945 */ /* 0x000fe20003800200 */
[----:B------:R-:W-:Y:S01]  /*35a0*/  SHF.R.U32.HI R52, RZ, UR11, R45 ;  /* 0x0000000bff347c19 */ /* 0x000fe2000801162d */
[----:B------:R-:W-:-:S03]  /*35b0*/  IMAD.MOV.U32 R19, RZ, RZ, RZ ;  /* 0x000000ffff137224 */ /* 0x000fc600078e00ff */
[----:B------:R-:W-:-:S07]  /*35c0*/  LOP3.LUT R52, R52, UR4, RZ, 0x30, !PT ;  /* 0x0000000434347c12 */ /* 0x000fce000f8e30ff */
[----:B------:R-:W-:Y:S02]  /*35d0*/  VOTE.ANY R11, PT, P0 ;  /* 0x00000000000b7806 */ /* 0x000fe400000e0100 */
[----:B------:R-:W-:Y:S02]  /*35e0*/  VOTE.ANY R12, PT, P1 ;  /* 0x00000000000c7806 */ /* 0x000fe400008e0100 */
[----:B------:R-:W-:Y:S02]  /*35f0*/  @!P0 LOP3.LUT R11, RZ, R11, RZ, 0x33, !PT ;  /* 0x0000000bff0b8212 */ /* 0x000fe400078e33ff */
[----:B------:R-:W-:Y:S02]  /*3600*/  @!P1 LOP3.LUT R12, RZ, R12, RZ, 0x33, !PT ;  /* 0x0000000cff0c9212 */ /* 0x000fe400078e33ff */
[----:B0-----:R-:W-:Y:S02]  /*3610*/  VOTE.ANY R48, PT, P2 ;  /* 0x0000000000307806 */ /* 0x001fe400010e0100 */
[----:B------:R-:W-:-:S02]  /*3620*/  LOP3.LUT R11, R12, R11, RZ, 0xc0, !PT ;  /* 0x0000000b0c0b7212 */ /* 0x000fc400078ec0ff */
[----:B------:R-:W-:Y:S02]  /*3630*/  @!P2 LOP3.LUT R48, RZ, R48, RZ, 0x33, !PT ;  /* 0x00000030ff30a212 */ /* 0x000fe400078e33ff */
[----:B------:R-:W-:Y:S02]  /*3640*/  VOTE.ANY R12, PT, P3 ;  /* 0x00000000000c7806 */ /* 0x000fe400018e0100 */
[----:B------:R-:W-:Y:S02]  /*3650*/  LOP3.LUT R11, R48, R11, RZ, 0xc0, !PT ;  /* 0x0000000b300b7212 */ /* 0x000fe400078ec0ff */
[----:B------:R-:W-:Y:S02]  /*3660*/  @!P3 LOP3.LUT R12, RZ, R12, RZ, 0x33, !PT ;  /* 0x0000000cff0cb212 */ /* 0x000fe400078e33ff */
[----:B------:R-:W-:Y:S02]  /*3670*/  LOP3.LUT P0, RZ, R46, 0x80, RZ, 0xc0, !PT ;  /* 0x000000802eff7812 */ /* 0x000fe4000780c0ff */
[----:B------:R-:W-:-:S02]  /*3680*/  LOP3.LUT R11, R12, R11, RZ, 0xc0, !PT ;  /* 0x0000000b0c0b7212 */ /* 0x000fc400078ec0ff */
[----:B------:R-:W-:Y:S02]  /*3690*/  VOTE.ANY R12, PT, P4 ;  /* 0x00000000000c7806 */ /* 0x000fe400020e0100 */
[----:B------:R-:W-:Y:S02]  /*36a0*/  VOTE.ANY R48, PT, P5 ;  /* 0x0000000000307806 */ /* 0x000fe400028e0100 */
[----:B------:R-:W-:Y:S02]  /*36b0*/  @!P4 LOP3.LUT R12, RZ, R12, RZ, 0x33, !PT ;  /* 0x0000000cff0cc212 */ /* 0x000fe400078e33ff */
[----:B------:R-:W-:Y:S02]  /*36c0*/  @!P5 LOP3.LUT R48, RZ, R48, RZ, 0x33, !PT ;  /* 0x00000030ff30d212 */ /* 0x000fe400078e33ff */
[----:B------:R-:W-:Y:S02]  /*36d0*/  LOP3.LUT R11, R12, R11, RZ, 0xc0, !PT ;  /* 0x0000000b0c0b7212 */ /* 0x000fe400078ec0ff */
[----:B------:R-:W-:-:S02]  /*36e0*/  VOTE.ANY R12, PT, P6 ;  /* 0x00000000000c7806 */ /* 0x000fc400030e0100 */
[----:B------:R-:W-:Y:S02]  /*36f0*/  LOP3.LUT R11, R48, R11, RZ, 0xc0, !PT ;  /* 0x0000000b300b7212 */ /* 0x000fe400078ec0ff */
[----:B------:R-:W-:Y:S02]  /*3700*/  @!P6 LOP3.LUT R12, RZ, R12, RZ, 0x33, !PT ;  /* 0x0000000cff0ce212 */ /* 0x000fe400078e33ff */
[----:B------:R-:W-:Y:S02]  /*3710*/  VOTE.ANY R48, PT, P0 ;  /* 0x0000000000307806 */ /* 0x000fe400000e0100 */
[----:B------:R-:W-:Y:S02]  /*3720*/  LOP3.LUT R11, R12, R11, RZ, 0xc0, !PT ;  /* 0x0000000b0c0b7212 */ /* 0x000fe400078ec0ff */
[----:B------:R-:W-:Y:S01]  /*3730*/  @!P0 LOP3.LUT R48, RZ, R48, RZ, 0x33, !PT ;  /* 0x00000030ff308212 */ /* 0x000fe200078e33ff */
[----:B--2---:R0:W2:Y:S03]  /*3740*/  SHFL.IDX PT, R12, R13, R50, 0x1f ;  /* 0x00001f320d0c7589 */ /* 0x0040a600000e0000 */
[----:B------:R-:W-:-:S04]  /*3750*/  LOP3.LUT R49, R48, R11, RZ, 0xc0, !PT ;  /* 0x0000000b30317212 */ /* 0x000fc800078ec0ff */
[----:B------:R-:W3:Y:S01]  /*3760*/  FLO.U32 R48, R49 ;  /* 0x0000003100307300 */ /* 0x000ee200000e0000 */
[----:B------:R-:W-:-:S07]  /*3770*/  LOP3.LUT R11, R51, R49, RZ, 0xc0, !PT ;  /* 0x00000031330b7212 */ /* 0x000fce00078ec0ff */
[----:B------:R-:W4:Y:S01]  /*3780*/  POPC R11, R11 ;  /* 0x0000000b000b7309 */ /* 0x000f220000000000 */
[----:B---3--:R-:W-:-:S13]  /*3790*/  ISETP.NE.AND P0, PT, R47, R48, PT ;  /* 0x000000302f00720c */ /* 0x008fda0003f05270 */
[----:B0-2-4-:R-:W-:Y:S05]  /*37a0*/  @P0 BRA `(.L_x_39) ;  /* 0x0000000000080947 */ /* 0x015fea0003800000 */
[----:B------:R-:W-:-:S05]  /*37b0*/  IMAD R46, R46, 0x4, R5 ;  /* 0x000000042e2e7824 */ /* 0x000fca00078e0205 */
[----:B------:R0:W2:Y:S02]  /*37c0*/  ATOMS.ADD R19, [R46], R11 ;  /* 0x0000000b2e13738c */ /* 0x0000a40000000000 */
.L_x_39:
[----:B------:R-:W-:Y:S05]  /*37d0*/  BSYNC.RECONVERGENT B0 ;  /* 0x0000000000007941 */ /* 0x000fea0003800200 */
.L_x_38:
[----:B------:R-:W-:Y:S01]  /*37e0*/  R2P PR, R52, 0x7f ;  /* 0x0000007f34007804 */ /* 0x000fe20000000000 */
[----:B--2---:R2:W3:Y:S01]  /*37f0*/  SHFL.IDX PT, R48, R19, R48, 0x1f ;  /* 0x00001f3013307589 */ /* 0x0044e200000e0000 */
[----:B------:R-:W-:Y:S01]  /*3800*/  BSSY.RECONVERGENT B0, `(.L_x_40) ;  /* 0x0000023000007945 */ /* 0x000fe20003800200 */
[----:B------:R-:W-:-:S10]  /*3810*/  IMAD.MOV.U32 R49, RZ, RZ, RZ ;  /* 0x000000ffff317224 */ /* 0x000fd400078e00ff */
[----:B------:R-:W-:Y:S02]  /*3820*/  VOTE.ANY R13, PT, P0 ;  /* 0x00000000000d7806 */ /* 0x000fe400000e0100 */
[----:B0-----:R-:W-:Y:S02]  /*3830*/  VOTE.ANY R46, PT, P1 ;  /* 0x00000000002e7806 */ /* 0x001fe400008e0100 */
[----:B------:R-:W-:Y:S02]  /*3840*/  @!P0 LOP3.LUT R13, RZ, R13, RZ, 0x33, !PT ;  /* 0x0000000dff0d8212 */ /* 0x000fe400078e33ff */
[----:B------:R-:W-:Y:S02]  /*3850*/  @!P1 LOP3.LUT R46, RZ, R46, RZ, 0x33, !PT ;  /* 0x0000002eff2e9212 */ /* 0x000fe400078e33ff */
[----:B------:R-:W-:Y:S02]  /*3860*/  LOP3.LUT P0, RZ, R52, 0x80, RZ, 0xc0, !PT ;  /* 0x0000008034ff7812 */ /* 0x000fe4000780c0ff */
[----:B------:R-:W-:-:S02]  /*3870*/  LOP3.LUT R13, R46, R13, RZ, 0xc0, !PT ;  /* 0x0000000d2e0d7212 */ /* 0x000fc400078ec0ff */
[----:B------:R-:W-:-:S04]  /*3880*/  VOTE.ANY R46, PT, P2 ;  /* 0x00000000002e7806 */ /* 0x000fc800010e0100 */
[----:B------:R-:W-:-:S04]  /*3890*/  @!P2 LOP3.LUT R46, RZ, R46, RZ, 0x33, !PT ;  /* 0x0000002eff2ea212 */ /* 0x000fc800078e33ff */
[----:B------:R-:W-:Y:S02]  /*38a0*/  LOP3.LUT R13, R46, R13, RZ, 0xc0, !PT ;  /* 0x0000000d2e0d7212 */ /* 0x000fe400078ec0ff */
        /* <DEDUP_REMOVED lines=15> */
[----:B------:R-:W-:Y:S02]  /*39a0*/  SHF.R.U32.HI R13, RZ, UR11, R44 ;  /* 0x0000000bff0d7c19 */ /* 0x000fe4000801162c */
[----:B------:R-:W0:Y:S01]  /*39b0*/  FLO.U32 R45, R50 ;  /* 0x00000032002d7300 */ /* 0x000e2200000e0000 */
[----:B------:R-:W-:Y:S02]  /*39c0*/  LOP3.LUT R46, R51, R50, RZ, 0xc0, !PT ;  /* 0x00000032332e7212 */ /* 0x000fe400078ec0ff */
[----:B------:R-:W-:-:S05]  /*39d0*/  LOP3.LUT R13, R13, UR4, RZ, 0x30, !PT ;  /* 0x000000040d0d7c12 */ /* 0x000fca000f8e30ff */
[----:B------:R-:W4:Y:S01]  /*39e0*/  POPC R46, R46 ;  /* 0x0000002e002e7309 */ /* 0x000f220000000000 */
[----:B0-----:R-:W-:-:S13]  /*39f0*/  ISETP.NE.AND P0, PT, R47, R45, PT ;  /* 0x0000002d2f00720c */ /* 0x001fda0003f05270 */
[----:B--234-:R-:W-:Y:S05]  /*3a00*/  @P0 BRA `(.L_x_41) ;  /* 0x0000000000080947 */ /* 0x01cfea0003800000 */
[----:B------:R-:W-:-:S06]  /*3a10*/  IMAD R49, R52, 0x4, R5 ;  /* 0x0000000434317824 */ /* 0x000fcc00078e0205 */
[----:B------:R0:W2:Y:S02]  /*3a20*/  ATOMS.ADD R49, [R49], R46 ;  /* 0x0000002e3131738c */ /* 0x0000a40000000000 */
.L_x_41:
[----:B------:R-:W-:Y:S05]  /*3a30*/  BSYNC.RECONVERGENT B0 ;  /* 0x0000000000007941 */ /* 0x000fea0003800200 */
.L_x_40:
        /* <DEDUP_REMOVED lines=37> */
.L_x_43:
[----:B------:R-:W-:Y:S05]  /*3c90*/  BSYNC.RECONVERGENT B0 ;  /* 0x0000000000007941 */ /* 0x000fea0003800200 */
.L_x_42:
[----:B------:R-:W-:Y:S01]  /*3ca0*/  R2P PR, R52, 0x7f ;  /* 0x0000007f34007804 */ /* 0x000fe20000000000 */
[----:B------:R-:W-:Y:S01]  /*3cb0*/  IMAD.IADD R27, R26, 0x1, R27 ;  /* 0x000000011a1b7824 */ /* 0x000fe200078e021b */
[----:B------:R-:W-:Y:S01]  /*3cc0*/  BSSY.RECONVERGENT B0, `(.L_x_44) ;  /* 0x0000025000007945 */ /* 0x000fe20003800200 */
[----:B-12---:R1:W2:Y:S10]  /*3cd0*/  SHFL.IDX PT, R26, R50, R53, 0x1f ;  /* 0x00001f35321a7589 */ /* 0x0062b400000e0000 */
[----:B0-----:R-:W-:Y:S01]  /*3ce0*/  VOTE.ANY R13, PT, P0 ;  /* 0x00000000000d7806 */ /* 0x001fe200000e0100 */
[----:B-1----:R-:W0:Y:S01]  /*3cf0*/  S2R R53, SR_LEMASK ;  /* 0x0000000000357919 */ /* 0x002e220000003a00 */
[----:B------:R-:W-:Y:S01]  /*3d00*/  VOTE.ANY R19, PT, P1 ;  /* 0x0000000000137806 */ /* 0x000fe200008e0100 */
[----:B------:R-:W-:Y:S01]  /*3d10*/  IMAD.MOV.U32 R50, RZ, RZ, RZ ;  /* 0x000000ffff327224 */ /* 0x000fe200078e00ff */
[----:B------:R-:W-:-:S02]  /*3d20*/  @!P0 LOP3.LUT R13, RZ, R13, RZ, 0x33, !PT ;  /* 0x0000000dff0d8212 */ /* 0x000fc400078e33ff */
[----:B------:R-:W-:Y:S02]  /*3d30*/  @!P1 LOP3.LUT R19, RZ, R19, RZ, 0x33, !PT ;  /* 0x00000013ff139212 */ /* 0x000fe400078e33ff */
[----:B------:R-:W-:Y:S02]  /*3d40*/  LOP3.LUT P0, RZ, R52, 0x80, RZ, 0xc0, !PT ;  /* 0x0000008034ff7812 */ /* 0x000fe4000780c0ff */
[----:B------:R-:W-:Y:S02]  /*3d50*/  LOP3.LUT R13, R19, R13, RZ, 0xc0, !PT ;  /* 0x0000000d130d7212 */ /* 0x000fe400078ec0ff */
[----:B------:R-:W-:-:S04]  /*3d60*/  VOTE.ANY R19, PT, P2 ;  /* 0x0000000000137806 */ /* 0x000fc800010e0100 */
[----:B------:R-:W-:-:S04]  /*3d70*/  @!P2 LOP3.LUT R19, RZ, R19, RZ, 0x33, !PT ;  /* 0x00000013ff13a212 */ /* 0x000fc800078e33ff */
[----:B------:R-:W-:Y:S02]  /*3d80*/  LOP3.LUT R13, R19, R13, RZ, 0xc0, !PT ;  /* 0x0000000d130d7212 */ /* 0x000fe400078ec0ff */
[----:B------:R-:W-:Y:S02]  /*3d90*/  VOTE.ANY R19, PT, P3 ;  /* 0x0000000000137806 */ /* 0x000fe400018e0100 */
[----:B------:R-:W-:Y:S02]  /*3da0*/  VOTE.ANY R51, PT, P0 ;  /* 0x0000000000337806 */ /* 0x000fe400000e0100 */
[----:B------:R-:W-:Y:S02]  /*3db0*/  @!P3 LOP3.LUT R19, RZ, R19, RZ, 0x33, !PT ;  /* 0x00000013ff13b212 */ /* 0x000fe400078e33ff */
[----:B------:R-:W-:Y:S02]  /*3dc0*/  @!P0 LOP3.LUT R51, RZ, R51, RZ, 0x33, !PT ;  /* 0x00000033ff338212 */ /* 0x000fe400078e33ff */
        /* <DEDUP_REMOVED lines=11> */
[----:B------:R-:W-:Y:S02]  /*3e80*/  LOP3.LUT R51, R51, R13, RZ, 0xc0, !PT ;  /* 0x0000000d33337212 */ /* 0x000fe400078ec0ff */
[----:B------:R-:W-:Y:S02]  /*3e90*/  LOP3.LUT R19, R19, UR4, RZ, 0x30, !PT ;  /* 0x0000000413137c12 */ /* 0x000fe4000f8e30ff */
[----:B------:R-:W1:Y:S01]  /*3ea0*/  FLO.U32 R49, R51 ;  /* 0x0000003300317300 */ /* 0x000e6200000e0000 */
[----:B0-----:R-:W-:-:S07]  /*3eb0*/  LOP3.LUT R13, R53, R51, RZ, 0xc0, !PT ;  /* 0x00000033350d7212 */ /* 0x001fce00078ec0ff */
[----:B------:R-:W0:Y:S01]  /*3ec0*/  POPC R13, R13 ;  /* 0x0000000d000d7309 */ /* 0x000e220000000000 */
[----:B-1----:R-:W-:-:S13]  /*3ed0*/  ISETP.NE.AND P0, PT, R47, R49, PT ;  /* 0x000000312f00720c */ /* 0x002fda0003f05270 */
[----:B0-2---:R-:W-:Y:S05]  /*3ee0*/  @P0 BRA `(.L_x_45) ;  /* 0x0000000000080947 */ /* 0x005fea0003800000 */
[----:B------:R-:W-:-:S06]  /*3ef0*/  IMAD R50, R52, 0x4, R5 ;  /* 0x0000000434327824 */ /* 0x000fcc00078e0205 */
[----:B------:R0:W1:Y:S02]  /*3f00*/  ATOMS.ADD R50, [R50], R13 ;  /* 0x0000000d3232738c */ /* 0x0000640000000000 */
.L_x_45:
[----:B------:R-:W-:Y:S05]  /*3f10*/  BSYNC.RECONVERGENT B0 ;  /* 0x0000000000007941 */ /* 0x000fea0003800200 */
.L_x_44:
[----:B------:R-:W-:Y:S01]  /*3f20*/  R2P PR, R19, 0x7f ;  /* 0x0000007f13007804 */ /* 0x000fe20000000000 */
[----:B------:R-:W-:Y:S01]  /*3f30*/  IMAD.IADD R4, R4, 0x1, R3 ;  /* 0x0000000104047824 */ /* 0x000fe200078e0203 */
[----:B------:R-:W-:Y:S01]  /*3f40*/  BSSY.RECONVERGENT B0, `(.L_x_46) ;  /* 0x0000025000007945 */ /* 0x000fe20003800200 */
[----:B------:R-:W-:Y:S01]  /*3f50*/  IMAD.IADD R8, R0, 0x1, R8 ;  /* 0x0000000100087824 */ /* 0x000fe200078e0208 */
[----:B------:R-:W-:-:S09]  /*3f60*/  SHF.R.U32.HI R0, RZ, UR11, R41 ;  /* 0x0000000bff007c19 */ /* 0x000fd20008011629 */
        /* <DEDUP_REMOVED lines=23> */
[----:B-1----:R1:W2:Y:S02]  /*40e0*/  SHFL.IDX PT, R51, R50, R49, 0x1f ;  /* 0x00001f3132337589 */ /* 0x0022a400000e0000 */
[----:B------:R-:W-:-:S04]  /*40f0*/  LOP3.LUT R52, R3, R52, RZ, 0xc0, !PT ;  /* 0x0000003403347212 */ /* 0x000fc800078ec0ff */
[----:B------:R-:W3:Y:S01]  /*4100*/  FLO.U32 R3, R52 ;  /* 0x0000003400037300 */ /* 0x000ee200000e0000 */
[----:B------:R-:W-:Y:S02]  /*4110*/  LOP3.LUT R53, R53, R52, RZ, 0xc0, !PT ;  /* 0x0000003435357212 */ /* 0x000fe400078ec0ff */
[----:B-1----:R-:W-:Y:S01]  /*4120*/  LOP3.LUT R50, R0, UR4, RZ, 0x30, !PT ;  /* 0x0000000400327c12 */ /* 0x002fe2000f8e30ff */
[----:B------:R-:W-:-:S04]  /*4130*/  IMAD.MOV.U32 R0, RZ, RZ, RZ ;  /* 0x000000ffff007224 */ /* 0x000fc800078e00ff */
[----:B------:R1:W4:Y:S01]  /*4140*/  POPC R49, R53 ;  /* 0x0000003500317309 */ /* 0x0003220000000000 */
[----:B---3--:R-:W-:-:S13]  /*4150*/  ISETP.NE.AND P0, PT, R47, R3, PT ;  /* 0x000000032f00720c */ /* 0x008fda0003f05270 */
[----:B-12-4-:R-:W-:Y:S05]  /*4160*/  @P0 BRA `(.L_x_47) ;  /* 0x0000000000080947 */ /* 0x016fea0003800000 */
[----:B------:R-:W-:-:S06]  /*4170*/  IMAD R0, R19, 0x4, R5 ;  /* 0x0000000413007824 */ /* 0x000fcc00078e0205 */
[----:B------:R1:W2:Y:S02]  /*4180*/  ATOMS.ADD R0, [R0], R49 ;  /* 0x000000310000738c */ /* 0x0002a40000000000 */
.L_x_47:
[----:B------:R-:W-:Y:S05]  /*4190*/  BSYNC.RECONVERGENT B0 ;  /* 0x0000000000007941 */ /* 0x000fea0003800200 */
.L_x_46:
[----:B------:R-:W-:Y:S01]  /*41a0*/  R2P PR, R50, 0x7f ;  /* 0x0000007f32007804 */ /* 0x000fe20000000000 */
[----:B------:R-:W3:Y:S01]  /*41b0*/  S2R R53, SR_LEMASK ;  /* 0x0000000000357919 */ /* 0x000ee20000003a00 */
[----:B------:R-:W-:Y:S01]  /*41c0*/  IMAD.IADD R10, R7, 0x1, R10 ;  /* 0x00000001070a7824 */ /* 0x000fe200078e020a */
[----:B------:R-:W-:Y:S01]  /*41d0*/  BSSY.RECONVERGENT B0, `(.L_x_48) ;  /* 0x0000025000007945 */ /* 0x000fe20003800200 */
[----:B------:R-:W-:Y:S01]  /*41e0*/  IMAD.IADD R12, R9, 0x1, R12 ;  /* 0x00000001090c7824 */ /* 0x000fe200078e020c */
[----:B------:R-:W-:-:S04]  /*41f0*/  SHF.R.U32.HI R9, RZ, UR11, R40 ;  /* 0x0000000bff097c19 */ /* 0x000fc80008011628 */
[----:B------:R-:W-:-:S04]  /*4200*/  LOP3.LUT R9, R9, UR4, RZ, 0x30, !PT ;  /* 0x0000000409097c12 */ /* 0x000fc8000f8e30ff */
        /* <DEDUP_REMOVED lines=23> */
[----:B--2---:R2:W4:Y:S02]  /*4380*/  SHFL.IDX PT, R19, R0, R3, 0x1f ;  /* 0x00001f0300137589 */ /* 0x00452400000e0000 */
[----:B------:R-:W-:-:S04]  /*4390*/  LOP3.LUT R52, R7, R52, RZ, 0xc0, !PT ;  /* 0x0000003407347212 */ /* 0x000fc800078ec0ff */
[----:B------:R-:W5:Y:S01]  /*43a0*/  FLO.U32 R7, R52 ;  /* 0x0000003400077300 */ /* 0x000f6200000e0000 */
[----:B---3--:R-:W-:Y:S01]  /*43b0*/  LOP3.LUT R53, R53, R52, RZ, 0xc0, !PT ;  /* 0x0000003435357212 */ /* 0x008fe200078ec0ff */
[----:B--2---:R-:W-:-:S06]  /*43c0*/  IMAD.MOV.U32 R0, RZ, RZ, RZ ;  /* 0x000000ffff007224 */ /* 0x004fcc00078e00ff */
[----:B------:R2:W3:Y:S01]  /*43d0*/  POPC R3, R53 ;  /* 0x0000003500037309 */ /* 0x0004e20000000000 */
[----:B-----5:R-:W-:-:S13]  /*43e0*/  ISETP.NE.AND P0, PT, R47, R7, PT ;  /* 0x000000072f00720c */ /* 0x020fda0003f05270 */
[----:B--234-:R-:W-:Y:S05]  /*43f0*/  @P0 BRA `(.L_x_49) ;  /* 0x0000000000080947 */ /* 0x01cfea0003800000 */
[----:B------:R-:W-:-:S06]  /*4400*/  IMAD R0, R50, 0x4, R5 ;  /* 0x0000000432007824 */ /* 0x000fcc00078e0205 */
[----:B------:R2:W3:Y:S02]  /*4410*/  ATOMS.ADD R0, [R0], R3 ;  /* 0x000000030000738c */ /* 0x0004e40000000000 */
.L_x_49:
[----:B------:R-:W-:Y:S05]  /*4420*/  BSYNC.RECONVERGENT B0 ;  /* 0x0000000000007941 */ /* 0x000fea0003800200 */
.L_x_48:
[----:B------:R-:W-:Y:S01]  /*4430*/  R2P PR, R9, 0x7f ;  /* 0x0000007f09007804 */ /* 0x000fe20000000000 */
[----:B------:R-:W-:Y:S01]  /*4440*/  IMAD.IADD R48, R11, 0x1, R48 ;  /* 0x000000010b307824 */ /* 0x000fe200078e0230 */
[----:B------:R-:W4:Y:S01]  /*4450*/  S2R R53, SR_LEMASK ;  /* 0x0000000000357919 */ /* 0x000f220000003a00 */
[----:B------:R-:W-:Y:S01]  /*4460*/  IMAD.IADD R45, R46, 0x1, R45 ;  /* 0x000000012e2d7824 */ /* 0x000fe200078e022d */
[----:B------:R-:W-:Y:S01]  /*4470*/  SHF.R.U32.HI R46, RZ, UR11, R39 ;  /* 0x0000000bff2e7c19 */ /* 0x000fe20008011627 */
[----:B------:R-:W-:Y:S03]  /*4480*/  BSSY.RECONVERGENT B0, `(.L_x_50) ;  /* 0x0000023000007945 */ /* 0x000fe60003800200 */
[----:B------:R-:W-:-:S05]  /*4490*/  LOP3.LUT R46, R46, UR4, RZ, 0x30, !PT ;  /* 0x000000042e2e7c12 */ /* 0x000fca000f8e30ff */
        /* <DEDUP_REMOVED lines=23> */
[----:B---3--:R3:W0:Y:S02]  /*4610*/  SHFL.IDX PT, R50, R0, R7, 0x1f ;  /* 0x00001f0700327589 */ /* 0x00862400000e0000 */
[----:B------:R-:W-:-:S04]  /*4620*/  LOP3.LUT R52, R52, R11, RZ, 0xc0, !PT ;  /* 0x0000000b34347212 */ /* 0x000fc800078ec0ff */
[----:B------:R-:W5:Y:S01]  /*4630*/  FLO.U32 R11, R52 ;  /* 0x00000034000b7300 */ /* 0x000f6200000e0000 */
[----:B----4-:R-:W-:Y:S01]  /*4640*/  LOP3.LUT R53, R53, R52, RZ, 0xc0, !PT ;  /* 0x0000003435357212 */ /* 0x010fe200078ec0ff */
[----:B---3--:R-:W-:-:S06]  /*4650*/  IMAD.MOV.U32 R0, RZ, RZ, RZ ;  /* 0x000000ffff007224 */ /* 0x008fcc00078e00ff */
[----:B------:R3:W4:Y:S01]  /*4660*/  POPC R7, R53 ;  /* 0x0000003500077309 */ /* 0x0007220000000000 */
[----:B-----5:R-:W-:-:S13]  /*4670*/  ISETP.NE.AND P0, PT, R47, R11, PT ;  /* 0x0000000b2f00720c */ /* 0x020fda0003f05270 */
[----:B0--34-:R-:W-:Y:S05]  /*4680*/  @P0 BRA `(.L_x_51) ;  /* 0x0000000000080947 */ /* 0x019fea0003800000 */
[----:B------:R-:W-:-:S06]  /*4690*/  IMAD R0, R9, 0x4, R5 ;  /* 0x0000000409007824 */ /* 0x000fcc00078e0205 */
[----:B------:R0:W3:Y:S02]  /*46a0*/  ATOMS.ADD R0, [R0], R7 ;  /* 0x000000070000738c */ /* 0x0000e40000000000 */
.L_x_51:
[----:B------:R-:W-:Y:S05]  /*46b0*/  BSYNC.RECONVERGENT B0 ;  /* 0x0000000000007941 */ /* 0x000fea0003800200 */
.L_x_50:
        /* <DEDUP_REMOVED lines=40> */
.L_x_53:
[----:B------:R-:W-:Y:S05]  /*4940*/  BSYNC.RECONVERGENT B0 ;  /* 0x0000000000007941 */ /* 0x000fea0003800200 */
.L_x_52:
[----:B------:R-:W-:Y:S01]  /*4950*/  R2P PR, R13, 0x7f ;  /* 0x0000007f0d007804 */ /* 0x000fe20000000000 */
[----:B------:R-:W-:Y:S01]  /*4960*/  IMAD.IADD R19, R49, 0x1, R19 ;  /* 0x0000000131137824 */ /* 0x000fe200078e0213 */
[----:B------:R-:W2:Y:S01]  /*4970*/  S2R R53, SR_LEMASK ;  /* 0x0000000000357919 */ /* 0x000ea20000003a00 */
[----:B------:R-:W-:Y:S01]  /*4980*/  IMAD.IADD R50, R3, 0x1, R50 ;  /* 0x0000000103327824 */ /* 0x000fe200078e0232 */
[----:B------:R-:W-:Y:S09]  /*4990*/  BSSY.RECONVERGENT B0, `(.L_x_54) ;  /* 0x0000024000007945 */ /* 0x000ff20003800200 */
[----:B------:R-:W-:-:S02]  /*49a0*/  VOTE.ANY R46, PT, P0 ;  /* 0x00000000002e7806 */ /* 0x000fc400000e0100 */
[----:B-1----:R-:W-:Y:S02]  /*49b0*/  VOTE.ANY R49, PT, P1 ;  /* 0x0000000000317806 */ /* 0x002fe400008e0100 */
[----:B------:R-:W-:Y:S02]  /*49c0*/  @!P0 LOP3.LUT R46, RZ, R46, RZ, 0x33, !PT ;  /* 0x0000002eff2e8212 */ /* 0x000fe400078e33ff */
[----:B------:R-:W-:Y:S02]  /*49d0*/  @!P1 LOP3.LUT R49, RZ, R49, RZ, 0x33, !PT ;  /* 0x00000031ff319212 */ /* 0x000fe400078e33ff */
[----:B------:R-:W-:Y:S02]  /*49e0*/  LOP3.LUT P0, RZ, R13, 0x80, RZ, 0xc0, !PT ;  /* 0x000000800dff7812 */ /* 0x000fe4000780c0ff */
        /* <DEDUP_REMOVED lines=19> */
[----:B---3--:R1:W3:Y:S02]  /*4b20*/  SHFL.IDX PT, R49, R0, R9, 0x1f ;  /* 0x00001f0900317589 */ /* 0x0082e400000e0000 */
[----:B------:R-:W4:Y:S01]  /*4b30*/  FLO.U32 R46, R52 ;  /* 0x00000034002e7300 */ /* 0x000f2200000e0000 */
[----:B--2---:R-:W-:Y:S02]  /*4b40*/  LOP3.LUT R3, R53, R52, RZ, 0xc0, !PT ;  /* 0x0000003435037212 */ /* 0x004fe400078ec0ff */
[----:B------:R-:W-:-:S05]  /*4b50*/  SHF.R.U32.HI R53, RZ, UR11, R37 ;  /* 0x0000000bff357c19 */ /* 0x000fca0008011625 */
[----:B------:R-:W2:Y:S01]  /*4b60*/  POPC R3, R3 ;  /* 0x0000000300037309 */ /* 0x000ea20000000000 */
[----:B-1----:R-:W-:Y:S01]  /*4b70*/  LOP3.LUT R0, R53, UR4, RZ, 0x30, !PT ;  /* 0x0000000435007c12 */ /* 0x002fe2000f8e30ff */
[----:B------:R-:W-:Y:S01]  /*4b80*/  IMAD.MOV.U32 R9, RZ, RZ, RZ ;  /* 0x000000ffff097224 */ /* 0x000fe200078e00ff */
[----:B----4-:R-:W-:-:S13]  /*4b90*/  ISETP.NE.AND P0, PT, R47, R46, PT ;  /* 0x0000002e2f00720c */ /* 0x010fda0003f05270 */
[----:B--23--:R-:W-:Y:S05]  /*4ba0*/  @P0 BRA `(.L_x_55) ;  /* 0x0000000000080947 */ /* 0x00cfea0003800000 */
[----:B------:R-:W-:-:S05]  /*4bb0*/  IMAD R52, R13, 0x4, R5 ;  /* 0x000000040d347824 */ /* 0x000fca00078e0205 */
[----:B------:R1:W2:Y:S02]  /*4bc0*/  ATOMS.ADD R9, [R52], R3 ;  /* 0x000000033409738c */ /* 0x0002a40000000000 */
.L_x_55:
[----:B------:R-:W-:Y:S05]  /*4bd0*/  BSYNC.RECONVERGENT B0 ;  /* 0x0000000000007941 */ /* 0x000fea0003800200 */
.L_x_54:
[----:B------:R-:W-:Y:S01]  /*4be0*/  R2P PR, R0, 0x7f ;  /* 0x0000007f00007804 */ /* 0x000fe20000000000 */
[----:B------:R-:W3:Y:S01]  /*4bf0*/  S2R R53, SR_LEMASK ;  /* 0x0000000000357919 */ /* 0x000ee20000003a00 */
[----:B------:R-:W-:Y:S01]  /*4c00*/  IMAD.IADD R44, R7, 0x1, R44 ;  /* 0x00000001072c7824 */ /* 0x000fe200078e022c */
[----:B------:R-:W-:Y:S01]  /*4c10*/  BSSY.RECONVERGENT B0, `(.L_x_56) ;  /* 0x0000025000007945 */ /* 0x000fe20003800200 */
[----:B0-----:R-:W-:Y:S01]  /*4c20*/  IMAD.IADD R11, R11, 0x1, R49 ;  /* 0x000000010b0b7824 */ /* 0x001fe200078e0231 */
[----:B--2---:R0:W2:Y:S08]  /*4c30*/  SHFL.IDX PT, R46, R9, R46, 0x1f ;  /* 0x00001f2e092e7589 */ /* 0x0040b000000e0000 */
        /* <DEDUP_REMOVED lines=21> */
[----:B------:R-:W-:Y:S02]  /*4d90*/  VOTE.ANY R52, PT, P0 ;  /* 0x0000000000347806 */ /* 0x000fe400000e0100 */
[----:B------:R-:W-:Y:S02]  /*4da0*/  SHF.R.U32.HI R13, RZ, UR11, R36 ;  /* 0x0000000bff0d7c19 */ /* 0x000fe40008011624 */
[----:B------:R-:W-:Y:S02]  /*4db0*/  @!P0 LOP3.LUT R52, RZ, R52, RZ, 0x33, !PT ;  /* 0x00000034ff348212 */ /* 0x000fe400078e33ff */
[----:B------:R-:W-:Y:S02]  /*4dc0*/  LOP3.LUT R13, R13, UR4, RZ, 0x30, !PT ;  /* 0x000000040d0d7c12 */ /* 0x000fe4000f8e30ff */
[----:B------:R-:W-:-:S04]  /*4dd0*/  LOP3.LUT R7, R52, R7, RZ, 0xc0, !PT ;  /* 0x0000000734077212 */ /* 0x000fc800078ec0ff */
[----:B------:R-:W1:Y:S01]  /*4de0*/  FLO.U32 R52, R7 ;  /* 0x0000000700347300 */ /* 0x000e6200000e0000 */
[----:B---3--:R-:W-:Y:S01]  /*4df0*/  LOP3.LUT R49, R53, R7, RZ, 0xc0, !PT ;  /* 0x0000000735317212 */ /* 0x008fe200078ec0ff */
[----:B------:R-:W-:-:S06]  /*4e00*/  IMAD.MOV.U32 R53, RZ, RZ, RZ ;  /* 0x000000ffff357224 */ /* 0x000fcc00078e00ff */
[----:B------:R-:W3:Y:S01]  /*4e10*/  POPC R49, R49 ;  /* 0x0000003100317309 */ /* 0x000ee20000000000 */
[----:B-1----:R-:W-:-:S13]  /*4e20*/  ISETP.NE.AND P0, PT, R47, R52, PT ;  /* 0x000000342f00720c */ /* 0x002fda0003f05270 */
[----:B0-23--:R-:W-:Y:S05]  /*4e30*/  @P0 BRA `(.L_x_57) ;  /* 0x0000000000080947 */ /* 0x00dfea0003800000 */
[----:B------:R-:W-:-:S05]  /*4e40*/  IMAD R0, R0, 0x4, R5 ;  /* 0x0000000400007824 */ /* 0x000fca00078e0205 */
[----:B------:R0:W1:Y:S02]  /*4e50*/  ATOMS.ADD R53, [R0], R49 ;  /* 0x000000310035738c */ /* 0x0000640000000000 */
.L_x_57:
[----:B------:R-:W-:Y:S05]  /*4e60*/  BSYNC.RECONVERGENT B0 ;  /* 0x0000000000007941 */ /* 0x000fea0003800200 */
.L_x_56:
[----:B------:R-:W-:Y:S01]  /*4e70*/  R2P PR, R13, 0x7f ;  /* 0x0000007f0d007804 */ /* 0x000fe20000000000 */
[----:B-1----:R1:W2:Y:S01]  /*4e80*/  SHFL.IDX PT, R9, R53, R52, 0x1f ;  /* 0x00001f3435097589 */ /* 0x0022a200000e0000 */
[----:B------:R-:W-:Y:S01]  /*4e90*/  BSSY.RECONVERGENT B0, `(.L_x_58) ;  /* 0x0000026000007945 */ /* 0x000fe20003800200 */
[----:B-1----:R-:W1:Y:S10]  /*4ea0*/  S2R R53, SR_LEMASK ;  /* 0x0000000000357919 */ /* 0x002e740000003a00 */
[----:B0-----:R-:W-:-:S02]  /*4eb0*/  VOTE.ANY R0, PT, P0 ;  /* 0x0000000000007806 */ /* 0x001fc400000e0100 */
[----:B------:R-:W-:Y:S02]  /*4ec0*/  VOTE.ANY R7, PT, P1 ;  /* 0x0000000000077806 */ /* 0x000fe400008e0100 */
        /* <DEDUP_REMOVED lines=21> */
[----:B------:R-:W-:Y:S01]  /*5020*/  LOP3.LUT R7, R0, R7, RZ, 0xc0, !PT ;  /* 0x0000000700077212 */ /* 0x000fe200078ec0ff */
[----:B------:R-:W-:Y:S01]  /*5030*/  IMAD.IADD R0, R3, 0x1, R46 ;  /* 0x0000000103007824 */ /* 0x000fe200078e022e */
[----:B------:R-:W-:Y:S01]  /*5040*/  SHF.R.U32.HI R46, RZ, UR11, R34 ;  /* 0x0000000bff2e7c19 */ /* 0x000fe20008011622 */
[----:B--2---:R-:W-:Y:S01]  /*5050*/  IMAD.IADD R3, R49, 0x1, R9 ;  /* 0x0000000131037824 */ /* 0x004fe200078e0209 */
[----:B------:R-:W0:Y:S01]  /*5060*/  FLO.U32 R52, R7 ;  /* 0x0000000700347300 */ /* 0x000e2200000e0000 */
[----:B-1----:R-:W-:Y:S01]  /*5070*/  LOP3.LUT R9, R53, R7, RZ, 0xc0, !PT ;  /* 0x0000000735097212 */ /* 0x002fe200078ec0ff */
[----:B------:R-:W-:Y:S01]  /*5080*/  IMAD.MOV.U32 R49, RZ, RZ, RZ ;  /* 0x000000ffff317224 */ /* 0x000fe200078e00ff */
[----:B------:R-:W-:-:S05]  /*5090*/  LOP3.LUT R46, R46, UR4, RZ, 0x30, !PT ;  /* 0x000000042e2e7c12 */ /* 0x000fca000f8e30ff */
[----:B------:R-:W1:Y:S01]  /*50a0*/  POPC R9, R9 ;  /* 0x0000000900097309 */ /* 0x000e620000000000 */
[----:B0-----:R-:W-:-:S13]  /*50b0*/  ISETP.NE.AND P0, PT, R47, R52, PT ;  /* 0x000000342f00720c */ /* 0x001fda0003f05270 */
[----:B-1----:R-:W-:Y:S05]  /*50c0*/  @P0 BRA `(.L_x_59) ;  /* 0x0000000000080947 */ /* 0x002fea0003800000 */
[----:B------:R-:W-:-:S05]  /*50d0*/  IMAD R13, R13, 0x4, R5 ;  /* 0x000000040d0d7824 */ /* 0x000fca00078e0205 */
[----:B------:R0:W1:Y:S02]  /*50e0*/  ATOMS.ADD R49, [R13], R9 ;  /* 0x000000090d31738c */ /* 0x0000640000000000 */
.L_x_59:
[----:B------:R-:W-:Y:S05]  /*50f0*/  BSYNC.RECONVERGENT B0 ;  /* 0x0000000000007941 */ /* 0x000fea0003800200 */
.L_x_58:
[----:B------:R-:W-:Y:S01]  /*5100*/  R2P PR, R46, 0x7f ;  /* 0x0000007f2e007804 */ /* 0x000fe20000000000 */
[----:B-1----:R1:W2:Y:S01]  /*5110*/  SHFL.IDX PT, R52, R49, R52, 0x1f ;  /* 0x00001f3431347589 */ /* 0x0022a200000e0000 */
[----:B------:R-:W-:Y:S11]  /*5120*/  BSSY.RECONVERGENT B0, `(.L_x_60) ;  /* 0x0000022000007945 */ /* 0x000ff60003800200 */
[----:B------:R-:W-:-:S02]  /*5130*/  VOTE.ANY R7, PT, P0 ;  /* 0x0000000000077806 */ /* 0x000fc400000e0100 */
[----:B0-----:R-:W-:Y:S02]  /*5140*/  VOTE.ANY R13, PT, P1 ;  /* 0x00000000000d7806 */ /* 0x001fe400008e0100 */
        /* <DEDUP_REMOVED lines=21> */
[----:B-1----:R-:W-:Y:S01]  /*52a0*/  LOP3.LUT R49, R13, R7, RZ, 0xc0, !PT ;  /* 0x000000070d317212 */ /* 0x002fe200078ec0ff */
[----:B--2---:R-:W-:Y:S02]  /*52b0*/  IMAD.IADD R7, R9, 0x1, R52 ;  /* 0x0000000109077824 */ /* 0x004fe400078e0234 */
[----:B------:R-:W-:Y:S01]  /*52c0*/  IMAD.MOV.U32 R52, RZ, RZ, RZ ;  /* 0x000000ffff347224 */ /* 0x000fe200078e00ff */
[----:B------:R-:W0:Y:S01]  /*52d0*/  FLO.U32 R13, R49 ;  /* 0x00000031000d7300 */ /* 0x000e2200000e0000 */
[----:B------:R-:W-:-:S07]  /*52e0*/  LOP3.LUT R53, R53, R49, RZ, 0xc0, !PT ;  /* 0x0000003135357212 */ /* 0x000fce00078ec0ff */
[----:B------:R1:W2:Y:S01]  /*52f0*/  POPC R9, R53 ;  /* 0x0000003500097309 */ /* 0x0002a20000000000 */
[----:B0-----:R-:W-:-:S13]  /*5300*/  ISETP.NE.AND P0, PT, R47, R13, PT ;  /* 0x0000000d2f00720c */ /* 0x001fda0003f05270 */
[----:B-12---:R-:W-:Y:S05]  /*5310*/  @P0 BRA `(.L_x_61) ;  /* 0x0000000000080947 */ /* 0x006fea0003800000 */
[----:B------:R-:W-:-:S05]  /*5320*/  IMAD R46, R46, 0x4, R5 ;  /* 0x000000042e2e7824 */ /* 0x000fca00078e0205 */
[----:B------:R0:W1:Y:S02]  /*5330*/  ATOMS.ADD R52, [R46], R9 ;  /* 0x000000092e34738c */ /* 0x0000640000000000 */
.L_x_61:
[----:B------:R-:W-:Y:S05]  /*5340*/  BSYNC.RECONVERGENT B0 ;  /* 0x0000000000007941 */ /* 0x000fea0003800200 */
.L_x_60:
[----:B0-----:R-:W-:Y:S01]  /*5350*/  SHF.R.U32.HI R46, RZ, UR11, R32 ;  /* 0x0000000bff2e7c19 */ /* 0x001fe20008011620 */
[----:B-1----:R-:W0:Y:S01]  /*5360*/  SHFL.IDX PT, R52, R52, R13, 0x1f ;  /* 0x00001f0d34347589 */ /* 0x002e2200000e0000 */
[----:B------:R-:W-:Y:S02]  /*5370*/  BSSY.RECONVERGENT B0, `(.L_x_62) ;  /* 0x0000025000007945 */ /* 0x000fe40003800200 */
[----:B------:R-:W-:-:S04]  /*5380*/  LOP3.LUT R46, R46, UR4, RZ, 0x30, !PT ;  /* 0x000000042e2e7c12 */ /* 0x000fc8000f8e30ff */
[----:B------:R-:W-:-:S13]  /*5390*/  R2P PR, R46, 0x7f ;  /* 0x0000007f2e007804 */ /* 0x000fda0000000000 */
[----:B------:R-:W-:Y:S02]  /*53a0*/  VOTE.ANY R49, PT, P0 ;  /* 0x0000000000317806 */ /* 0x000fe400000e0100 */
[----:B------:R-:W-:Y:S02]  /*53b0*/  VOTE.ANY R53, PT, P1 ;  /* 0x0000000000357806 */ /* 0x000fe400008e0100 */
[----:B------:R-:W-:Y:S01]  /*53c0*/  @!P0 LOP3.LUT R49, RZ, R49, RZ, 0x33, !PT ;  /* 0x00000031ff318212 */ /* 0x000fe200078e33ff */
[----:B0-----:R-:W-:Y:S01]  /*53d0*/  IMAD.IADD R9, R9, 0x1, R52 ;  /* 0x0000000109097824 */ /* 0x001fe200078e0234 */
[----:B------:R-:W-:Y:S02]  /*53e0*/  @!P1 LOP3.LUT R53, RZ, R53, RZ, 0x33, !PT ;  /* 0x00000035ff359212 */ /* 0x000fe400078e33ff */
[----:B------:R-:W-:Y:S02]  /*53f0*/  VOTE.ANY R52, PT, P3 ;  /* 0x0000000000347806 */ /* 0x000fe400018e0100 */
[----:B------:R-:W-:-:S02]  /*5400*/  LOP3.LUT R49, R53, R49, RZ, 0xc0, !PT ;  /* 0x0000003135317212 */ /* 0x000fc400078ec0ff */
[----:B------:R-:W-:Y:S02]  /*5410*/  VOTE.ANY R53, PT, P2 ;  /* 0x0000000000357806 */ /* 0x000fe400010e0100 */
[----:B------:R-:W-:Y:S02]  /*5420*/  @!P3 LOP3.LUT R52, RZ, R52, RZ, 0x33, !PT ;  /* 0x00000034ff34b212 */ /* 0x000fe400078e33ff */
[----:B------:R-:W-:Y:S02]  /*5430*/  @!P2 LOP3.LUT R53, RZ, R53, RZ, 0x33, !PT ;  /* 0x00000035ff35a212 */ /* 0x000fe400078e33ff */
[----:B------:R-:W-:Y:S02]  /*5440*/  LOP3.LUT P0, RZ, R46, 0x80, RZ, 0xc0, !PT ;  /* 0x000000802eff7812 */ /* 0x000fe4000780c0ff */
[----:B------:R-:W-:Y:S02]  /*5450*/  LOP3.LUT R49, R53, R49, RZ, 0xc0, !PT ;  /* 0x0000003135317212 */ /* 0x000fe400078ec0ff */
[----:B------:R-:W0:Y:S02]  /*5460*/  S2R R53, SR_LEMASK ;  /* 0x0000000000357919 */ /* 0x000e240000003a00 */
        /* <DEDUP_REMOVED lines=13> */
[----:B------:R-:W1:Y:S01]  /*5540*/  FLO.U32 R52, R13 ;  /* 0x0000000d00347300 */ /* 0x000e6200000e0000 */
[----:B0-----:R-:W-:Y:S01]  /*5550*/  LOP3.LUT R49, R53, R13, RZ, 0xc0, !PT ;  /* 0x0000000d35317212 */ /* 0x001fe200078ec0ff */
[----:B------:R-:W-:-:S06]  /*5560*/  IMAD.MOV.U32 R53, RZ, RZ, RZ ;  /* 0x000000ffff357224 */ /* 0x000fcc00078e00ff */
[----:B------:R-:W0:Y:S01]  /*5570*/  POPC R49, R49 ;  /* 0x0000003100317309 */ /* 0x000e220000000000 */
[----:B-1----:R-:W-:-:S13]  /*5580*/  ISETP.NE.AND P0, PT, R47, R52, PT ;  /* 0x000000342f00720c */ /* 0x002fda0003f05270 */
[----:B0-----:R-:W-:Y:S05]  /*5590*/  @P0 BRA `(.L_x_63) ;  /* 0x0000000000080947 */ /* 0x001fea0003800000 */
[----:B------:R-:W-:-:S05]  /*55a0*/  IMAD R46, R46, 0x4, R5 ;  /* 0x000000042e2e7824 */ /* 0x000fca00078e0205 */
[----:B------:R0:W1:Y:S02]  /*55b0*/  ATOMS.ADD R53, [R46], R49 ;  /* 0x000000312e35738c */ /* 0x0000640000000000 */
.L_x_63:
[----:B------:R-:W-:Y:S05]  /*55c0*/  BSYNC.RECONVERGENT B0 ;  /* 0x0000000000007941 */ /* 0x000fea0003800200 */
.L_x_62:
[----:B01----:R0:W1:Y:S01]  /*55d0*/  SHFL.IDX PT, R46, R53, R52, 0x1f ;  /* 0x00001f34352e7589 */ /* 0x00306200000e0000 */
[----:B------:R-:W-:Y:S01]  /*55e0*/  SHF.R.U32.HI R13, RZ, UR11, R25 ;  /* 0x0000000bff0d7c19 */ /* 0x000fe20008011619 */
[----:B------:R-:W-:Y:S03]  /*55f0*/  BSSY.RECONVERGENT B0, `(.L_x_64) ;  /* 0x0000025000007945 */ /* 0x000fe60003800200 */
[----:B------:R-:W-:-:S04]  /*5600*/  LOP3.LUT R13, R13, UR4, RZ, 0x30, !PT ;  /* 0x000000040d0d7c12 */ /* 0x000fc8000f8e30ff */
[----:B------:R-:W-:Y:S01]  /*5610*/  R2P PR, R13, 0x7f ;  /* 0x0000007f0d007804 */ /* 0x000fe20000000000 */
[----:B0-----:R-:W0:-:S12]  /*5620*/  S2R R53, SR_LEMASK ;  /* 0x0000000000357919 */ /* 0x001e180000003a00 */
[----:B------:R-:W-:Y:S01]  /*5630*/  VOTE.ANY R52, PT, P1 ;  /* 0x0000000000347806 */ /* 0x000fe200008e0100 */
[----:B-1----:R-:W-:Y:S01]  /*5640*/  IMAD.IADD R46, R49, 0x1, R46 ;  /* 0x00000001312e7824 */ /* 0x002fe200078e022e */
        /* <DEDUP_REMOVED lines=23> */
[----:B------:R0:W1:Y:S02]  /*57c0*/  FLO.U32 R49, R52 ;  /* 0x0000003400317300 */ /* 0x00006400000e0000 */
[----:B0-----:R-:W-:Y:S01]  /*57d0*/  LOP3.LUT R52, R53, R52, RZ, 0xc0, !PT ;  /* 0x0000003435347212 */ /* 0x001fe200078ec0ff */
[----:B------:R-:W-:Y:S01]  /*57e0*/  IMAD.MOV.U32 R53, RZ, RZ, RZ ;  /* 0x000000ffff357224 */ /* 0x000fe200078e00ff */
[----:B-1----:R-:W-:-:S04]  /*57f0*/  ISETP.NE.AND P0, PT, R47, R49, PT ;  /* 0x000000312f00720c */ /* 0x002fc80003f05270 */
[----:B------:R-:W0:Y:S09]  /*5800*/  POPC R52, R52 ;  /* 0x0000003400347309 */ /* 0x000e320000000000 */
[----:B------:R-:W-:Y:S05]  /*5810*/  @P0 BRA `(.L_x_65) ;  /* 0x0000000000080947 */ /* 0x000fea0003800000 */
[----:B------:R-:W-:-:S05]  /*5820*/  IMAD R13, R13, 0x4, R5 ;  /* 0x000000040d0d7824 */ /* 0x000fca00078e0205 */
[----:B0-----:R1:W2:Y:S02]  /*5830*/  ATOMS.ADD R53, [R13], R52 ;  /* 0x000000340d35738c */ /* 0x0012a40000000000 */
.L_x_65:
[----:B------:R-:W-:Y:S05]  /*5840*/  BSYNC.RECONVERGENT B0 ;  /* 0x0000000000007941 */ /* 0x000fea0003800200 */
.L_x_64:
[----:B------:R-:W-:Y:S01]  /*5850*/  R2P PR, R35, 0x7f ;  /* 0x0000007f23007804 */ /* 0x000fe20000000000 */
[----:B--2---:R2:W0:Y:S01]  /*5860*/  SHFL.IDX PT, R53, R53, R49, 0x1f ;  /* 0x00001f3135357589 */ /* 0x00442200000e0000 */
[----:B------:R-:W-:Y:S11]  /*5870*/  BSSY.RECONVERGENT B0, `(.L_x_66) ;  /* 0x0000023000007945 */ /* 0x000ff60003800200 */
[----:B-1----:R-:W-:-:S02]  /*5880*/  VOTE.ANY R13, PT, P0 ;  /* 0x00000000000d7806 */ /* 0x002fc400000e0100 */
[----:B--2---:R-:W-:Y:S02]  /*5890*/  VOTE.ANY R49, PT, P1 ;  /* 0x0000000000317806 */ /* 0x004fe400008e0100 */
[----:B------:R-:W-:Y:S02]  /*58a0*/  @!P0 LOP3.LUT R13, RZ, R13, RZ, 0x33, !PT ;  /* 0x0000000dff0d8212 */ /* 0x000fe400078e33ff */
[----:B------:R-:W-:Y:S02]  /*58b0*/  @!P1 LOP3.LUT R49, RZ, R49, RZ, 0x33, !PT ;  /* 0x00000031ff319212 */ /* 0x000fe400078e33ff */
[----:B------:R-:W-:Y:S02]  /*58c0*/  LOP3.LUT P0, RZ, R35, 0x80, RZ, 0xc0, !PT ;  /* 0x0000008023ff7812 */ /* 0x000fe4000780c0ff */
[----:B------:R-:W-:Y:S02]  /*58d0*/  LOP3.LUT R13, R49, R13, RZ, 0xc0, !PT ;  /* 0x0000000d310d7212 */ /* 0x000fe400078ec0ff */
[----:B------:R-:W-:Y:S01]  /*58e0*/  VOTE.ANY R49, PT, P2 ;  /* 0x0000000000317806 */ /* 0x000fe200010e0100 */
[----:B0-----:R-:W-:-:S02]  /*58f0*/  IMAD.IADD R52, R52, 0x1, R53 ;  /* 0x0000000134347824 */ /* 0x001fc400078e0235 */
[----:B------:R-:W0:Y:S01]  /*5900*/  S2R R53, SR_LEMASK ;  /* 0x0000000000357919 */ /* 0x000e220000003a00 */
        /* <DEDUP_REMOVED lines=17> */
[----:B------:R-:W1:Y:S02]  /*5a20*/  FLO.U32 R13, R49 ;  /* 0x00000031000d7300 */ /* 0x000e6400000e0000 */
[----:B-1----:R-:W-:Y:S02]  /*5a30*/  ISETP.NE.AND P0, PT, R47, R13, PT ;  /* 0x0000000d2f00720c */ /* 0x002fe40003f05270 */
[----:B0-----:R-:W-:Y:S01]  /*5a40*/  LOP3.LUT R47, R53, R49, RZ, 0xc0, !PT ;  /* 0x00000031352f7212 */ /* 0x001fe200078ec0ff */
[----:B------:R-:W-:-:S05]  /*5a50*/  IMAD.MOV.U32 R53, RZ, RZ, RZ ;  /* 0x000000ffff357224 */ /* 0x000fca00078e00ff */
[----:B------:R-:W0:Y:S05]  /*5a60*/  POPC R47, R47 ;  /* 0x0000002f002f7309 */ /* 0x000e2a0000000000 */
[----:B------:R-:W-:Y:S05]  /*5a70*/  @P0 BRA `(.L_x_67) ;  /* 0x0000000000080947 */ /* 0x000fea0003800000 */
[----:B------:R-:W-:-:S05]  /*5a80*/  IMAD R5, R35, 0x4, R5 ;  /* 0x0000000423057824 */ /* 0x000fca00078e0205 */
[----:B0-----:R1:W2:Y:S02]  /*5a90*/  ATOMS.ADD R53, [R5], R47 ;  /* 0x0000002f0535738c */ /* 0x0012a40000000000 */
.L_x_67:
[----:B------:R-:W-:Y:S05]  /*5aa0*/  BSYNC.RECONVERGENT B0 ;  /* 0x0000000000007941 */ /* 0x000fea0003800200 */
.L_x_66:
[----:B------:R-:W-:Y:S01]  /*5ab0*/  BAR.SYNC.DEFER_BLOCKING 0x0 ;  /* 0x0000000000007b1d */ /* 0x000fe20000010000 */
[----:B------:R-:W-:Y:S02]  /*5ac0*/  ISETP.NE.AND P0, PT, R24, RZ, PT ;  /* 0x000000ff1800720c */ /* 0x000fe40003f05270 */
[----:B------:R-:W-:Y:S02]  /*5ad0*/  LOP3.LUT R35, R21, 0x80000000, RZ, 0x3c, !PT ;  /* 0x8000000015237812 */ /* 0x000fe400078e3cff */
[----:B------:R-:W-:Y:S01]  /*5ae0*/  LEA R27, R27, UR6, 0x2 ;  /* 0x000000061b1b7c11 */ /* 0x000fe2000f8e10ff */
[----:B------:R-:W-:Y:S01]  /*5af0*/  BSSY B1, `(.L_x_68) ;  /* 0x000005b000017945 */ /* 0x000fe20003800000 */
[----:B-1----:R-:W-:Y:S01]  /*5b00*/  LOP3.LUT R5, R20, 0x80000000, RZ, 0x3c, !PT ;  /* 0x8000000014057812 */ /* 0x002fe200078e3cff */
[----:B--2---:R1:W0:Y:S01]  /*5b10*/  SHFL.IDX PT, R24, R53, R13, 0x1f ;  /* 0x00001f0d35187589 */ /* 0x00422200000e0000 */
[----:B------:R-:W-:Y:S02]  /*5b20*/  LEA R4, R4, UR6, 0x2 ;  /* 0x0000000604047c11 */ /* 0x000fe4000f8e10ff */
[----:B------:R-:W-:-:S02]  /*5b30*/  LEA R8, R8, UR6, 0x2 ;  /* 0x0000000608087c11 */ /* 0x000fc4000f8e10ff */
[----:B------:R-:W-:Y:S02]  /*5b40*/  LOP3.LUT R21, R18, 0x80000000, RZ, 0x3c, !PT ;  /* 0x8000000012157812 */ /* 0x000fe400078e3cff */
[----:B------:R-:W-:Y:S02]  /*5b50*/  LEA R10, R10, UR6, 0x2 ;  /* 0x000000060a0a7c11 */ /* 0x000fe4000f8e10ff */
[----:B------:R-:W-:Y:S02]  /*5b60*/  LOP3.LUT R17, R17, 0x80000000, RZ, 0x3c, !PT ;  /* 0x8000000011117812 */ /* 0x000fe400078e3cff */
[----:B------:R-:W-:Y:S02]  /*5b70*/  LEA R12, R12, UR6, 0x2 ;  /* 0x000000060c0c7c11 */ /* 0x000fe4000f8e10ff */
[----:B-1----:R-:W-:Y:S02]  /*5b80*/  LOP3.LUT R13, R16, 0x80000000, RZ, 0x3c, !PT ;  /* 0x80000000100d7812 */ /* 0x002fe400078e3cff */
[----:B------:R-:W-:Y:S01]  /*5b90*/  LEA R48, R48, UR6, 0x2 ;  /* 0x0000000630307c11 */ /* 0x000fe2000f8e10ff */
[----:B------:R-:W-:Y:S01]  /*5ba0*/  STS [R27+-0x4], R35 ;  /* 0xfffffc231b007388 */ /* 0x000fe20000000800 */
[----:B------:R-:W-:-:S02]  /*5bb0*/  LOP3.LUT R16, R15, 0x80000000, RZ, 0x3c, !PT ;  /* 0x800000000f107812 */ /* 0x000fc400078e3cff */
[----:B------:R-:W-:Y:S01]  /*5bc0*/  LEA R45, R45, UR6, 0x2 ;  /* 0x000000062d2d7c11 */ /* 0x000fe2000f8e10ff */
[----:B------:R1:W-:Y:S01]  /*5bd0*/  STS [R4+-0x4], R5 ;  /* 0xfffffc0504007388 */ /* 0x0003e20000000800 */
[----:B------:R-:W-:Y:S02]  /*5be0*/  LOP3.LUT R15, R14, 0x80000000, RZ, 0x3c, !PT ;  /* 0x800000000e0f7812 */ /* 0x000fe400078e3cff */
[----:B------:R-:W-:Y:S01]  /*5bf0*/  LEA R26, R26, UR6, 0x2 ;  /* 0x000000061a1a7c11 */ /* 0x000fe2000f8e10ff */
[----:B------:R2:W-:Y:S01]  /*5c00*/  STS [R8+-0x4], R33 ;  /* 0xfffffc2108007388 */ /* 0x0005e20000000800 */
[----:B------:R-:W-:Y:S01]  /*5c10*/  LEA R14, R51, UR6, 0x2 ;  /* 0x00000006330e7c11 */ /* 0x000fe2000f8e10ff */
[----:B0-----:R-:W-:Y:S01]  /*5c20*/  IMAD.IADD R47, R47, 0x1, R24 ;  /* 0x000000012f2f7824 */ /* 0x001fe200078e0218 */
[----:B------:R-:W-:Y:S01]  /*5c30*/  LEA R19, R19, UR6, 0x2 ;  /* 0x0000000613137c11 */ /* 0x000fe2000f8e10ff */
[----:B------:R2:W-:Y:S01]  /*5c40*/  STS [R10+-0x4], R21 ;  /* 0xfffffc150a007388 */ /* 0x0005e20000000800 */
[----:B------:R-:W-:-:S02]  /*5c50*/  LEA R50, R50, UR6, 0x2 ;  /* 0x0000000632327c11 */ /* 0x000fc4000f8e10ff */
[----:B-1----:R-:W-:Y:S01]  /*5c60*/  LEA R5, R44, UR6, 0x2 ;  /* 0x000000062c057c11 */ /* 0x002fe2000f8e10ff */
[----:B------:R2:W-:Y:S01]  /*5c70*/  STS [R12+-0x4], R17 ;  /* 0xfffffc110c007388 */ /* 0x0005e20000000800 */
[----:B------:R-:W-:Y:S02]  /*5c80*/  LEA R4, R11, UR6, 0x2 ;  /* 0x000000060b047c11 */ /* 0x000fe4000f8e10ff */
[----:B------:R-:W-:Y:S01]  /*5c90*/  LEA R11, R0, UR6, 0x2 ;  /* 0x00000006000b7c11 */ /* 0x000fe2000f8e10ff */
[----:B------:R2:W-:Y:S01]  /*5ca0*/  STS [R48+-0x4], R13 ;  /* 0xfffffc0d30007388 */ /* 0x0005e20000000800 */
[----:B------:R-:W-:Y:S02]  /*5cb0*/  LEA R0, R3, UR6, 0x2 ;  /* 0x0000000603007c11 */ /* 0x000fe4000f8e10ff */
[----:B------:R-:W-:Y:S01]  /*5cc0*/  LEA R7, R7, UR6, 0x2 ;  /* 0x0000000607077c11 */ /* 0x000fe2000f8e10ff */
[----:B------:R2:W-:Y:S01]  /*5cd0*/  STS [R45+-0x4], R16 ;  /* 0xfffffc102d007388 */ /* 0x0005e20000000800 */
[----:B------:R-:W-:-:S02]  /*5ce0*/  LEA R9, R9, UR6, 0x2 ;  /* 0x0000000609097c11 */ /* 0x000fc4000f8e10ff */
[----:B------:R-:W-:Y:S01]  /*5cf0*/  LEA R3, R46, UR6, 0x2 ;  /* 0x000000062e037c11 */ /* 0x000fe2000f8e10ff */
[----:B------:R2:W-:Y:S01]  /*5d00*/  STS [R26+-0x4], R15 ;  /* 0xfffffc0f1a007388 */ /* 0x0005e20000000800 */
[----:B------:R-:W-:Y:S02]  /*5d10*/  LEA R52, R52, UR6, 0x2 ;  /* 0x0000000634347c11 */ /* 0x000fe4000f8e10ff */
[----:B------:R-:W-:Y:S01]  /*5d20*/  LOP3.LUT R2, R2, 0x80000000, RZ, 0x3c, !PT ;  /* 0x8000000002027812 */ /* 0x000fe200078e3cff */
[----:B------:R2:W-:Y:S01]  /*5d30*/  STS [R14+-0x4], R43 ;  /* 0xfffffc2b0e007388 */ /* 0x0005e20000000800 */
[----:B------:R-:W-:-:S03]  /*5d40*/  LEA R47, R47, UR6, 0x2 ;  /* 0x000000062f2f7c11 */ /* 0x000fc6000f8e10ff */
[----:B------:R2:W-:Y:S04]  /*5d50*/  STS [R19+-0x4], R42 ;  /* 0xfffffc2a13007388 */ /* 0x0005e80000000800 */
        /* <DEDUP_REMOVED lines=9> */
[----:B------:R2:W-:Y:S01]  /*5df0*/  STS [R47+-0x4], R2 ;  /* 0xfffffc022f007388 */ /* 0x0005e20000000800 */
[----:B------:R-:W-:Y:S05]  /*5e00*/  @P0 BRA `(.L_x_69) ;  /* 0x0000000000a40947 */ /* 0x000fea0003800000 */
[----:B------:R-:W3:Y:S01]  /*5e10*/  LDG.E R31, desc[UR8][R30.64] ;  /* 0x000000081e1f7981 */ /* 0x000ee2000c1e1900 */
[----:B------:R-:W-:Y:S01]  /*5e20*/  UISETP.GE.AND UP0, UPT, UR10, 0x1, UPT ;  /* 0x000000010a00788c */ /* 0x000fe2000bf06270 */
[----:B--2---:R-:W-:Y:S02]  /*5e30*/  IMAD.MOV.U32 R4, RZ, RZ, R23 ;  /* 0x000000ffff047224 */ /* 0x004fe400078e0017 */
[----:B---3--:R-:W-:-:S05]  /*5e40*/  IMAD.IADD R0, R31, 0x1, -R6 ;  /* 0x000000011f007824 */ /* 0x008fca00078e0a06 */
[----:B------:R0:W-:Y:S01]  /*5e50*/  STS [R22+0x7800], R0 ;  /* 0x0078000016007388 */ /* 0x0001e20000000800 */
[----:B------:R-:W-:Y:S05]  /*5e60*/  BRA.U !UP0, `(.L_x_70) ;  /* 0x00000001086c7547 */ /* 0x000fea000b800000 */
[----:B------:R-:W-:Y:S01]  /*5e70*/  BSSY B0, `(.L_x_71) ;  /* 0x0000019000007945 */ /* 0x000fe20003800000 */
[----:B0-----:R-:W-:Y:S02]  /*5e80*/  IMAD.MOV.U32 R0, RZ, RZ, -0x1 ;  /* 0xffffffffff007424 */ /* 0x001fe400078e00ff */
[----:B------:R-:W-:Y:S02]  /*5e90*/  IMAD.U32 R5, RZ, RZ, UR10 ;  /* 0x0000000aff057e24 */ /* 0x000fe4000f8e00ff */
[----:B------:R-:W-:-:S07]  /*5ea0*/  IMAD.MOV.U32 R4, RZ, RZ, R23 ;  /* 0x000000ffff047224 */ /* 0x000fce00078e0017 */
.L_x_75:
[----:B------:R-:W0:Y:S01]  /*5eb0*/  LDC.64 R2, c[0x0][0x380] ;  /* 0x0000e000ff027b82 */ /* 0x000e220000000a00 */
[----:B------:R-:W-:Y:S01]  /*5ec0*/  VIADD R9, R5, 0xffffffff ;  /* 0xffffffff05097836 */ /* 0x000fe20000000000 */
[----:B------:R-:W-:Y:S03]  /*5ed0*/  BSSY B2, `(.L_x_72) ;  /* 0x0000008000027945 */ /* 0x000fe60003800000 */
[----:B------:R-:W-:-:S04]  /*5ee0*/  IMAD R7, R9, 0x100, R29 ;  /* 0x0000010009077824 */ /* 0x000fc800078e021d */
[----:B0-----:R-:W-:-:S07]  /*5ef0*/  IMAD.WIDE R2, R7, 0x4, R2 ;  /* 0x0000000407027825 */ /* 0x001fce00078e0202 */
.L_x_73:
[----:B------:R-:W-:Y:S05]  /*5f00*/  YIELD ;  /* 0x0000000000007946 */ /* 0x000fea0003800000 */
[----:B------:R0:W-:Y:S06]  /*5f10*/  MEMBAR.SC.CTA ;  /* 0x0000000000007992 */ /* 0x0001ec0000000000 */
[----:B0-----:R-:W2:Y:S02]  /*5f20*/  LDG.E.STRONG.SYS R7, desc[UR8][R2.64] ;  /* 0x0000000802077981 */ /* 0x001ea4000c1f5900 */
[----:B--2---:R-:W-:-:S13]  /*5f30*/  ISETP.NE.AND P0, PT, R7, RZ, PT ;  /* 0x000000ff0700720c */ /* 0x004fda0003f05270 */
[----:B------:R-:W-:Y:S05]  /*5f40*/  @!P0 BRA `(.L_x_73) ;  /* 0xfffffffc00ec8947 */ /* 0x000fea000383ffff */
[----:B------:R-:W-:Y:S05]  /*5f50*/  BSYNC B2 ;  /* 0x0000000000027941 */ /* 0x000fea0003800000 */
.L_x_72:
[----:B------:R-:W-:Y:S01]  /*5f60*/  BSSY.RECONVERGENT B2, `(.L_x_74) ;  /* 0x0000006000027945 */ /* 0x000fe20003800200 */
[C---:B------:R-:W-:Y:S02]  /*5f70*/  ISETP.GT.AND P0, PT, R7.reuse, -0x1, PT ;  /* 0xffffffff0700780c */ /* 0x040fe40003f04270 */
[----:B------:R-:W-:Y:S01]  /*5f80*/  LOP3.LUT R7, R7, 0x3fffffff, RZ, 0xc0, !PT ;  /* 0x3fffffff07077812 */ /* 0x000fe200078ec0ff */
[----:B------:R-:W-:Y:S05]  /*5f90*/  WARPSYNC.EXCLUSIVE R0 ;  /* 0x0000000000007348 */ /* 0x000fea0003a00000 */
[----:B------:R-:W-:-:S05]  /*5fa0*/  IMAD.IADD R4, R7, 0x1, R4 ;  /* 0x0000000107047824 */ /* 0x000fca00078e0204 */
[----:B------:R-:W-:-:S07]  /*5fb0*/  VOTE.ANY R0, PT, P0 ;  /* 0x0000000000007806 */ /* 0x000fce00000e0100 */
[----:B------:R-:W-:Y:S05]  /*5fc0*/  BSYNC.RECONVERGENT B2 ;  /* 0x0000000000027941 */ /* 0x000fea0003800200 */
.L_x_74:
[----:B------:R-:W-:Y:S01]  /*5fd0*/  ISETP.GT.U32.AND P1, PT, R5, 0x1, PT ;  /* 0x000000010500780c */ /* 0x000fe20003f24070 */
[----:B------:R-:W-:-:S12]  /*5fe0*/  IMAD.MOV.U32 R5, RZ, RZ, R9 ;  /* 0x000000ffff057224 */ /* 0x000fd800078e0009 */
[----:B------:R-:W-:Y:S05]  /*5ff0*/  @P0 BRA P1, `(.L_x_75) ;  /* 0xfffffffc00ac0947 */ /* 0x000fea000083ffff */
[----:B------:R-:W-:Y:S05]  /*6000*/  BSYNC B0 ;  /* 0x0000000000007941 */ /* 0x000fea0003800000 */
.L_x_71:
[----:B------:R1:W2:Y:S02]  /*6010*/  LDS R0, [R22+0x7800] ;  /* 0x0078000016007984 */ /* 0x0002a40000000800 */
.L_x_70:
[----:B------:R-:W3:Y:S01]  /*6020*/  LDC.64 R2, c[0x0][0x380] ;  /* 0x0000e000ff027b82 */ /* 0x000ee20000000a00 */
[----:B------:R-:W-:Y:S01]  /*6030*/  IMAD.U32 R9, RZ, RZ, UR10 ;  /* 0x0000000aff097e24 */ /* 0x000fe2000f8e00ff */
[----:B--2---:R-:W-:Y:S02]  /*6040*/  IADD3 R7, PT, PT, R0, R4, -R23 ;  /* 0x0000000400077210 */ /* 0x004fe40007ffe817 */
[----:B------:R-:W-:Y:S01]  /*6050*/  LOP3.LUT R5, R4, 0x80000000, RZ, 0xfc, !PT ;  /* 0x8000000004057812 */ /* 0x000fe200078efcff */
[----:B------:R-:W-:Y:S02]  /*6060*/  IMAD R9, R9, 0x100, R29 ;  /* 0x0000010009097824 */ /* 0x000fe400078e021d */
[----:B------:R4:W-:Y:S02]  /*6070*/  STS [R22+0x7800], R7 ;  /* 0x0078000716007388 */ /* 0x0009e40000000800 */
[----:B---3--:R-:W-:-:S05]  /*6080*/  IMAD.WIDE R2, R9, 0x4, R2 ;  /* 0x0000000409027825 */ /* 0x008fca00078e0202 */
[----:B------:R4:W-:Y:S02]  /*6090*/  STG.E.STRONG.SYS desc[UR8][R2.64], R5 ;  /* 0x0000000502007986 */ /* 0x0009e4000c115908 */
.L_x_69:
[----:B------:R-:W-:Y:S05]  /*60a0*/  BSYNC B1 ;  /* 0x0000000000017941 */ /* 0x000fea0003800000 */
.L_x_68:
[----:B--2-4-:R-:W2:Y:S01]  /*60b0*/  LDC.64 R2, c[0x0][0x390] ;  /* 0x0000e400ff027b82 */ /* 0x014ea20000000a00 */
        /* <DEDUP_REMOVED lines=8> */
[----:B------:R-:W-:-:S13]  /*6140*/  ISETP.GT.U32.OR P0, PT, R29, 0xff, P0 ;  /* 0x000000ff1d00780c */ /* 0x000fda0000704470 */
[----:B0-----:R-:W0:Y:S01]  /*6150*/  @!P0 LDS R0, [R22+0x7800] ;  /* 0x0078000016008984 */ /* 0x001e220000000800 */
[----:B------:R-:W2:Y:S02]  /*6160*/  @!P0 LDC.64 R2, c[0x0][0x390] ;  /* 0x0000e400ff028b82 */ /* 0x000ea40000000a00 */
[----:B--2---:R-:W-:Y:S01]  /*6170*/  @!P0 IMAD.WIDE.U32 R2, R29, 0x4, R2 ;  /* 0x000000041d028825 */ /* 0x004fe200078e0002 */
[----:B0-----:R-:W-:-:S05]  /*6180*/  @!P0 IADD3 R23, PT, PT, R0, R6, R23 ;  /* 0x0000000600178210 */ /* 0x001fca0007ffe017 */
[----:B------:R0:W-:Y:S01]  /*6190*/  @!P0 STG.E desc[UR8][R2.64], R23 ;  /* 0x0000001702008986 */ /* 0x0001e2000c101908 */
[----:B------:R-:W-:Y:S06]  /*61a0*/  BAR.SYNC.DEFER_BLOCKING 0x0 ;  /* 0x0000000000007b1d */ /* 0x000fec0000010000 */
[----:B------:R-:W-:Y:S05]  /*61b0*/  @P1 BRA `(.L_x_76) ;  /* 0x0000000c002c1947 */ /* 0x000fea0003800000 */
[----:B------:R-:W0:Y:S01]  /*61c0*/  LDS R0, [R22] ;  /* 0x0000000016007984 */ /* 0x000e220000000800 */
[----:B------:R-:W0:Y:S02]  /*61d0*/  LDCU UR5, c[0x0][0x3c4] ;  /* 0x00007880ff0577ac */ /* 0x000e240008000800 */
[----:B0-----:R-:W-:Y:S02]  /*61e0*/  SHF.R.U32.HI R2, RZ, UR5, R0 ;  /* 0x00000005ff027c19 */ /* 0x001fe40008011600 */
[----:B------:R-:W-:Y:S02]  /*61f0*/  LOP3.LUT R9, R0, 0x80000000, RZ, 0x3c, !PT ;  /* 0x8000000000097812 */ /* 0x000fe400078e3cff */
[----:B------:R-:W-:-:S04]  /*6200*/  LOP3.LUT R2, R2, UR4, RZ, 0x30, !PT ;  /* 0x0000000402027c12 */ /* 0x000fc8000f8e30ff */
[----:B------:R-:W-:Y:S02]  /*6210*/  LEA R7, R2, UR6, 0x2 ;  /* 0x0000000602077c11 */ /* 0x000fe4000f8e10ff */
[----:B------:R-:W0:Y:S03]  /*6220*/  LDC.64 R2, c[0x0][0x3a0] ;  /* 0x0000e800ff027b82 */ /* 0x000e260000000a00 */
[----:B------:R-:W2:Y:S02]  /*6230*/  LDS R5, [R7+0x7800] ;  /* 0x0078000007057984 */ /* 0x000ea40000000800 */
[----:B--2---:R-:W-:-:S04]  /*6240*/  IMAD.IADD R5, R5, 0x1, R29 ;  /* 0x0000000105057824 */ /* 0x004fc800078e021d */
[----:B0-----:R-:W-:-:S05]  /*6250*/  IMAD.WIDE.U32 R4, R5, 0x4, R2 ;  /* 0x0000000405047825 */ /* 0x001fca00078e0002 */
[----:B------:R-:W-:Y:S01]  /*6260*/  STG.E desc[UR8][R4.64], R9 ;  /* 0x0000000904007986 */ /* 0x000fe2000c101908 */
[----:B------:R-:W-:-:S03]  /*6270*/  NOP ;  /* 0x0000000000007918 */ /* 0x000fc60000000000 */
[----:B------:R-:W0:Y:S02]  /*6280*/  LDS R0, [R22+0x600] ;  /* 0x0006000016007984 */ /* 0x000e240000000800 */
[----:B0-----:R-:W-:Y:S02]  /*6290*/  SHF.R.U32.HI R6, RZ, UR5, R0 ;  /* 0x00000005ff067c19 */ /* 0x001fe40008011600 */
[----:B------:R-:W-:Y:S02]  /*62a0*/  LOP3.LUT R11, R0, 0x80000000, RZ, 0x3c, !PT ;  /* 0x80000000000b7812 */ /* 0x000fe400078e3cff */
[----:B------:R-:W-:-:S04]  /*62b0*/  LOP3.LUT R6, R6, UR4, RZ, 0x30, !PT ;  /* 0x0000000406067c12 */ /* 0x000fc8000f8e30ff */
[----:B------:R-:W-:-:S05]  /*62c0*/  LEA R8, R6, UR6, 0x2 ;  /* 0x0000000606087c11 */ /* 0x000fca000f8e10ff */
[----:B------:R-:W0:Y:S02]  /*62d0*/  LDS R7, [R8+0x7800] ;  /* 0x0078000008077984 */ /* 0x000e240000000800 */
[----:B0-----:R-:W-:-:S05]  /*62e0*/  IADD3 R7, PT, PT, R29, 0x180, R7 ;  /* 0x000001801d077810 */ /* 0x001fca0007ffe007 */
[----:B------:R-:W-:-:S05]  /*62f0*/  IMAD.WIDE.U32 R6, R7, 0x4, R2 ;  /* 0x0000000407067825 */ /* 0x000fca00078e0002 */
        /* <DEDUP_REMOVED lines=181> */
[----:B------:R-:W-:Y:S01]  /*6e50*/  NOP ;  /* 0x0000000000007918 */ /* 0x000fe20000000000 */
[----:B------:R-:W-:Y:S05]  /*6e60*/  EXIT ;  /* 0x000000000000794d */ /* 0x000fea0003800000 */
.L_x_76:
[----:B0-----:R-:W-:Y:S01]  /*6e70*/  IMAD.U32 R3, RZ, RZ, UR10 ;  /* 0x0000000aff037e24 */ /* 0x001fe2000f8e00ff */
[----:B------:R-:W-:Y:S01]  /*6e80*/  BSSY.RECONVERGENT B0, `(.L_x_77) ;  /* 0x0000014000007945 */ /* 0x000fe20003800200 */
[----:B------:R-:W-:Y:S02]  /*6e90*/  VIADD R8, R29, 0x180 ;  /* 0x000001801d087836 */ /* 0x000fe40000000000 */
[----:B------:R-:W-:Y:S02]  /*6ea0*/  IMAD R3, R3, -0x1e00, R4 ;  /* 0xffffe20003037824 */ /* 0x000fe400078e0204 */
[C---:B------:R-:W-:Y:S02]  /*6eb0*/  VIADD R10, R29.reuse, 0x300 ;  /* 0x000003001d0a7836 */ /* 0x040fe40000000000 */
[C---:B------:R-:W-:Y:S01]  /*6ec0*/  VIADD R6, R29.reuse, 0x480 ;  /* 0x000004801d067836 */ /* 0x040fe20000000000 */
[-C--:B------:R-:W-:Y:S02]  /*6ed0*/  ISETP.GE.AND P0, PT, R29, R3.reuse, PT ;  /* 0x000000031d00720c */ /* 0x080fe40003f06270 */
[----:B------:R-:W-:-:S02]  /*6ee0*/  ISETP.GE.AND P1, PT, R8, R3, PT ;  /* 0x000000030800720c */ /* 0x000fc40003f26270 */
[----:B------:R-:W-:-:S09]  /*6ef0*/  ISETP.GE.AND P2, PT, R10, R3, PT ;  /* 0x000000030a00720c */ /* 0x000fd20003f46270 */
[----:B------:R-:W-:Y:S05]  /*6f00*/  @P0 BRA `(.L_x_78) ;  /* 0x00000000002c0947 */ /* 0x000fea0003800000 */
[----:B------:R-:W0:Y:S01]  /*6f10*/  LDS R0, [R22] ;  /* 0x0000000016007984 */ /* 0x000e220000000800 */
[----:B------:R-:W0:Y:S01]  /*6f20*/  LDCU UR5, c[0x0][0x3c4] ;  /* 0x00007880ff0577ac */ /* 0x000e220008000800 */
[----:B------:R-:W2:Y:S01]  /*6f30*/  LDC.64 R4, c[0x0][0x3a0] ;  /* 0x0000e800ff047b82 */ /* 0x000ea20000000a00 */
[----:B0-----:R-:W-:-:S04]  /*6f40*/  SHF.R.U32.HI R2, RZ, UR5, R0 ;  /* 0x00000005ff027c19 */ /* 0x001fc80008011600 */
[----:B------:R-:W-:-:S04]  /*6f50*/  LOP3.LUT R2, R2, UR4, RZ, 0x30, !PT ;  /* 0x0000000402027c12 */ /* 0x000fc8000f8e30ff */
[----:B------:R-:W-:-:S05]  /*6f60*/  LEA R2, R2, UR6, 0x2 ;  /* 0x0000000602027c11 */ /* 0x000fca000f8e10ff */
[----:B------:R-:W0:Y:S02]  /*6f70*/  LDS R7, [R2+0x7800] ;  /* 0x0078000002077984 */ /* 0x000e240000000800 */
[----:B0-----:R-:W-:Y:S01]  /*6f80*/  IMAD.IADD R9, R7, 0x1, R29 ;  /* 0x0000000107097824 */ /* 0x001fe200078e021d */
[----:B------:R-:W-:-:S03]  /*6f90*/  LOP3.LUT R7, R0, 0x80000000, RZ, 0x3c, !PT ;  /* 0x8000000000077812 */ /* 0x000fc600078e3cff */
[----:B--2---:R-:W-:-:S05]  /*6fa0*/  IMAD.WIDE.U32 R4, R9, 0x4, R4 ;  /* 0x0000000409047825 */ /* 0x004fca00078e0004 */
[----:B------:R0:W-:Y:S02]  /*6fb0*/  STG.E desc[UR8][R4.64], R7 ;  /* 0x0000000704007986 */ /* 0x0001e4000c101908 */
.L_x_78:
[----:B------:R-:W-:Y:S05]  /*6fc0*/  BSYNC.RECONVERGENT B0 ;  /* 0x0000000000007941 */ /* 0x000fea0003800200 */
.L_x_77:
[----:B------:R-:W-:Y:S01]  /*6fd0*/  NOP ;  /* 0x0000000000007918 */ /* 0x000fe20000000000 */
[----:B------:R-:W-:Y:S04]  /*6fe0*/  BSSY.RECONVERGENT B0, `(.L_x_79) ;  /* 0x000000d000007945 */ /* 0x000fe80003800200 */
[----:B------:R-:W-:Y:S05]  /*6ff0*/  @P1 BRA `(.L_x_80) ;  /* 0x00000000002c1947 */ /* 0x000fea0003800000 */
[----:B------:R-:W2:Y:S01]  /*7000*/  LDS R0, [R22+0x600] ;  /* 0x0006000016007984 */ /* 0x000ea20000000800 */
[----:B------:R-:W2:Y:S01]  /*7010*/  LDCU UR5, c[0x0][0x3c4] ;  /* 0x00007880ff0577ac */ /* 0x000ea20008000800 */
[----:B0-----:R-:W0:Y:S01]  /*7020*/  LDC.64 R4, c[0x0][0x3a0] ;  /* 0x0000e800ff047b82 */ /* 0x001e220000000a00 */
[----:B--2---:R-:W-:-:S04]  /*7030*/  SHF.R.U32.HI R2, RZ, UR5, R0 ;  /* 0x00000005ff027c19 */ /* 0x004fc80008011600 */
[----:B------:R-:W-:-:S04]  /*7040*/  LOP3.LUT R2, R2, UR4, RZ, 0x30, !PT ;  /* 0x0000000402027c12 */ /* 0x000fc8000f8e30ff */
[----:B------:R-:W-:-:S05]  /*7050*/  LEA R2, R2, UR6, 0x2 ;  /* 0x0000000602027c11 */ /* 0x000fca000f8e10ff */
[----:B------:R-:W2:Y:S02]  /*7060*/  LDS R7, [R2+0x7800] ;  /* 0x0078000002077984 */ /* 0x000ea40000000800 */
[----:B--2---:R-:W-:Y:S01]  /*7070*/  IMAD.IADD R9, R8, 0x1, R7 ;  /* 0x0000000108097824 */ /* 0x004fe200078e0207 */
[----:B------:R-:W-:-:S03]  /*7080*/  LOP3.LUT R7, R0, 0x80000000, RZ, 0x3c, !PT ;  /* 0x8000000000077812 */ /* 0x000fc600078e3cff */
[----:B0-----:R-:W-:-:S05]  /*7090*/  IMAD.WIDE.U32 R4, R9, 0x4, R4 ;  /* 0x0000000409047825 */ /* 0x001fca00078e0004 */
[----:B------:R2:W-:Y:S02]  /*70a0*/  STG.E desc[UR8][R4.64], R7 ;  /* 0x0000000704007986 */ /* 0x0005e4000c101908 */
.L_x_80:
[----:B------:R-:W-:Y:S05]  /*70b0*/  BSYNC.RECONVERGENT B0 ;  /* 0x0000000000007941 */ /* 0x000fea0003800200 */
.L_x_79:
[----:B------:R-:W-:Y:S01]  /*70c0*/  NOP ;  /* 0x0000000000007918 */ /* 0x000fe20000000000 */
[----:B------:R-:W-:Y:S01]  /*70d0*/  BSSY.RECONVERGENT B0, `(.L_x_81) ;  /* 0x000000e000007945 */ /* 0x000fe20003800200 */
[----:B------:R-:W-:-:S03]  /*70e0*/  VIADD R12, R29, 0x600 ;  /* 0x000006001d0c7836 */ /* 0x000fc60000000000 */
[----:B------:R-:W-:Y:S05]  /*70f0*/  @P2 BRA `(.L_x_82) ;  /* 0x00000000002c2947 */ /* 0x000fea0003800000 */
[----:B------:R-:W3:Y:S01]  /*7100*/  LDS R0, [R22+0xc00] ;  /* 0x000c000016007984 */ /* 0x000ee20000000800 */
[----:B------:R-:W3:Y:S01]  /*7110*/  LDCU UR5, c[0x0][0x3c4] ;  /* 0x00007880ff0577ac */ /* 0x000ee20008000800 */
[----:B0-2---:R-:W0:Y:S01]  /*7120*/  LDC.64 R4, c[0x0][0x3a0] ;  /* 0x0000e800ff047b82 */ /* 0x005e220000000a00 */
[----:B---3--:R-:W-:-:S04]  /*7130*/  SHF.R.U32.HI R2, RZ, UR5, R0 ;  /* 0x00000005ff027c19 */ /* 0x008fc80008011600 */
[----:B------:R-:W-:-:S04]  /*7140*/  LOP3.LUT R2, R2, UR4, RZ, 0x30, !PT ;  /* 0x0000000402027c12 */ /* 0x000fc8000f8e30ff */
[----:B------:R-:W-:-:S05]  /*7150*/  LEA R2, R2, UR6, 0x2 ;  /* 0x0000000602027c11 */ /* 0x000fca000f8e10ff */
[----:B------:R-:W2:Y:S02]  /*7160*/  LDS R7, [R2+0x7800] ;  /* 0x0078000002077984 */ /* 0x000ea40000000800 */
[----:B--2---:R-:W-:Y:S01]  /*7170*/  IMAD.IADD R9, R10, 0x1, R7 ;  /* 0x000000010a097824 */ /* 0x004fe200078e0207 */
[----:B------:R-:W-:-:S03]  /*7180*/  LOP3.LUT R7, R0, 0x80000000, RZ, 0x3c, !PT ;  /* 0x8000000000077812 */ /* 0x000fc600078e3cff */
[----:B0-----:R-:W-:-:S05]  /*7190*/  IMAD.WIDE.U32 R4, R9, 0x4, R4 ;  /* 0x0000000409047825 */ /* 0x001fca00078e0004 */
[----:B------:R3:W-:Y:S02]  /*71a0*/  STG.E desc[UR8][R4.64], R7 ;  /* 0x0000000704007986 */ /* 0x0007e4000c101908 */
.L_x_82:
[----:B------:R-:W-:Y:S05]  /*71b0*/  BSYNC.RECONVERGENT B0 ;  /* 0x0000000000007941 */ /* 0x000fea0003800200 */
.L_x_81:
[-C--:B------:R-:W-:Y:S01]  /*71c0*/  ISETP.GE.AND P6, PT, R6, R3.reuse, PT ;  /* 0x000000030600720c */ /* 0x080fe20003fc6270 */
[C---:B------:R-:W-:Y:S01]  /*71d0*/  VIADD R14, R29.reuse, 0x780 ;  /* 0x000007801d0e7836 */ /* 0x040fe20000000000 */
[----:B------:R-:W-:Y:S01]  /*71e0*/  ISETP.GE.AND P2, PT, R12, R3, PT ;  /* 0x000000030c00720c */ /* 0x000fe20003f46270 */
[C---:B------:R-:W-:Y:S01]  /*71f0*/  VIADD R16, R29.reuse, 0x900 ;  /* 0x000009001d107836 */ /* 0x040fe20000000000 */
[C---:B0-23--:R-:W-:Y:S01]  /*7200*/  LOP3.LUT R4, R29.reuse, 0xc00, RZ, 0xfc, !PT ;  /* 0x00000c001d047812 */ /* 0x04dfe200078efcff */
[C---:B------:R-:W-:Y:S01]  /*7210*/  VIADD R8, R29.reuse, 0xa80 ;  /* 0x00000a801d087836 */ /* 0x040fe20000000000 */
[----:B------:R-:W-:Y:S01]  /*7220*/  NOP ;  /* 0x0000000000007918 */ /* 0x000fe20000000000 */
[C---:B------:R-:W-:Y:S01]  /*7230*/  VIADD R2, R29.reuse, 0xd80 ;  /* 0x00000d801d027836 */ /* 0x040fe20000000000 */
[----:B------:R-:W-:Y:S01]  /*7240*/  BSSY.RECONVERGENT B0, `(.L_x_83) ;  /* 0x0000015000007945 */ /* 0x000fe20003800200 */
[----:B------:R-:W-:Y:S01]  /*7250*/  VIADD R0, R29, 0xf00 ;  /* 0x00000f001d007836 */ /* 0x000fe20000000000 */
[----:B------:R-:W-:-:S02]  /*7260*/  P2R R13, PR, RZ, 0x4 ;  /* 0x00000004ff0d7803 */ /* 0x000fc40000000000 */
[-C--:B------:R-:W-:Y:S02]  /*7270*/  ISETP.GE.AND P0, PT, R14, R3.reuse, PT ;  /* 0x000000030e00720c */ /* 0x080fe40003f06270 */
[-C--:B------:R-:W-:Y:S02]  /*7280*/  ISETP.GE.AND P1, PT, R16, R3.reuse, PT ;  /* 0x000000031000720c */ /* 0x080fe40003f26270 */
[-C--:B------:R-:W-:Y:S02]  /*7290*/  ISETP.GE.AND P2, PT, R8, R3.reuse, PT ;  /* 0x000000030800720c */ /* 0x080fe40003f46270 */
[-C--:B------:R-:W-:Y:S02]  /*72a0*/  ISETP.GE.AND P3, PT, R4, R3.reuse, PT ;  /* 0x000000030400720c */ /* 0x080fe40003f66270 */
[-C--:B------:R-:W-:Y:S02]  /*72b0*/  ISETP.GE.AND P4, PT, R2, R3.reuse, PT ;  /* 0x000000030200720c */ /* 0x080fe40003f86270 */
[----:B------:R-:W-:Y:S01]  /*72c0*/  ISETP.GE.AND P5, PT, R0, R3, PT ;  /* 0x000000030000720c */ /* 0x000fe20003fa6270 */
[----:B------:R-:W-:-:S12]  /*72d0*/  @P6 BRA `(.L_x_84) ;  /* 0x00000000002c6947 */ /* 0x000fd80003800000 */
[----:B------:R-:W0:Y:S01]  /*72e0*/  LDS R5, [R22+0x1200] ;  /* 0x0012000016057984 */ /* 0x000e220000000800 */
[----:B------:R-:W0:Y:S01]  /*72f0*/  LDCU UR5, c[0x0][0x3c4] ;  /* 0x00007880ff0577ac */ /* 0x000e220008000800 */
[----:B------:R-:W2:Y:S01]  /*7300*/  LDC.64 R10, c[0x0][0x3a0] ;  /* 0x0000e800ff0a7b82 */ /* 0x000ea20000000a00 */
[----:B0-----:R-:W-:Y:S02]  /*7310*/  SHF.R.U32.HI R7, RZ, UR5, R5 ;  /* 0x00000005ff077c19 */ /* 0x001fe40008011605 */
[----:B------:R-:W-:Y:S02]  /*7320*/  LOP3.LUT R5, R5, 0x80000000, RZ, 0x3c, !PT ;  /* 0x8000000005057812 */ /* 0x000fe400078e3cff */
[----:B------:R-:W-:-:S04]  /*7330*/  LOP3.LUT R7, R7, UR4, RZ, 0x30, !PT ;  /* 0x0000000407077c12 */ /* 0x000fc8000f8e30ff */
[----:B------:R-:W-:-:S06]  /*7340*/  LEA R9, R7, UR6, 0x2 ;  /* 0x0000000607097c11 */ /* 0x000fcc000f8e10ff */
[----:B------:R-:W0:Y:S02]  /*7350*/  LDS R9, [R9+0x7800] ;  /* 0x0078000009097984 */ /* 0x000e240000000800 */
[----:B0-----:R-:W-:-:S04]  /*7360*/  IMAD.IADD R7, R6, 0x1, R9 ;  /* 0x0000000106077824 */ /* 0x001fc800078e0209 */
[----:B--2---:R-:W-:-:S05]  /*7370*/  IMAD.WIDE.U32 R6, R7, 0x4, R10 ;  /* 0x0000000407067825 */ /* 0x004fca00078e000a */
[----:B------:R0:W-:Y:S02]  /*7380*/  STG.E desc[UR8][R6.64], R5 ;  /* 0x0000000506007986 */ /* 0x0001e4000c101908 */
.L_x_84:
[----:B------:R-:W-:Y:S05]  /*7390*/  BSYNC.RECONVERGENT B0 ;  /* 0x0000000000007941 */ /* 0x000fea0003800200 */
.L_x_83:
[----:B------:R-:W-:Y:S01]  /*73a0*/  ISETP.NE.AND P6, PT, R13, RZ, PT ;  /* 0x000000ff0d00720c */ /* 0x000fe20003fc5270 */
[----:B------:R-:W-:Y:S01]  /*73b0*/  NOP ;  /* 0x0000000000007918 */ /* 0x000fe20000000000 */
[----:B------:R-:W-:Y:S11]  /*73c0*/  BSSY.RECONVERGENT B0, `(.L_x_85) ;  /* 0x000000d000007945 */ /* 0x000ff60003800200 */
[----:B------:R-:W-:Y:S05]  /*73d0*/  @P6 BRA `(.L_x_86) ;  /* 0x00000000002c6947 */ /* 0x000fea0003800000 */
[----:B0-----:R-:W0:Y:S01]  /*73e0*/  LDS R5, [R22+0x1800] ;  /* 0x0018000016057984 */ /* 0x001e220000000800 */
[----:B------:R-:W0:Y:S02]  /*73f0*/  LDCU UR5, c[0x0][0x3c4] ;  /* 0x00007880ff0577ac */ /* 0x000e240008000800 */
[----:B0-----:R-:W-:Y:S02]  /*7400*/  SHF.R.U32.HI R6, RZ, UR5, R5 ;  /* 0x00000005ff067c19 */ /* 0x001fe40008011605 */
[----:B------:R-:W-:Y:S02]  /*7410*/  LOP3.LUT R5, R5, 0x80000000, RZ, 0x3c, !PT ;  /* 0x8000000005057812 */ /* 0x000fe400078e3cff */
[----:B------:R-:W-:-:S04]  /*7420*/  LOP3.LUT R6, R6, UR4, RZ, 0x30, !PT ;  /* 0x0000000406067c12 */ /* 0x000fc8000f8e30ff */
[----:B------:R-:W-:Y:S02]  /*7430*/  LEA R9, R6, UR6, 0x2 ;  /* 0x0000000606097c11 */ /* 0x000fe4000f8e10ff */
[----:B------:R-:W0:Y:S04]  /*7440*/  LDC.64 R6, c[0x0][0x3a0] ;  /* 0x0000e800ff067b82 */ /* 0x000e280000000a00 */
[----:B------:R-:W2:Y:S02]  /*7450*/  LDS R9, [R9+0x7800] ;  /* 0x0078000009097984 */ /* 0x000ea40000000800 */
[----:B--2---:R-:W-:-:S04]  /*7460*/  IMAD.IADD R11, R12, 0x1, R9 ;  /* 0x000000010c0b7824 */ /* 0x004fc800078e0209 */
[----:B0-----:R-:W-:-:S05]  /*7470*/  IMAD.WIDE.U32 R6, R11, 0x4, R6 ;  /* 0x000000040b067825 */ /* 0x001fca00078e0006 */
[----:B------:R2:W-:Y:S02]  /*7480*/  STG.E desc[UR8][R6.64], R5 ;  /* 0x0000000506007986 */ /* 0x0005e4000c101908 */
.L_x_86:
[----:B------:R-:W-:Y:S05]  /*7490*/  BSYNC.RECONVERGENT B0 ;  /* 0x0000000000007941 */ /* 0x000fea0003800200 */
.L_x_85:
[----:B------:R-:W-:Y:S01]  /*74a0*/  NOP ;  /* 0x0000000000007918 */ /* 0x000fe20000000000 */
[----:B------:R-:W-:Y:S04]  /*74b0*/  BSSY.RECONVERGENT B0, `(.L_x_87) ;  /* 0x000000d000007945 */ /* 0x000fe80003800200 */
[----:B------:R-:W-:Y:S05]  /*74c0*/  @P0 BRA `(.L_x_88) ;  /* 0x00000000002c0947 */ /* 0x000fea0003800000 */
[----:B0-2---:R-:W0:Y:S01]  /*74d0*/  LDS R5, [R22+0x1e00] ;  /* 0x001e000016057984 */ /* 0x005e220000000800 */
        /* <DEDUP_REMOVED lines=10> */
.L_x_88:
[----:B------:R-:W-:Y:S05]  /*7580*/  BSYNC.RECONVERGENT B0 ;  /* 0x0000000000007941 */ /* 0x000fea0003800200 */
.L_x_87:
[----:B------:R-:W-:Y:S01]  /*7590*/  NOP ;  /* 0x0000000000007918 */ /* 0x000fe20000000000 */
[----:B------:R-:W-:Y:S04]  /*75a0*/  BSSY.RECONVERGENT B0, `(.L_x_89) ;  /* 0x000000d000007945 */ /* 0x000fe80003800200 */
[----:B------:R-:W-:Y:S05]  /*75b0*/  @P1 BRA `(.L_x_90) ;  /* 0x00000000002c1947 */ /* 0x000fea0003800000 */
[----:B0-23--:R-:W0:Y:S01]  /*75c0*/  LDS R5, [R22+0x2400] ;  /* 0x0024000016057984 */ /* 0x00de220000000800 */
        /* <DEDUP_REMOVED lines=10> */
.L_x_90:
[----:B------:R-:W-:Y:S05]  /*7670*/  BSYNC.RECONVERGENT B0 ;  /* 0x0000000000007941 */ /* 0x000fea0003800200 */
.L_x_89:
[----:B------:R-:W-:Y:S01]  /*7680*/  NOP ;  /* 0x0000000000007918 */ /* 0x000fe20000000000 */
[----:B------:R-:W-:Y:S04]  /*7690*/  BSSY.RECONVERGENT B0, `(.L_x_91) ;  /* 0x000000d000007945 */ /* 0x000fe80003800200 */
[----:B------:R-:W-:Y:S05]  /*76a0*/  @P2 BRA `(.L_x_92) ;  /* 0x00000000002c2947 */ /* 0x000fea0003800000 */
[----:B0-234-:R-:W0:Y:S01]  /*76b0*/  LDS R5, [R22+0x2a00] ;  /* 0x002a000016057984 */ /* 0x01de220000000800 */
        /* <DEDUP_REMOVED lines=10> */
.L_x_92:
[----:B------:R-:W-:Y:S05]  /*7760*/  BSYNC.RECONVERGENT B0 ;  /* 0x0000000000007941 */ /* 0x000fea0003800200 */
.L_x_91:
[----:B------:R-:W-:Y:S01]  /*7770*/  NOP ;  /* 0x0000000000007918 */ /* 0x000fe20000000000 */
[----:B------:R-:W-:Y:S04]  /*7780*/  BSSY.RECONVERGENT B0, `(.L_x_93) ;  /* 0x000000d000007945 */ /* 0x000fe80003800200 */
[----:B------:R-:W-:Y:S05]  /*7790*/  @P3 BRA `(.L_x_94) ;  /* 0x00000000002c3947 */ /* 0x000fea0003800000 */
[----:B0-234-:R-:W0:Y:S01]  /*77a0*/  LDS R5, [R22+0x3000] ;  /* 0x0030000016057984 */ /* 0x01de220000000800 */
[----:B------:R-:W0:Y:S02]  /*77b0*/  LDCU UR5, c[0x0][0x3c4] ;  /* 0x00007880ff0577ac */ /* 0x000e240008000800 */
[----:B0-----:R-:W-:-:S04]  /*77c0*/  SHF.R.U32.HI R6, RZ, UR5, R5 ;  /* 0x00000005ff067c19 */ /* 0x001fc80008011605 */
[----:B------:R-:W-:-:S04]  /*77d0*/  LOP3.LUT R6, R6, UR4, RZ, 0x30, !PT ;  /* 0x0000000406067c12 */ /* 0x000fc8000f8e30ff */
[----:B------:R-:W-:Y:S02]  /*77e0*/  LEA R8, R6, UR6, 0x2 ;  /* 0x0000000606087c11 */ /* 0x000fe4000f8e10ff */
[----:B------:R-:W0:Y:S03]  /*77f0*/  LDC.64 R6, c[0x0][0x3a0] ;  /* 0x0000e800ff067b82 */ /* 0x000e260000000a00 */
[----:B------:R-:W2:Y:S02]  /*7800*/  LDS R9, [R8+0x7800] ;  /* 0x0078000008097984 */ /* 0x000ea40000000800 */
[----:B--2---:R-:W-:Y:S01]  /*7810*/  IMAD.IADD R11, R4, 0x1, R9 ;  /* 0x00000001040b7824 */ /* 0x004fe200078e0209 */
[----:B------:R-:W-:-:S03]  /*7820*/  LOP3.LUT R9, R5, 0x80000000, RZ, 0x3c, !PT ;  /* 0x8000000005097812 */ /* 0x000fc600078e3cff */
[----:B0-----:R-:W-:-:S05]  /*7830*/  IMAD.WIDE.U32 R4, R11, 0x4, R6 ;  /* 0x000000040b047825 */ /* 0x001fca00078e0006 */
[----:B------:R0:W-:Y:S02]  /*7840*/  STG.E desc[UR8][R4.64], R9 ;  /* 0x0000000904007986 */ /* 0x0001e4000c101908 */
.L_x_94:
[----:B------:R-:W-:Y:S05]  /*7850*/  BSYNC.RECONVERGENT B0 ;  /* 0x0000000000007941 */ /* 0x000fea0003800200 */
.L_x_93:
[----:B------:R-:W-:Y:S01]  /*7860*/  NOP ;  /* 0x0000000000007918 */ /* 0x000fe20000000000 */
[----:B------:R-:W-:Y:S01]  /*7870*/  BSSY.RECONVERGENT B0, `(.L_x_95) ;  /* 0x000000e000007945 */ /* 0x000fe20003800200 */
[----:B------:R-:W-:-:S03]  /*7880*/  VIADD R10, R29, 0x1080 ;  /* 0x000010801d0a7836 */ /* 0x000fc60000000000 */
        /* <DEDUP_REMOVED lines=12> */
.L_x_96:
[----:B------:R-:W-:Y:S05]  /*7950*/  BSYNC.RECONVERGENT B0 ;  /* 0x0000000000007941 */ /* 0x000fea0003800200 */
.L_x_95:
[----:B------:R-:W-:Y:S01]  /*7960*/  NOP ;  /* 0x0000000000007918 */ /* 0x000fe20000000000 */
[----:B------:R-:W-:Y:S01]  /*7970*/  BSSY.RECONVERGENT B0, `(.L_x_97) ;  /* 0x000000e000007945 */ /* 0x000fe20003800200 */
[----:B------:R-:W-:-:S03]  /*7980*/  VIADD R12, R29, 0x1200 ;  /* 0x000012001d0c7836 */ /* 0x000fc60000000000 */
[----:B------:R-:W-:Y:S05]  /*7990*/  @P5 BRA `(.L_x_98) ;  /* 0x00000000002c5947 */ /* 0x000fea0003800000 */
[----:B------:R-:W0:Y:S01]  /*79a0*/  LDS R2, [R22+0x3c00] ;  /* 0x003c000016027984 */ /* 0x000e220000000800 */
[----:B------:R-:W0:Y:S02]  /*79b0*/  LDCU UR5, c[0x0][0x3c4] ;  /* 0x00007880ff0577ac */ /* 0x000e240008000800 */
[----:B0-----:R-:W-:-:S04]  /*79c0*/  SHF.R.U32.HI R4, RZ, UR5, R2 ;  /* 0x00000005ff047c19 */ /* 0x001fc80008011602 */
[----:B------:R-:W-:-:S04]  /*79d0*/  LOP3.LUT R4, R4, UR4, RZ, 0x30, !PT ;  /* 0x0000000404047c12 */ /* 0x000fc8000f8e30ff */
[----:B--234-:R-:W-:Y:S02]  /*79e0*/  LEA R6, R4, UR6, 0x2 ;  /* 0x0000000604067c11 */ /* 0x01cfe4000f8e10ff */
[----:B------:R-:W0:Y:S03]  /*79f0*/  LDC.64 R4, c[0x0][0x3a0] ;  /* 0x0000e800ff047b82 */ /* 0x000e260000000a00 */
[----:B------:R-:W2:Y:S02]  /*7a00*/  LDS R7, [R6+0x7800] ;  /* 0x0078000006077984 */ /* 0x000ea40000000800 */
[----:B--2---:R-:W-:Y:S01]  /*7a10*/  IMAD.IADD R9, R0, 0x1, R7 ;  /* 0x0000000100097824 */ /* 0x004fe200078e0207 */
[----:B------:R-:W-:-:S03]  /*7a20*/  LOP3.LUT R7, R2, 0x80000000, RZ, 0x3c, !PT ;  /* 0x8000000002077812 */ /* 0x000fc600078e3cff */
[----:B0-----:R-:W-:-:S05]  /*7a30*/  IMAD.WIDE.U32 R4, R9, 0x4, R4 ;  /* 0x0000000409047825 */ /* 0x001fca00078e0004 */
[----:B------:R0:W-:Y:S02]  /*7a40*/  STG.E desc[UR8][R4.64], R7 ;  /* 0x0000000704007986 */ /* 0x0001e4000c101908 */
.L_x_98:
[----:B------:R-:W-:Y:S05]  /*7a50*/  BSYNC.RECONVERGENT B0 ;  /* 0x0000000000007941 */ /* 0x000fea0003800200 */
.L_x_97:
[-C--:B------:R-:W-:Y:S01]  /*7a60*/  ISETP.GE.AND P6, PT, R10, R3.reuse, PT ;  /* 0x000000030a00720c */ /* 0x080fe20003fc6270 */
[C---:B------:R-:W-:Y:S01]  /*7a70*/  VIADD R14, R29.reuse, 0x1380 ;  /* 0x000013801d0e7836 */ /* 0x040fe20000000000 */
[----:B------:R-:W-:Y:S01]  /*7a80*/  ISETP.GE.AND P2, PT, R12, R3, PT ;  /* 0x000000030c00720c */ /* 0x000fe20003f46270 */
[C---:B------:R-:W-:Y:S01]  /*7a90*/  VIADD R16, R29.reuse, 0x1500 ;  /* 0x000015001d107836 */ /* 0x040fe20000000000 */
[C---:B0-----:R-:W-:Y:S01]  /*7aa0*/  LOP3.LUT R4, R29.reuse, 0x1800, RZ, 0xfc, !PT ;  /* 0x000018001d047812 */ /* 0x041fe200078efcff */
[C---:B--234-:R-:W-:Y:S01]  /*7ab0*/  VIADD R6, R29.reuse, 0x1680 ;  /* 0x000016801d067836 */ /* 0x05cfe20000000000 */
        /* <DEDUP_REMOVED lines=23> */
.L_x_100:
[----:B------:R-:W-:Y:S05]  /*7c30*/  BSYNC.RECONVERGENT B0 ;  /* 0x0000000000007941 */ /* 0x000fea0003800200 */
.L_x_99:
[----:B------:R-:W-:Y:S01]  /*7c40*/  ISETP.NE.AND P6, PT, R13, RZ, PT ;  /* 0x000000ff0d00720c */ /* 0x000fe20003fc5270 */
[----:B------:R-:W-:Y:S01]  /*7c50*/  NOP ;  /* 0x0000000000007918 */ /* 0x000fe20000000000 */
[----:B------:R-:W-:Y:S11]  /*7c60*/  BSSY.RECONVERGENT B0, `(.L_x_101) ;  /* 0x000000d000007945 */ /* 0x000ff60003800200 */
[----:B------:R-:W-:Y:S05]  /*7c70*/  @P6 BRA `(.L_x_102) ;  /* 0x00000000002c6947 */ /* 0x000fea0003800000 */
[----:B0-----:R-:W0:Y:S01]  /*7c80*/  LDS R5, [R22+0x4800] ;  /* 0x0048000016057984 */ /* 0x001e220000000800 */
        /* <DEDUP_REMOVED lines=10> */
.L_x_102:
[----:B------:R-:W-:Y:S05]  /*7d30*/  BSYNC.RECONVERGENT B0 ;  /* 0x0000000000007941 */ /* 0x000fea0003800200 */
.L_x_101:
[----:B------:R-:W-:Y:S01]  /*7d40*/  NOP ;  /* 0x0000000000007918 */ /* 0x000fe20000000000 */
[----:B------:R-:W-:Y:S04]  /*7d50*/  BSSY.RECONVERGENT B0, `(.L_x_103) ;  /* 0x000000d000007945 */ /* 0x000fe80003800200 */
[----:B------:R-:W-:Y:S05]  /*7d60*/  @P0 BRA `(.L_x_104) ;  /* 0x00000000002c0947 */ /* 0x000fea0003800000 */
[----:B0-2---:R-:W0:Y:S01]  /*7d70*/  LDS R5, [R22+0x4e00] ;  /* 0x004e000016057984 */ /* 0x005e220000000800 */
        /* <DEDUP_REMOVED lines=10> */
.L_x_104:
[----:B------:R-:W-:Y:S05]  /*7e20*/  BSYNC.RECONVERGENT B0 ;  /* 0x0000000000007941 */ /* 0x000fea0003800200 */
.L_x_103:
[----:B------:R-:W-:Y:S01]  /*7e30*/  NOP ;  /* 0x0000000000007918 */ /* 0x000fe20000000000 */
[----:B------:R-:W-:Y:S04]  /*7e40*/  BSSY.RECONVERGENT B0, `(.L_x_105) ;  /* 0x000000d000007945 */ /* 0x000fe80003800200 */
[----:B------:R-:W-:Y:S05]  /*7e50*/  @P1 BRA `(.L_x_106) ;  /* 0x00000000002c1947 */ /* 0x000fea0003800000 */
[----:B0-23--:R-:W0:Y:S01]  /*7e60*/  LDS R5, [R22+0x5400] ;  /* 0x0054000016057984 */ /* 0x00de220000000800 */
        /* <DEDUP_REMOVED lines=10> */
.L_x_106:
[----:B------:R-:W-:Y:S05]  /*7f10*/  BSYNC.RECONVERGENT B0 ;  /* 0x0000000000007941 */ /* 0x000fea0003800200 */
.L_x_105:
[----:B------:R-:W-:Y:S01]  /*7f20*/  NOP ;  /* 0x0000000000007918 */ /* 0x000fe20000000000 */
[----:B------:R-:W-:Y:S04]  /*7f30*/  BSSY.RECONVERGENT B0, `(.L_x_107) ;  /* 0x000000d000007945 */ /* 0x000fe80003800200 */
[----:B------:R-:W-:Y:S05]  /*7f40*/  @P2 BRA `(.L_x_108) ;  /* 0x00000000002c2947 */ /* 0x000fea0003800000 */
[----:B0-234-:R-:W0:Y:S01]  /*7f50*/  LDS R5, [R22+0x5a00] ;  /* 0x005a000016057984 */ /* 0x01de220000000800 */
[----:B------:R-:W0:Y:S01]  /*7f60*/  LDCU UR5, c[0x0][0x3c4] ;  /* 0x00007880ff0577ac */ /* 0x000e220008000800 */
[----:B------:R-:W2:Y:S01]  /*7f70*/  LDC.64 R8, c[0x0][0x3a0] ;  /* 0x0000e800ff087b82 */ /* 0x000ea20000000a00 */
[----:B0-----:R-:W-:Y:S02]  /*7f80*/  SHF.R.U32.HI R7, RZ, UR5, R5 ;  /* 0x00000005ff077c19 */ /* 0x001fe40008011605 */
[----:B------:R-:W-:Y:S02]  /*7f90*/  LOP3.LUT R5, R5, 0x80000000, RZ, 0x3c, !PT ;  /* 0x8000000005057812 */ /* 0x000fe400078e3cff */
[----:B------:R-:W-:-:S04]  /*7fa0*/  LOP3.LUT R7, R7, UR4, RZ, 0x30, !PT ;  /* 0x0000000407077c12 */ /* 0x000fc8000f8e30ff */
[----:B------:R-:W-:-:S05]  /*7fb0*/  LEA R10, R7, UR6, 0x2 ;  /* 0x00000006070a7c11 */ /* 0x000fca000f8e10ff */
[----:B------:R-:W0:Y:S02]  /*7fc0*/  LDS R7, [R10+0x7800] ;  /* 0x007800000a077984 */ /* 0x000e240000000800 */
[----:B0-----:R-:W-:-:S04]  /*7fd0*/  IMAD.IADD R7, R6, 0x1, R7 ;  /* 0x0000000106077824 */ /* 0x001fc800078e0207 */
[----:B--2---:R-:W-:-:S05]  /*7fe0*/  IMAD.WIDE.U32 R6, R7, 0x4, R8 ;  /* 0x0000000407067825 */ /* 0x004fca00078e0008 */
[----:B------:R0:W-:Y:S02]  /*7ff0*/  STG.E desc[UR8][R6.64], R5 ;  /* 0x0000000506007986 */ /* 0x0001e4000c101908 */
.L_x_108:
[----:B------:R-:W-:Y:S05]  /*8000*/  BSYNC.RECONVERGENT B0 ;  /* 0x0000000000007941 */ /* 0x000fea0003800200 */
.L_x_107:
        /* <DEDUP_REMOVED lines=14> */
.L_x_110:
[----:B------:R-:W-:Y:S05]  /*80f0*/  BSYNC.RECONVERGENT B0 ;  /* 0x0000000000007941 */ /* 0x000fea0003800200 */
.L_x_109:
[----:B------:R-:W-:Y:S01]  /*8100*/  NOP ;  /* 0x0000000000007918 */ /* 0x000fe20000000000 */
[----:B------:R-:W-:Y:S04]  /*8110*/  BSSY.RECONVERGENT B0, `(.L_x_111) ;  /* 0x000000d000007945 */ /* 0x000fe80003800200 */
[----:B------:R-:W-:Y:S05]  /*8120*/  @P4 BRA `(.L_x_112) ;  /* 0x00000000002c4947 */ /* 0x000fea0003800000 */
[----:B0-----:R-:W0:Y:S01]  /*8130*/  LDS R6, [R22+0x6600] ;  /* 0x0066000016067984 */ /* 0x001e220000000800 */
[----:B------:R-:W0:Y:S02]  /*8140*/  LDCU UR5, c[0x0][0x3c4] ;  /* 0x00007880ff0577ac */ /* 0x000e240008000800 */
[----:B0-----:R-:W-:Y:S02]  /*8150*/  SHF.R.U32.HI R4, RZ, UR5, R6 ;  /* 0x00000005ff047c19 */ /* 0x001fe40008011606 */
[----:B--234-:R-:W-:Y:S02]  /*8160*/  LOP3.LUT R9, R6, 0x80000000, RZ, 0x3c, !PT ;  /* 0x8000000006097812 */ /* 0x01cfe400078e3cff */
[----:B------:R-:W-:-:S04]  /*8170*/  LOP3.LUT R4, R4, UR4, RZ, 0x30, !PT ;  /* 0x0000000404047c12 */ /* 0x000fc8000f8e30ff */
[----:B------:R-:W-:Y:S02]  /*8180*/  LEA R7, R4, UR6, 0x2 ;  /* 0x0000000604077c11 */ /* 0x000fe4000f8e10ff */
[----:B------:R-:W0:Y:S04]  /*8190*/  LDC.64 R4, c[0x0][0x3a0] ;  /* 0x0000e800ff047b82 */ /* 0x000e280000000a00 */
[----:B------:R-:W2:Y:S02]  /*81a0*/  LDS R7, [R7+0x7800] ;  /* 0x0078000007077984 */ /* 0x000ea40000000800 */
[----:B--2---:R-:W-:-:S04]  /*81b0*/  IMAD.IADD R11, R2, 0x1, R7 ;  /* 0x00000001020b7824 */ /* 0x004fc800078e0207 */
[----:B0-----:R-:W-:-:S05]  /*81c0*/  IMAD.WIDE.U32 R4, R11, 0x4, R4 ;  /* 0x000000040b047825 */ /* 0x001fca00078e0004 */
[----:B------:R0:W-:Y:S02]  /*81d0*/  STG.E desc[UR8][R4.64], R9 ;  /* 0x0000000904007986 */ /* 0x0001e4000c101908 */
.L_x_112:
[----:B------:R-:W-:Y:S05]  /*81e0*/  BSYNC.RECONVERGENT B0 ;  /* 0x0000000000007941 */ /* 0x000fea0003800200 */
.L_x_111:
[----:B------:R-:W-:Y:S01]  /*81f0*/  NOP ;  /* 0x0000000000007918 */ /* 0x000fe20000000000 */
[----:B------:R-:W-:Y:S04]  /*8200*/  BSSY.RECONVERGENT B0, `(.L_x_113) ;  /* 0x000000d000007945 */ /* 0x000fe80003800200 */
[----:B------:R-:W-:Y:S05]  /*8210*/  @P5 BRA `(.L_x_114) ;  /* 0x00000000002c5947 */ /* 0x000fea0003800000 */
[----:B------:R-:W0:Y:S01]  /*8220*/  LDS R2, [R22+0x6c00] ;  /* 0x006c000016027984 */ /* 0x000e220000000800 */
[----:B------:R-:W0:Y:S02]  /*8230*/  LDCU UR5, c[0x0][0x3c4] ;  /* 0x00007880ff0577ac */ /* 0x000e240008000800 */
[----:B0-----:R-:W-:-:S04]  /*8240*/  SHF.R.U32.HI R4, RZ, UR5, R2 ;  /* 0x00000005ff047c19 */ /* 0x001fc80008011602 */
[----:B------:R-:W-:-:S04]  /*8250*/  LOP3.LUT R4, R4, UR4, RZ, 0x30, !PT ;  /* 0x0000000404047c12 */ /* 0x000fc8000f8e30ff */
[----:B------:R-:W-:Y:S02]  /*8260*/  LEA R6, R4, UR6, 0x2 ;  /* 0x0000000604067c11 */ /* 0x000fe4000f8e10ff */
[----:B--234-:R-:W0:Y:S03]  /*8270*/  LDC.64 R4, c[0x0][0x3a0] ;  /* 0x0000e800ff047b82 */ /* 0x01ce260000000a00 */
[----:B------:R-:W2:Y:S02]  /*8280*/  LDS R7, [R6+0x7800] ;  /* 0x0078000006077984 */ /* 0x000ea40000000800 */
[----:B--2---:R-:W-:Y:S01]  /*8290*/  IMAD.IADD R9, R0, 0x1, R7 ;  /* 0x0000000100097824 */ /* 0x004fe200078e0207 */
[----:B------:R-:W-:-:S03]  /*82a0*/  LOP3.LUT R7, R2, 0x80000000, RZ, 0x3c, !PT ;  /* 0x8000000002077812 */ /* 0x000fc600078e3cff */
[----:B0-----:R-:W-:-:S05]  /*82b0*/  IMAD.WIDE.U32 R4, R9, 0x4, R4 ;  /* 0x0000000409047825 */ /* 0x001fca00078e0004 */
[----:B------:R0:W-:Y:S02]  /*82c0*/  STG.E desc[UR8][R4.64], R7 ;  /* 0x0000000704007986 */ /* 0x0001e4000c101908 */
.L_x_114:
[----:B------:R-:W-:Y:S05]  /*82d0*/  BSYNC.RECONVERGENT B0 ;  /* 0x0000000000007941 */ /* 0x000fea0003800200 */
.L_x_113:
[----:B------:R-:W-:Y:S01]  /*82e0*/  NOP ;  /* 0x0000000000007918 */ /* 0x000fe20000000000 */
[----:B-1----:R-:W1:Y:S01]  /*82f0*/  LDS R22, [R22+0x7200] ;  /* 0x0072000016167984 */ /* 0x002e620000000800 */
[----:B------:R-:W1:Y:S01]  /*8300*/  LDCU UR5, c[0x0][0x3c4] ;  /* 0x00007880ff0577ac */ /* 0x000e620008000800 */
[----:B------:R-:W-:-:S05]  /*8310*/  VIADD R28, R29, 0x1c80 ;  /* 0x00001c801d1c7836 */ /* 0x000fca0000000000 */
[----:B------:R-:W-:-:S13]  /*8320*/  ISETP.GE.AND P0, PT, R28, R3, PT ;  /* 0x000000031c00720c */ /* 0x000fda0003f06270 */
[----:B------:R-:W5:Y:S01]  /*8330*/  @!P0 LDC.64 R2, c[0x0][0x3a0] ;  /* 0x0000e800ff028b82 */ /* 0x000f620000000a00 */
[----:B-1----:R-:W-:Y:S02]  /*8340*/  SHF.R.U32.HI R0, RZ, UR5, R22 ;  /* 0x00000005ff007c19 */ /* 0x002fe40008011616 */
[----:B0-----:R-:W-:Y:S02]  /*8350*/  @!P0 LOP3.LUT R7, R22, 0x80000000, RZ, 0x3c, !PT ;  /* 0x8000000016078812 */ /* 0x001fe400078e3cff */
[----:B------:R-:W-:-:S04]  /*8360*/  LOP3.LUT R0, R0, UR4, RZ, 0x30, !PT ;  /* 0x0000000400007c12 */ /* 0x000fc8000f8e30ff */
[----:B------:R-:W-:-:S05]  /*8370*/  LEA R0, R0, UR6, 0x2 ;  /* 0x0000000600007c11 */ /* 0x000fca000f8e10ff */
[----:B--234-:R-:W0:Y:S02]  /*8380*/  LDS R5, [R0+0x7800] ;  /* 0x0078000000057984 */ /* 0x01ce240000000800 */
[----:B0-----:R-:W-:-:S04]  /*8390*/  IMAD.IADD R5, R28, 0x1, R5 ;  /* 0x000000011c057824 */ /* 0x001fc800078e0205 */
[----:B-----5:R-:W-:-:S05]  /*83a0*/  @!P0 IMAD.WIDE.U32 R2, R5, 0x4, R2 ;  /* 0x0000000405028825 */ /* 0x020fca00078e0002 */
[----:B------:R-:W-:Y:S01]  /*83b0*/  @!P0 STG.E desc[UR8][R2.64], R7 ;  /* 0x0000000702008986 */ /* 0x000fe2000c101908 */
[----:B------:R-:W-:Y:S01]  /*83c0*/  NOP ;  /* 0x0000000000007918 */ /* 0x000fe20000000000 */
[----:B------:R-:W-:Y:S05]  /*83d0*/  EXIT ;  /* 0x000000000000794d */ /* 0x000fea0003800000 */
.L_x_25:
[----:B------:R-:W-:Y:S02]  /*83e0*/  IMAD.MOV.U32 R19, RZ, RZ, 0x1 ;  /* 0x00000001ff137424 */ /* 0x000fe400078e00ff */
[----:B------:R-:W-:Y:S02]  /*83f0*/  IMAD.MOV.U32 R53, RZ, RZ, R27 ;  /* 0x000000ffff357224 */ /* 0x000fe400078e001b */
[----:B------:R-:W-:Y:S02]  /*8400*/  IMAD.MOV.U32 R50, RZ, RZ, RZ ;  /* 0x000000ffff327224 */ /* 0x000fe400078e00ff */
[----:B------:R-:W-:-:S07]  /*8410*/  IMAD.MOV.U32 R49, RZ, RZ, -0x1 ;  /* 0xffffffffff317424 */ /* 0x000fce00078e00ff */
[----:B------:R-:W-:Y:S05]  /*8420*/  WARPSYNC.COLLECTIVE R49, `(.L_x_115) ;  /* 0x0000000031087348 */ /* 0x000fea0003c00000 */
[----:B------:R0:W1:Y:S02]  /*8430*/  SHFL.UP P0, R19, R53, R19, R50 ;  /* 0x0400001335137389 */ /* 0x0000640000000032 */
[----:B01----:R-:W-:Y:S05]  /*8440*/  ENDCOLLECTIVE ;  /* 0x000000000000791b */ /* 0x003fea0003800000 */
.L_x_115:
[----:B------:R-:W-:Y:S02]  /*8450*/  IMAD.MOV.U32 R52, RZ, RZ, R19 ;  /* 0x000000ffff347224 */ /* 0x000fe400078e0013 */
[----:B------:R-:W-:Y:S02]  /*8460*/  IMAD.MOV.U32 R19, RZ, RZ, 0x2 ;  /* 0x00000002ff137424 */ /* 0x000fe400078e00ff */
[----:B------:R-:W-:-:S04]  /*8470*/  @P0 IMAD.IADD R52, R27, 0x1, R52 ;  /* 0x000000011b340824 */ /* 0x000fc800078e0234 */
[----:B------:R-:W-:-:S07]  /*8480*/  IMAD.MOV.U32 R53, RZ, RZ, R52 ;  /* 0x000000ffff357224 */ /* 0x000fce00078e0034 */
[----:B------:R-:W-:Y:S05]  /*8490*/  WARPSYNC.COLLECTIVE R49, `(.L_x_116) ;  /* 0x0000000031087348 */ /* 0x000fea0003c00000 */
[----:B------:R0:W1:Y:S02]  /*84a0*/  SHFL.UP P0, R19, R53, R19, R50 ;  /* 0x0400001335137389 */ /* 0x0000640000000032 */
[----:B01----:R-:W-:Y:S05]  /*84b0*/  ENDCOLLECTIVE ;  /* 0x000000000000791b */ /* 0x003fea0003800000 */
.L_x_116:
[----:B------:R-:W-:Y:S02]  /*84c0*/  IMAD.MOV.U32 R51, RZ, RZ, R19 ;  /* 0x000000ffff337224 */ /* 0x000fe400078e0013 */
[----:B------:R-:W-:Y:S02]  /*84d0*/  IMAD.MOV.U32 R19, RZ, RZ, 0x4 ;  /* 0x00000004ff137424 */ /* 0x000fe400078e00ff */
[----:B------:R-:W-:-:S04]  /*84e0*/  @P0 IMAD.IADD R51, R52, 0x1, R51 ;  /* 0x0000000134330824 */ /* 0x000fc800078e0233 */
[----:B------:R-:W-:-:S07]  /*84f0*/  IMAD.MOV.U32 R53, RZ, RZ, R51 ;  /* 0x000000ffff357224 */ /* 0x000fce00078e0033 */
[----:B------:R-:W-:Y:S05]  /*8500*/  WARPSYNC.COLLECTIVE R49, `(.L_x_117) ;  /* 0x0000000031087348 */ /* 0x000fea0003c00000 */
[----:B------:R0:W1:Y:S02]  /*8510*/  SHFL.UP P0, R19, R53, R19, R50 ;  /* 0x0400001335137389 */ /* 0x0000640000000032 */
[----:B01----:R-:W-:Y:S05]  /*8520*/  ENDCOLLECTIVE ;  /* 0x000000000000791b */ /* 0x003fea0003800000 */
.L_x_117:
[----:B------:R-:W-:Y:S02]  /*8530*/  IMAD.MOV.U32 R52, RZ, RZ, R19 ;  /* 0x000000ffff347224 */ /* 0x000fe400078e0013 */
[----:B------:R-:W-:Y:S02]  /*8540*/  IMAD.MOV.U32 R19, RZ, RZ, 0x8 ;  /* 0x00000008ff137424 */ /* 0x000fe400078e00ff */
[----:B------:R-:W-:-:S04]  /*8550*/  @P0 IMAD.IADD R52, R51, 0x1, R52 ;  /* 0x0000000133340824 */ /* 0x000fc800078e0234 */
[----:B------:R-:W-:-:S07]  /*8560*/  IMAD.MOV.U32 R53, RZ, RZ, R52 ;  /* 0x000000ffff357224 */ /* 0x000fce00078e0034 */
[----:B------:R-:W-:Y:S05]  /*8570*/  WARPSYNC.COLLECTIVE R49, `(.L_x_118) ;  /* 0x0000000031087348 */ /* 0x000fea0003c00000 */
[----:B------:R0:W1:Y:S02]  /*8580*/  SHFL.UP P0, R19, R53, R19, R50 ;  /* 0x0400001335137389 */ /* 0x0000640000000032 */
[----:B01----:R-:W-:Y:S05]  /*8590*/  ENDCOLLECTIVE ;  /* 0x000000000000791b */ /* 0x003fea0003800000 */
.L_x_118:
[----:B------:R-:W-:Y:S02]  /*85a0*/  IMAD.MOV.U32 R53, RZ, RZ, R19 ;  /* 0x000000ffff357224 */ /* 0x000fe400078e0013 */
[----:B------:R-:W-:Y:S02]  /*85b0*/  IMAD.MOV.U32 R19, RZ, RZ, 0x10 ;  /* 0x00000010ff137424 */ /* 0x000fe400078e00ff */
[----:B------:R-:W-:-:S07]  /*85c0*/  @P0 IMAD.IADD R53, R52, 0x1, R53 ;  /* 0x0000000134350824 */ /* 0x000fce00078e0235 */
[----:B------:R-:W-:Y:S05]  /*85d0*/  WARPSYNC.COLLECTIVE R49, `(.L_x_119) ;  /* 0x0000000031087348 */ /* 0x000fea0003c00000 */
[----:B------:R0:W1:Y:S02]  /*85e0*/  SHFL.UP P0, R19, R53, R19, R50 ;  /* 0x0400001335137389 */ /* 0x0000640000000032 */
[----:B01----:R-:W-:Y:S05]  /*85f0*/  ENDCOLLECTIVE ;  /* 0x000000000000791b */ /* 0x003fea0003800000 */
.L_x_119:
[----:B------:R-:W-:Y:S01]  /*8600*/  IMAD.MOV.U32 R51, RZ, RZ, R19 ;  /* 0x000000ffff337224 */ /* 0x000fe200078e0013 */
[----:B------:R-:W-:Y:S06]  /*8610*/  BRA `(.L_x_120) ;  /* 0xffffff9c00ac7947 */ /* 0x000fec000383ffff */
.L_x_121:
[----:B------:R-:W-:-:S00]  /*8620*/  BRA `(.L_x_121) ;  /* 0xfffffffc00fc7947 */ /* 0x000fc0000383ffff */
[----:B------:R-:W-:-:S00]  /*8630*/  NOP ;  /* 0x0000000000007918 */ /* 0x000fc00000000000 */
        /* <DEDUP_REMOVED lines=12> */
.L_x_321:


//--------------------- .text._ZN3cub18CUB_300001_SM_10006detail10radix_sort33DeviceRadixSortExclusiveSumKernelINS1_5radix10policy_hubIiNS0_8NullTypeEjE10Policy1000EjEEvPT0_ --------------------------
	.section	.text._ZN3cub18CUB_300001_SM_10006detail10radix_sort33DeviceRadixSortExclusiveSumKernelINS1_5radix10policy_hubIiNS0_8NullTypeEjE10Policy1000EjEEvPT0_,"ax",@progbits
	.align	128
        .global         _ZN3cub18CUB_300001_SM_10006detail10radix_sort33DeviceRadixSortExclusiveSumKernelINS1_5radix10policy_hubIiNS0_8NullTypeEjE10Policy1000EjEEvPT0_
        .type           _ZN3cub18CUB_300001_SM_10006detail10radix_sort33DeviceRadixSortExclusiveSumKernelINS1_5radix10policy_hubIiNS0_8NullTypeEjE10Policy1000EjEEvPT0_,@function
        .size           _ZN3cub18CUB_300001_SM_10006detail10radix_sort33DeviceRadixSortExclusiveSumKernelINS1_5radix10policy_hubIiNS0_8NullTypeEjE10Policy1000EjEEvPT0_,(.L_x_322 - _ZN3cub18CUB_300001_SM_10006detail10radix_sort33DeviceRadixSortExclusiveSumKernelINS1_5radix10policy_hubIiNS0_8NullTypeEjE10Policy1000EjEEvPT0_)
        .other          _ZN3cub18CUB_300001_SM_10006detail10radix_sort33DeviceRadixSortExclusiveSumKernelINS1_5radix10policy_hubIiNS0_8NullTypeEjE10Policy1000EjEEvPT0_,@"STO_CUDA_ENTRY STV_DEFAULT"
_ZN3cub18CUB_300001_SM_10006detail10radix_sort33DeviceRadixSortExclusiveSumKernelINS1_5radix10policy_hubIiNS0_8NullTypeEjE10Policy1000EjEEvPT0_:
.text._ZN3cub18CUB_300001_SM_10006detail10radix_sort33DeviceRadixSortExclusiveSumKernelINS1_5radix10policy_hubIiNS0_8NullTypeEjE10Policy1000EjEEvPT0_:
[----:B------:R-:W-:Y:S01]  /*0000*/  LDC R1, c[0x0][0x37c] ;  /* 0x0000df00ff017b82 */ /* 0x000fe20000000800 */
[----:B------:R-:W0:Y:S07]  /*0010*/  S2R R4, SR_TID.X ;  /* 0x0000000000047919 */ /* 0x000e2e0000002100 */
[----:B------:R-:W1:Y:S01]  /*0020*/  LDC.64 R2, c[0x0][0x380] ;  /* 0x0000e000ff027b82 */ /* 0x000e620000000a00 */
[----:B------:R-:W2:Y:S01]  /*0030*/  LDCU.64 UR4, c[0x0][0x358] ;  /* 0x00006b00ff0477ac */ /* 0x000ea20008000a00 */
[----:B------:R-:W3:Y:S01]  /*0040*/  S2R R5, SR_CTAID.X ;  /* 0x0000000000057919 */ /* 0x000ee20000002500 */
[----:B0-----:R-:W-:Y:S01]  /*0050*/  ISETP.GT.U32.AND P1, PT, R4, 0xff, PT ;  /* 0x000000ff0400780c */ /* 0x001fe20003f24070 */
[----:B---3--:R-:W-:-:S04]  /*0060*/  IMAD R5, R5, 0x100, R4 ;  /* 0x0000010005057824 */ /* 0x008fc800078e0204 */
[----:B-1----:R-:W-:-:S08]  /*0070*/  IMAD.WIDE R2, R5, 0x4, R2 ;  /* 0x0000000405027825 */ /* 0x002fd000078e0202 */
[----:B--2---:R-:W2:Y:S01]  /*0080*/  @!P1 LDG.E R7, desc[UR4][R2.64] ;  /* 0x0000000402079981 */ /* 0x004ea2000c1e1900 */
[----:B------:R-:W-:Y:S02]  /*0090*/  MOV R0, 0x400 ;  /* 0x0000040000007802 */ /* 0x000fe40000000f00 */
[C---:B------:R-:W-:Y:S01]  /*00a0*/  ISETP.GT.U32.AND P0, PT, R4.reuse, 0x1f, PT ;  /* 0x0000001f0400780c */ /* 0x040fe20003f04070 */
[----:B------:R-:W0:Y:S02]  /*00b0*/  S2R R5, SR_CgaCtaId ;  /* 0x0000000000057919 */ /* 0x000e240000008800 */
[----:B0-----:R-:W-:Y:S02]  /*00c0*/  LEA R5, R5, R0, 0x18 ;  /* 0x0000000005057211 */ /* 0x001fe400078ec0ff */
[----:B------:R-:W-:-:S05]  /*00d0*/  LEA.HI R0, R4, R4, RZ, 0x1d ;  /* 0x0000000404007211 */ /* 0x000fca00078fe8ff */
[----:B------:R-:W-:-:S05]  /*00e0*/  IMAD R0, R0, 0x4, R5 ;  /* 0x0000000400007824 */ /* 0x000fca00078e0205 */
[----:B--2---:R0:W-:Y:S01]  /*00f0*/  STS [R0+0x10], R7 ;  /* 0x0000100700007388 */ /* 0x0041e20000000800 */
[----:B------:R-:W-:Y:S06]  /*0100*/  BAR.SYNC.DEFER_BLOCKING 0x0 ;  /* 0x0000000000007b1d */ /* 0x000fec0000010000 */
[----:B------:R-:W-:Y:S05]  /*0110*/  @P0 BRA `(.L_x_122) ;  /* 0x0000000000a40947 */ /* 0x000fea0003800000 */
[----:B------:R-:W-:Y:S01]  /*0120*/  IMAD R4, R4, 0x24, R5 ;  /* 0x0000002404047824 */ /* 0x000fe200078e0205 */
[----:B------:R-:W-:-:S04]  /*0130*/  UMOV UR6, 0xffffffff ;  /* 0xffffffff00067882 */ /* 0x000fc80000000000 */
[----:B------:R-:W-:Y:S04]  /*0140*/  LDS R9, [R4+0x10] ;  /* 0x0000100004097984 */ /* 0x000fe80000000800 */
[----:B------:R-:W-:Y:S04]  /*0150*/  LDS R10, [R4+0x14] ;  /* 0x00001400040a7984 */ /* 0x000fe80000000800 */
[----:B------:R-:W1:Y:S04]  /*0160*/  LDS R11, [R4+0x18] ;  /* 0x00001800040b7984 */ /* 0x000e680000000800 */
[----:B------:R-:W-:Y:S04]  /*0170*/  LDS R8, [R4+0x1c] ;  /* 0x00001c0004087984 */ /* 0x000fe80000000800 */
[----:B0-----:R-:W0:Y:S04]  /*0180*/  LDS R7, [R4+0x20] ;  /* 0x0000200004077984 */ /* 0x001e280000000800 */
[----:B------:R-:W-:Y:S04]  /*0190*/  LDS R6, [R4+0x24] ;  /* 0x0000240004067984 */ /* 0x000fe80000000800 */
[----:B------:R-:W2:Y:S04]  /*01a0*/  LDS R5, [R4+0x28] ;  /* 0x0000280004057984 */ /* 0x000ea80000000800 */
[----:B------:R-:W3:Y:S01]  /*01b0*/  LDS R12, [R4+0x2c] ;  /* 0x00002c00040c7984 */ /* 0x000ee20000000800 */
[----:B-1----:R-:W-:-:S04]  /*01c0*/  IADD3 R13, PT, PT, R11, R10, R9 ;  /* 0x0000000a0b0d7210 */ /* 0x002fc80007ffe009 */
[----:B0-----:R-:W-:-:S04]  /*01d0*/  IADD3 R13, PT, PT, R7, R13, R8 ;  /* 0x0000000d070d7210 */ /* 0x001fc80007ffe008 */
[----:B--2---:R-:W-:-:S04]  /*01e0*/  IADD3 R13, PT, PT, R5, R13, R6 ;  /* 0x0000000d050d7210 */ /* 0x004fc80007ffe006 */
[----:B---3--:R-:W-:Y:S01]  /*01f0*/  IADD3 R12, PT, PT, R12, R13, RZ ;  /* 0x0000000d0c0c7210 */ /* 0x008fe20007ffe0ff */
[----:B------:R-:W-:Y:S06]  /*0200*/  BRA.DIV UR6, `(.L_x_123) ;  /* 0x0000000206807947 */ /* 0x000fec000b800000 */
[----:B------:R-:W0:Y:S02]  /*0210*/  SHFL.UP P0, R13, R12, 0x1, RZ ;  /* 0x042000000c0d7989 */ /* 0x000e2400000000ff */
[----:B0-----:R-:W-:-:S05]  /*0220*/  @P0 IMAD.IADD R13, R12, 0x1, R13 ;  /* 0x000000010c0d0824 */ /* 0x001fca00078e020d */
[----:B------:R-:W0:Y:S02]  /*0230*/  SHFL.UP P0, R14, R13, 0x2, RZ ;  /* 0x044000000d0e7989 */ /* 0x000e2400000000ff */
[----:B0-----:R-:W-:-:S05]  /*0240*/  @P0 IMAD.IADD R14, R13, 0x1, R14 ;  /* 0x000000010d0e0824 */ /* 0x001fca00078e020e */
[----:B------:R-:W0:Y:S02]  /*0250*/  SHFL.UP P0, R15, R14, 0x4, RZ ;  /* 0x048000000e0f7989 */ /* 0x000e2400000000ff */
[----:B0-----:R-:W-:-:S05]  /*0260*/  @P0 IADD3 R15, PT, PT, R14, R15, RZ ;  /* 0x0000000f0e0f0210 */ /* 0x001fca0007ffe0ff */
[----:B------:R-:W0:Y:S02]  /*0270*/  SHFL.UP P0, R16, R15, 0x8, RZ ;  /* 0x050000000f107989 */ /* 0x000e2400000000ff */
[----:B0-----:R-:W-:-:S05]  /*0280*/  @P0 IMAD.IADD R16, R15, 0x1, R16 ;  /* 0x000000010f100824 */ /* 0x001fca00078e0210 */
[----:B------:R0:W1:Y:S02]  /*0290*/  SHFL.UP P0, R17, R16, 0x10, RZ ;  /* 0x0600000010117989 */ /* 0x00006400000000ff */
.L_x_129:
[----:B-1----:R-:W-:-:S05]  /*02a0*/  @P0 IMAD.IADD R17, R16, 0x1, R17 ;  /* 0x0000000110110824 */ /* 0x002fca00078e0211 */
[----:B------:R-:W-:-:S05]  /*02b0*/  IADD3 R12, PT, PT, -R12, R17, RZ ;  /* 0x000000110c0c7210 */ /* 0x000fca0007ffe1ff */
[----:B------:R-:W-:Y:S01]  /*02c0*/  IMAD.IADD R9, R9, 0x1, R12 ;  /* 0x0000000109097824 */ /* 0x000fe200078e020c */
[----:B------:R1:W-:Y:S03]  /*02d0*/  STS [R4+0x10], R12 ;  /* 0x0000100c04007388 */ /* 0x0003e60000000800 */
[----:B------:R-:W-:Y:S01]  /*02e0*/  IMAD.IADD R10, R10, 0x1, R9 ;  /* 0x000000010a0a7824 */ /* 0x000fe200078e0209 */
[----:B------:R1:W-:Y:S04]  /*02f0*/  STS [R4+0x14], R9 ;  /* 0x0000140904007388 */ /* 0x0003e80000000800 */
[----:B------:R-:W-:Y:S01]  /*0300*/  IADD3 R11, PT, PT, R11, R10, RZ ;  /* 0x0000000a0b0b7210 */ /* 0x000fe20007ffe0ff */
[----:B------:R1:W-:Y:S04]  /*0310*/  STS [R4+0x18], R10 ;  /* 0x0000180a04007388 */ /* 0x0003e80000000800 */
        /* <DEDUP_REMOVED lines=8> */
[----:B------:R1:W-:Y:S02]  /*03a0*/  STS [R4+0x2c], R5 ;  /* 0x00002c0504007388 */ /* 0x0003e40000000800 */
.L_x_122:
[----:B------:R-:W-:Y:S05]  /*03b0*/  WARPSYNC.ALL ;  /* 0x0000000000007948 */ /* 0x000fea0003800000 */
[----:B------:R-:W-:Y:S06]  /*03c0*/  BAR.SYNC.DEFER_BLOCKING 0x0 ;  /* 0x0000000000007b1d */ /* 0x000fec0000010000 */
[----:B------:R-:W-:Y:S05]  /*03d0*/  @P1 EXIT ;  /* 0x000000000000194d */ /* 0x000fea0003800000 */
[----:B-1----:R-:W1:Y:S04]  /*03e0*/  LDS R5, [R0+0x10] ;  /* 0x0000100000057984 */ /* 0x002e680000000800 */
[----:B-1----:R-:W-:Y:S01]  /*03f0*/  STG.E desc[UR4][R2.64], R5 ;  /* 0x0000000502007986 */ /* 0x002fe2000c101904 */
[----:B------:R-:W-:Y:S05]  /*0400*/  EXIT ;  /* 0x000000000000794d */ /* 0x000fea0003800000 */
.L_x_123:
[----:B------:R-:W-:Y:S02]  /*0410*/  HFMA2 R20, -RZ, RZ, 0, 5.9604644775390625e-08 ;  /* 0x00000001ff147431 */ /* 0x000fe400000001ff */
[----:B------:R-:W-:Y:S01]  /*0420*/  IMAD.MOV.U32 R19, RZ, RZ, R12 ;  /* 0x000000ffff137224 */ /* 0x000fe200078e000c */
[----:B------:R-:W-:Y:S01]  /*0430*/  MOV R18, 0xffffffff ;  /* 0xffffffff00127802 */ /* 0x000fe20000000f00 */
[----:B------:R-:W-:-:S07]  /*0440*/  IMAD.MOV.U32 R21, RZ, RZ, RZ ;  /* 0x000000ffff157224 */ /* 0x000fce00078e00ff */
[----:B------:R-:W-:Y:S05]  /*0450*/  WARPSYNC.COLLECTIVE R18, `(.L_x_124) ;  /* 0x0000000012087348 */ /* 0x000fea0003c00000 */
[----:B------:R0:W1:Y:S02]  /*0460*/  SHFL.UP P0, R17, R19, R20, R21 ;  /* 0x0400001413117389 */ /* 0x0000640000000015 */
[----:B01----:R-:W-:Y:S05]  /*0470*/  ENDCOLLECTIVE ;  /* 0x000000000000791b */ /* 0x003fea0003800000 */
.L_x_124:
[----:B------:R-:W-:Y:S02]  /*0480*/  HFMA2 R20, -RZ, RZ, 0, 1.1920928955078125e-07 ;  /* 0x00000002ff147431 */ /* 0x000fe400000001ff */
[----:B------:R-:W-:-:S05]  /*0490*/  IMAD.MOV.U32 R13, RZ, RZ, R17 ;  /* 0x000000ffff0d7224 */ /* 0x000fca00078e0011 */
[----:B------:R-:W-:-:S05]  /*04a0*/  @P0 IADD3 R13, PT, PT, R12, R13, RZ ;  /* 0x0000000d0c0d0210 */ /* 0x000fca0007ffe0ff */
[----:B------:R-:W-:-:S07]  /*04b0*/  IMAD.MOV.U32 R19, RZ, RZ, R13 ;  /* 0x000000ffff137224 */ /* 0x000fce00078e000d */
[----:B------:R-:W-:Y:S05]  /*04c0*/  WARPSYNC.COLLECTIVE R18, `(.L_x_125) ;  /* 0x0000000012087348 */ /* 0x000fea0003c00000 */
[----:B------:R0:W1:Y:S02]  /*04d0*/  SHFL.UP P0, R17, R19, R20, R21 ;  /* 0x0400001413117389 */ /* 0x0000640000000015 */
[----:B01----:R-:W-:Y:S05]  /*04e0*/  ENDCOLLECTIVE ;  /* 0x000000000000791b */ /* 0x003fea0003800000 */
.L_x_125:
[----:B------:R-:W-:Y:S01]  /*04f0*/  MOV R20, 0x4 ;  /* 0x0000000400147802 */ /* 0x000fe20000000f00 */
[----:B------:R-:W-:-:S05]  /*0500*/  IMAD.MOV.U32 R14, RZ, RZ, R17 ;  /* 0x000000ffff0e7224 */ /* 0x000fca00078e0011 */
[----:B------:R-:W-:-:S05]  /*0510*/  @P0 IADD3 R14, PT, PT, R13, R14, RZ ;  /* 0x0000000e0d0e0210 */ /* 0x000fca0007ffe0ff */
[----:B------:R-:W-:-:S07]  /*0520*/  IMAD.MOV.U32 R19, RZ, RZ, R14 ;  /* 0x000000ffff137224 */ /* 0x000fce00078e000e */
[----:B------:R-:W-:Y:S05]  /*0530*/  WARPSYNC.COLLECTIVE R18, `(.L_x_126) ;  /* 0x0000000012087348 */ /* 0x000fea0003c00000 */
[----:B------:R0:W1:Y:S02]  /*0540*/  SHFL.UP P0, R17, R19, R20, R21 ;  /* 0x0400001413117389 */ /* 0x0000640000000015 */
[----:B01----:R-:W-:Y:S05]  /*0550*/  ENDCOLLECTIVE ;  /* 0x000000000000791b */ /* 0x003fea0003800000 */
.L_x_126:
[----:B------:R-:W-:Y:S02]  /*0560*/  HFMA2 R20, -RZ, RZ, 0, 4.76837158203125e-07 ;  /* 0x00000008ff147431 */ /* 0x000fe400000001ff */
[----:B------:R-:W-:-:S05]  /*0570*/  IMAD.MOV.U32 R15, RZ, RZ, R17 ;  /* 0x000000ffff0f7224 */ /* 0x000fca00078e0011 */
[----:B------:R-:W-:-:S05]  /*0580*/  @P0 IADD3 R15, PT, PT, R14, R15, RZ ;  /* 0x0000000f0e0f0210 */ /* 0x000fca0007ffe0ff */
[----:B------:R-:W-:-:S07]  /*0590*/  IMAD.MOV.U32 R19, RZ, RZ, R15 ;  /* 0x000000ffff137224 */ /* 0x000fce00078e000f */
[----:B------:R-:W-:Y:S05]  /*05a0*/  WARPSYNC.COLLECTIVE R18, `(.L_x_127) ;  /* 0x0000000012087348 */ /* 0x000fea0003c00000 */
[----:B------:R0:W1:Y:S02]  /*05b0*/  SHFL.UP P0, R17, R19, R20, R21 ;  /* 0x0400001413117389 */ /* 0x0000640000000015 */
[----:B01----:R-:W-:Y:S05]  /*05c0*/  ENDCOLLECTIVE ;  /* 0x000000000000791b */ /* 0x003fea0003800000 */
.L_x_127:
[----:B------:R-:W-:Y:S01]  /*05d0*/  MOV R20, 0x10 ;  /* 0x0000001000147802 */ /* 0x000fe20000000f00 */
[----:B------:R-:W-:-:S05]  /*05e0*/  IMAD.MOV.U32 R16, RZ, RZ, R17 ;  /* 0x000000ffff107224 */ /* 0x000fca00078e0011 */
[----:B------:R-:W-:-:S05]  /*05f0*/  @P0 IADD3 R16, PT, PT, R15, R16, RZ ;  /* 0x000000100f100210 */ /* 0x000fca0007ffe0ff */
[----:B------:R-:W-:-:S07]  /*0600*/  IMAD.MOV.U32 R19, RZ, RZ, R16 ;  /* 0x000000ffff137224 */ /* 0x000fce00078e0010 */
[----:B------:R-:W-:Y:S05]  /*0610*/  WARPSYNC.COLLECTIVE R18, `(.L_x_128) ;  /* 0x0000000012087348 */ /* 0x000fea0003c00000 */
[----:B------:R0:W1:Y:S02]  /*0620*/  SHFL.UP P0, R17, R19, R20, R21 ;  /* 0x0400001413117389 */ /* 0x0000640000000015 */
[----:B01----:R-:W-:Y:S05]  /*0630*/  ENDCOLLECTIVE ;  /* 0x000000000000791b */ /* 0x003fea0003800000 */
.L_x_128:
[----:B------:R-:W-:Y:S05]  /*0640*/  BRA `(.L_x_129) ;  /* 0xfffffffc00147947 */ /* 0x000fea000383ffff */
.L_x_130:
        /* <DEDUP_REMOVED lines=11> */
.L_x_322:


//--------------------- .text._ZN3cub18CUB_300001_SM_10006detail10radix_sort30DeviceRadixSortHistogramKernelINS1_5radix10policy_hubIiNS0_8NullTypeEjE10Policy1000ELNS0_9SortOrderE0EijNS1_21identity_decomposer_tEEEvPT2_PKT1_SB_iiT3_ --------------------------
	.section	.text._ZN3cub18CUB_300001_SM_10006detail10radix_sort30DeviceRadixSortHistogramKernelINS1_5radix10policy_hubIiNS0_8NullTypeEjE10Policy1000ELNS0_9SortOrderE0EijNS1_21identity_decomposer_tEEEvPT2_PKT1_SB_iiT3_,"ax",@progbits
	.align	128
        .global         _ZN3cub18CUB_300001_SM_10006detail10radix_sort30DeviceRadixSortHistogramKernelINS1_5radix10policy_hubIiNS0_8NullTypeEjE10Policy1000ELNS0_9SortOrderE0EijNS1_21identity_decomposer_tEEEvPT2_PKT1_SB_iiT3_
        .type           _ZN3cub18CUB_300001_SM_10006detail10radix_sort30DeviceRadixSortHistogramKernelINS1_5radix10policy_hubIiNS0_8NullTypeEjE10Policy1000ELNS0_9SortOrderE0EijNS1_21identity_decomposer_tEEEvPT2_PKT1_SB_iiT3_,@function
        .size           _ZN3cub18CUB_300001_SM_10006detail10radix_sort30DeviceRadixSortHistogramKernelINS1_5radix10policy_hubIiNS0_8NullTypeEjE10Policy1000ELNS0_9SortOrderE0EijNS1_21identity_decomposer_tEEEvPT2_PKT1_SB_iiT3_,(.L_x_323 - _ZN3cub18CUB_300001_SM_10006detail10radix_sort30DeviceRadixSortHistogramKernelINS1_5radix10policy_hubIiNS0_8NullTypeEjE10Policy1000ELNS0_9SortOrderE0EijNS1_21identity_decomposer_tEEEvPT2_PKT1_SB_iiT3_)
        .other          _ZN3cub18CUB_300001_SM_10006detail10radix_sort30DeviceRadixSortHistogramKernelINS1_5radix10policy_hubIiNS0_8NullTypeEjE10Policy1000ELNS0_9SortOrderE0EijNS1_21identity_decomposer_tEEEvPT2_PKT1_SB_iiT3_,@"STO_CUDA_ENTRY STV_DEFAULT"
_ZN3cub18CUB_300001_SM_10006detail10radix_sort30DeviceRadixSortHistogramKernelINS1_5radix10policy_hubIiNS0_8NullTypeEjE10Policy1000ELNS0_9SortOrderE0EijNS1_21identity_decomposer_tEEEvPT2_PKT1_SB_iiT3_:
.text._ZN3cub18CUB_300001_SM_10006detail10radix_sort30DeviceRadixSortHistogramKernelINS1_5radix10policy_hubIiNS0_8NullTypeEjE10Policy1000ELNS0_9SortOrderE0EijNS1_21identity_decomposer_tEEEvPT2_PKT1_SB_iiT3_:
[----:B------:R-:W-:Y:S01]  /*0000*/  LDC R1, c[0x0][0x37c] ;  /* 0x0000df00ff017b82 */ /* 0x000fe20000000800 */
[----:B------:R-:W0:Y:S02]  /*0010*/  LDCU UR4, c[0x0][0x390] ;  /* 0x00007200ff0477ac */ /* 0x000e240008000800 */
[----:B0-----:R-:W-:-:S13]  /*0020*/  ISETP.NE.AND P0, PT, RZ, UR4, PT ;  /* 0x00000004ff007c0c */ /* 0x001fda000bf05270 */
[----:B------:R-:W-:Y:S05]  /*0030*/  @!P0 EXIT ;  /* 0x000000000000894d */ /* 0x000fea0003800000 */
[----:B------:R-:W0:Y:S01]  /*0040*/  LDC R2, c[0x0][0x398] ;  /* 0x0000e600ff027b82 */ /* 0x000e220000000800 */
[----:B------:R-:W1:Y:S01]  /*0050*/  S2R R0, SR_TID.X ;  /* 0x0000000000007919 */ /* 0x000e620000002100 */
[----:B------:R-:W2:Y:S01]  /*0060*/  LDCU.64 UR12, c[0x0][0x358] ;  /* 0x00006b00ff0c77ac */ /* 0x000ea20008000a00 */
[----:B------:R-:W3:Y:S05]  /*0070*/  LDCU UR14, c[0x0][0x370] ;  /* 0x00006e00ff0e77ac */ /* 0x000eea0008000800 */
[----:B------:R-:W0:Y:S01]  /*0080*/  LDC R3, c[0x0][0x394] ;  /* 0x0000e500ff037b82 */ /* 0x000e220000000800 */
[----:B------:R-:W-:-:S07]  /*0090*/  UMOV UR4, URZ ;  /* 0x000000ff00047c82 */ /* 0x000fce0008000000 */
[----:B------:R-:W4:Y:S01]  /*00a0*/  S2UR UR6, SR_CTAID.X ;  /* 0x00000000000679c3 */ /* 0x000f220000002500 */
[----:B0-----:R-:W-:Y:S01]  /*00b0*/  IADD3 R2, PT, PT, R2, 0x7, -R3 ;  /* 0x0000000702027810 */ /* 0x001fe20007ffe803 */
[----:B-1----:R-:W-:-:S03]  /*00c0*/  VIADD R4, R0, 0x780 ;  /* 0x0000078000047836 */ /* 0x002fc60000000000 */
[----:B------:R-:W-:Y:S02]  /*00d0*/  SHF.R.S32.HI R3, RZ, 0x1f, R2 ;  /* 0x0000001fff037819 */ /* 0x000fe40000011402 */
[----:B------:R-:W-:Y:S02]  /*00e0*/  ISETP.GE.AND P0, PT, R2, 0x8, PT ;  /* 0x000000080200780c */ /* 0x000fe40003f06270 */
[----:B------:R-:W-:Y:S01]  /*00f0*/  LEA.HI R3, R3, R2, RZ, 0x3 ;  /* 0x0000000203037211 */ /* 0x000fe200078f18ff */
[C---:B------:R-:W-:Y:S01]  /*0100*/  VIADD R2, R0.reuse, 0x300 ;  /* 0x0000030000027836 */ /* 0x040fe20000000000 */
[C---:B------:R-:W-:Y:S01]  /*0110*/  ISETP.GT.U32.OR P0, PT, R0.reuse, 0xff, !P0 ;  /* 0x000000ff0000780c */ /* 0x040fe20004704470 */
[----:B----4-:R-:W-:Y:S01]  /*0120*/  USHF.L.U32 UR6, UR6, 0xb, URZ ;  /* 0x0000000b06067899 */ /* 0x010fe200080006ff */
[----:B------:R-:W-:Y:S01]  /*0130*/  SHF.R.S32.HI R7, RZ, 0x3, R3 ;  /* 0x00000003ff077819 */ /* 0x000fe20000011403 */
[----:B------:R-:W-:Y:S01]  /*0140*/  VIADD R3, R0, 0x500 ;  /* 0x0000050000037836 */ /* 0x000fe20000000000 */
[----:B------:R-:W-:-:S02]  /*0150*/  P2R R8, PR, RZ, 0x1 ;  /* 0x00000001ff087803 */ /* 0x000fc40000000000 */
[C---:B------:R-:W-:Y:S01]  /*0160*/  LOP3.LUT R6, R7.reuse, 0x7, RZ, 0xc0, !PT ;  /* 0x0000000707067812 */ /* 0x040fe200078ec0ff */
[C---:B------:R-:W-:Y:S01]  /*0170*/  VIADD R5, R7.reuse, 0xffffffff ;  /* 0xffffffff07057836 */ /* 0x040fe20000000000 */
[----:B--23--:R-:W-:-:S07]  /*0180*/  LOP3.LUT R7, R7, 0x3, RZ, 0xc0, !PT ;  /* 0x0000000307077812 */ /* 0x00cfce00078ec0ff */
.L_x_214:
[----:B------:R-:W-:Y:S01]  /*0190*/  ISETP.NE.AND P0, PT, R8, RZ, PT ;  /* 0x000000ff0800720c */ /* 0x000fe20003f05270 */
[----:B------:R-:W-:-:S12]  /*01a0*/  BSSY.RECONVERGENT B0, `(.L_x_131) ;  /* 0x0000083000007945 */ /* 0x000fd80003800200 */
[----:B0-2345:R-:W-:Y:S05]  /*01b0*/  @P0 BRA `(.L_x_132) ;  /* 0x0000000800040947 */ /* 0x03dfea0003800000 */
[----:B------:R-:W0:Y:S01]  /*01c0*/  LDC R9, c[0x0][0x398] ;  /* 0x0000e600ff097b82 */ /* 0x000e220000000800 */
[----:B------:R-:W-:Y:S01]  /*01d0*/  ISETP.GE.U32.AND P0, PT, R5, 0xf, PT ;  /* 0x0000000f0500780c */ /* 0x000fe20003f06070 */
[----:B------:R-:W-:-:S06]  /*01e0*/  UMOV UR5, 0x400 ;  /* 0x0000040000057882 */ /* 0x000fcc0000000000 */
[----:B------:R-:W0:Y:S08]  /*01f0*/  LDC R10, c[0x0][0x394] ;  /* 0x0000e500ff0a7b82 */ /* 0x000e300000000800 */
[----:B------:R-:W1:Y:S01]  /*0200*/  S2UR UR7, SR_CgaCtaId ;  /* 0x00000000000779c3 */ /* 0x000e620000008800 */
[----:B0-----:R-:W-:-:S04]  /*0210*/  IADD3 R9, PT, PT, R9, 0x7, -R10 ;  /* 0x0000000709097810 */ /* 0x001fc80007ffe80a */
[----:B------:R-:W-:Y:S01]  /*0220*/  SHF.R.S32.HI R10, RZ, 0x1f, R9 ;  /* 0x0000001fff0a7819 */ /* 0x000fe20000011409 */
[----:B-1----:R-:W-:-:S03]  /*0230*/  ULEA UR5, UR7, UR5, 0x18 ;  /* 0x0000000507057291 */ /* 0x002fc6000f8ec0ff */
[----:B------:R-:W-:Y:S01]  /*0240*/  LEA.HI R10, R10, R9, RZ, 0x3 ;  /* 0x000000090a0a7211 */ /* 0x000fe200078f18ff */
[----:B------:R-:W-:-:S03]  /*0250*/  IMAD.MOV.U32 R9, RZ, RZ, RZ ;  /* 0x000000ffff097224 */ /* 0x000fc600078e00ff */
[----:B------:R-:W-:Y:S02]  /*0260*/  SHF.R.S32.HI R11, RZ, 0x3, R10 ;  /* 0x00000003ff0b7819 */ /* 0x000fe4000001140a */
[----:B------:R-:W-:Y:S02]  /*0270*/  LEA R14, R0, UR5, 0x2 ;  /* 0x00000005000e7c11 */ /* 0x000fe4000f8e10ff */
[----:B------:R-:W-:Y:S01]  /*0280*/  LOP3.LUT R12, R11, 0xffffff0, RZ, 0xc0, !PT ;  /* 0x0ffffff00b0c7812 */ /* 0x000fe200078ec0ff */
[----:B------:R-:W-:Y:S06]  /*0290*/  @!P0 BRA `(.L_x_133) ;  /* 0x00000000005c8947 */ /* 0x000fec0003800000 */
[----:B------:R-:W-:Y:S02]  /*02a0*/  IMAD.MOV R10, RZ, RZ, -R12 ;  /* 0x000000ffff0a7224 */ /* 0x000fe400078e0a0c */
[----:B------:R-:W-:-:S07]  /*02b0*/  VIADD R9, R14, 0x2000 ;  /* 0x000020000e097836 */ /* 0x000fce0000000000 */
.L_x_134:
[----:B------:R-:W-:Y:S01]  /*02c0*/  VIADD R10, R10, 0x10 ;  /* 0x000000100a0a7836 */ /* 0x000fe20000000000 */
[----:B------:R-:W-:Y:S04]  /*02d0*/  STS [R9+-0x2000], RZ ;  /* 0xffe000ff09007388 */ /* 0x000fe80000000800 */
        /* <DEDUP_REMOVED lines=18> */
[----:B------:R-:W-:-:S07]  /*0400*/  IMAD.MOV.U32 R9, RZ, RZ, R12 ;  /* 0x000000ffff097224 */ /* 0x000fce00078e000c */
.L_x_133:
[----:B------:R-:W-:Y:S01]  /*0410*/  LOP3.LUT R11, R11, 0xf, RZ, 0xc0, !PT ;  /* 0x0000000f0b0b7812 */ /* 0x000fe200078ec0ff */
[----:B------:R-:W-:-:S03]  /*0420*/  VIADD R13, R6, 0xffffffff ;  /* 0xffffffff060d7836 */ /* 0x000fc60000000000 */
[C---:B------:R-:W-:Y:S01]  /*0430*/  ISETP.NE.AND P1, PT, R11.reuse, RZ, PT ;  /* 0x000000ff0b00720c */ /* 0x040fe20003f25270 */
[----:B------:R-:W-:-:S12]  /*0440*/  VIADD R11, R11, 0xffffffff ;  /* 0xffffffff0b0b7836 */ /* 0x000fd80000000000 */
[----:B------:R-:W-:Y:S05]  /*0450*/  @!P1 BRA `(.L_x_135) ;  /* 0x0000000000789947 */ /* 0x000fea0003800000 */
[----:B------:R-:W-:Y:S02]  /*0460*/  ISETP.GE.U32.AND P2, PT, R11, 0x7, PT ;  /* 0x000000070b00780c */ /* 0x000fe40003f46070 */
[----:B------:R-:W-:-:S11]  /*0470*/  ISETP.NE.AND P3, PT, R6, RZ, PT ;  /* 0x000000ff0600720c */ /* 0x000fd60003f65270 */
[----:B------:R-:W-:Y:S05]  /*0480*/  @!P2 BRA `(.L_x_136) ;  /* 0x000000000028a947 */ /* 0x000fea0003800000 */
        /* <DEDUP_REMOVED lines=10> */
.L_x_136:
[----:B------:R-:W-:Y:S05]  /*0530*/  @!P3 BRA `(.L_x_135) ;  /* 0x000000000040b947 */ /* 0x000fea0003800000 */
[----:B------:R-:W-:Y:S02]  /*0540*/  ISETP.GE.U32.AND P2, PT, R13, 0x3, PT ;  /* 0x000000030d00780c */ /* 0x000fe40003f46070 */
[----:B------:R-:W-:-:S11]  /*0550*/  ISETP.NE.AND P3, PT, R7, RZ, PT ;  /* 0x000000ff0700720c */ /* 0x000fd60003f65270 */
[C---:B0-----:R-:W-:Y:S02]  /*0560*/  @P2 IMAD R10, R9.reuse, 0x400, R14 ;  /* 0x00000400090a2824 */ /* 0x041fe400078e020e */
[----:B------:R-:W-:-:S03]  /*0570*/  @P2 VIADD R9, R9, 0x4 ;  /* 0x0000000409092836 */ /* 0x000fc60000000000 */
[----:B------:R1:W-:Y:S04]  /*0580*/  @P2 STS [R10], RZ ;  /* 0x000000ff0a002388 */ /* 0x0003e80000000800 */
[----:B------:R1:W-:Y:S04]  /*0590*/  @P2 STS [R10+0x400], RZ ;  /* 0x000400ff0a002388 */ /* 0x0003e80000000800 */
[----:B------:R1:W-:Y:S04]  /*05a0*/  @P2 STS [R10+0x800], RZ ;  /* 0x000800ff0a002388 */ /* 0x0003e80000000800 */
[----:B------:R1:W-:Y:S01]  /*05b0*/  @P2 STS [R10+0xc00], RZ ;  /* 0x000c00ff0a002388 */ /* 0x0003e20000000800 */
[----:B------:R-:W-:Y:S05]  /*05c0*/  @!P3 BRA `(.L_x_135) ;  /* 0x00000000001cb947 */ /* 0x000fea0003800000 */
[----:B------:R-:W-:Y:S01]  /*05d0*/  IMAD R9, R9, 0x400, R14 ;  /* 0x0000040009097824 */ /* 0x000fe200078e020e */
[----:B------:R-:W-:-:S04]  /*05e0*/  ISETP.NE.AND P2, PT, R7, 0x1, PT ;  /* 0x000000010700780c */ /* 0x000fc80003f45270 */
[----:B------:R2:W-:Y:S09]  /*05f0*/  STS [R9], RZ ;  /* 0x000000ff09007388 */ /* 0x0005f20000000800 */
[----:B--2---:R-:W-:Y:S05]  /*0600*/  @!P2 BRA `(.L_x_135) ;  /* 0x00000000000ca947 */ /* 0x004fea0003800000 */
[----:B------:R-:W-:Y:S01]  /*0610*/  ISETP.NE.AND P2, PT, R7, 0x2, PT ;  /* 0x000000020700780c */ /* 0x000fe20003f45270 */
[----:B------:R2:W-:-:S12]  /*0620*/  STS [R9+0x400], RZ ;  /* 0x000400ff09007388 */ /* 0x0005d80000000800 */
[----:B------:R2:W-:Y:S02]  /*0630*/  @P2 STS [R9+0x800], RZ ;  /* 0x000800ff09002388 */ /* 0x0005e40000000800 */
.L_x_135:
[----:B------:R-:W-:-:S13]  /*0640*/  ISETP.GT.U32.AND P2, PT, R0, 0x7f, PT ;  /* 0x0000007f0000780c */ /* 0x000fda0003f44070 */
[----:B------:R-:W-:Y:S05]  /*0650*/  @P2 BRA `(.L_x_132) ;  /* 0x0000000000dc2947 */ /* 0x000fea0003800000 */
[----:B--2---:R-:W-:Y:S01]  /*0660*/  IMAD.MOV.U32 R9, RZ, RZ, RZ ;  /* 0x000000ffff097224 */ /* 0x004fe200078e00ff */
[----:B------:R-:W-:Y:S06]  /*0670*/  @!P0 BRA `(.L_x_137) ;  /* 0x0000000000588947 */ /* 0x000fec0003800000 */
[----:B------:R-:W-:-:S07]  /*0680*/  IMAD.MOV.U32 R9, RZ, RZ, RZ ;  /* 0x000000ffff097224 */ /* 0x000fce00078e00ff */
.L_x_138:
[C---:B012---:R-:W-:Y:S02]  /*0690*/  IMAD R10, R9.reuse, 0x400, R14 ;  /* 0x00000400090a7824 */ /* 0x047fe400078e020e */
[----:B------:R-:W-:-:S03]  /*06a0*/  VIADD R9, R9, 0x10 ;  /* 0x0000001009097836 */ /* 0x000fc60000000000 */
[----:B------:R2:W-:Y:S02]  /*06b0*/  STS [R10+0x200], RZ ;  /* 0x000200ff0a007388 */ /* 0x0005e40000000800 */
[----:B------:R-:W-:Y:S02]  /*06c0*/  ISETP.NE.AND P0, PT, R9, R12, PT ;  /* 0x0000000c0900720c */ /* 0x000fe40003f05270 */
[----:B------:R2:W-:Y:S04]  /*06d0*/  STS [R10+0x600], RZ ;  /* 0x000600ff0a007388 */ /* 0x0005e80000000800 */
        /* <DEDUP_REMOVED lines=13> */
[----:B------:R2:W-:Y:S01]  /*07b0*/  STS [R10+0x3e00], RZ ;  /* 0x003e00ff0a007388 */ /* 0x0005e20000000800 */
[----:B------:R-:W-:Y:S05]  /*07c0*/  @P0 BRA `(.L_x_138) ;  /* 0xfffffffc00b00947 */ /* 0x000fea000383ffff */
[----:B------:R-:W-:-:S07]  /*07d0*/  IMAD.MOV.U32 R9, RZ, RZ, R12 ;  /* 0x000000ffff097224 */ /* 0x000fce00078e000c */
.L_x_137:
[----:B------:R-:W-:Y:S05]  /*07e0*/  @!P1 BRA `(.L_x_132) ;  /* 0x0000000000789947 */ /* 0x000fea0003800000 */
[----:B------:R-:W-:Y:S02]  /*07f0*/  ISETP.GE.U32.AND P0, PT, R11, 0x7, PT ;  /* 0x000000070b00780c */ /* 0x000fe40003f06070 */
[----:B------:R-:W-:-:S11]  /*0800*/  ISETP.NE.AND P1, PT, R6, RZ, PT ;  /* 0x000000ff0600720c */ /* 0x000fd60003f25270 */
[----:B------:R-:W-:Y:S05]  /*0810*/  @!P0 BRA `(.L_x_139) ;  /* 0x0000000000288947 */ /* 0x000fea0003800000 */
[C---:B012---:R-:W-:Y:S02]  /*0820*/  IMAD R10, R9.reuse, 0x400, R14 ;  /* 0x00000400090a7824 */ /* 0x047fe400078e020e */
[----:B------:R-:W-:-:S03]  /*0830*/  VIADD R9, R9, 0x8 ;  /* 0x0000000809097836 */ /* 0x000fc60000000000 */
[----:B------:R3:W-:Y:S04]  /*0840*/  STS [R10+0x200], RZ ;  /* 0x000200ff0a007388 */ /* 0x0007e80000000800 */
[----:B------:R3:W-:Y:S04]  /*0850*/  STS [R10+0x600], RZ ;  /* 0x000600ff0a007388 */ /* 0x0007e80000000800 */
[----:B------:R3:W-:Y:S04]  /*0860*/  STS [R10+0xa00], RZ ;  /* 0x000a00ff0a007388 */ /* 0x0007e80000000800 */
[----:B------:R3:W-:Y:S04]  /*0870*/  STS [R10+0xe00], RZ ;  /* 0x000e00ff0a007388 */ /* 0x0007e80000000800 */
[----:B------:R3:W-:Y:S04]  /*0880*/  STS [R10+0x1200], RZ ;  /* 0x001200ff0a007388 */ /* 0x0007e80000000800 */
[----:B------:R3:W-:Y:S04]  /*0890*/  STS [R10+0x1600], RZ ;  /* 0x001600ff0a007388 */ /* 0x0007e80000000800 */
[----:B------:R3:W-:Y:S04]  /*08a0*/  STS [R10+0x1a00], RZ ;  /* 0x001a00ff0a007388 */ /* 0x0007e80000000800 */
[----:B------:R3:W-:Y:S02]  /*08b0*/  STS [R10+0x1e00], RZ ;  /* 0x001e00ff0a007388 */ /* 0x0007e40000000800 */
.L_x_139:
[----:B------:R-:W-:Y:S05]  /*08c0*/  @!P1 BRA `(.L_x_132) ;  /* 0x0000000000409947 */ /* 0x000fea0003800000 */
[----:B------:R-:W-:Y:S02]  /*08d0*/  ISETP.GE.U32.AND P0, PT, R13, 0x3, PT ;  /* 0x000000030d00780c */ /* 0x000fe40003f06070 */
[----:B------:R-:W-:-:S11]  /*08e0*/  ISETP.NE.AND P1, PT, R7, RZ, PT ;  /* 0x000000ff0700720c */ /* 0x000fd60003f25270 */
[C---:B0123--:R-:W-:Y:S02]  /*08f0*/  @P0 IMAD R10, R9.reuse, 0x400, R14 ;  /* 0x00000400090a0824 */ /* 0x04ffe400078e020e */
[----:B------:R-:W-:-:S03]  /*0900*/  @P0 VIADD R9, R9, 0x4 ;  /* 0x0000000409090836 */ /* 0x000fc60000000000 */
[----:B------:R4:W-:Y:S04]  /*0910*/  @P0 STS [R10+0x200], RZ ;  /* 0x000200ff0a000388 */ /* 0x0009e80000000800 */
[----:B------:R4:W-:Y:S04]  /*0920*/  @P0 STS [R10+0x600], RZ ;  /* 0x000600ff0a000388 */ /* 0x0009e80000000800 */
[----:B------:R4:W-:Y:S04]  /*0930*/  @P0 STS [R10+0xa00], RZ ;  /* 0x000a00ff0a000388 */ /* 0x0009e80000000800 */
[----:B------:R4:W-:Y:S01]  /*0940*/  @P0 STS [R10+0xe00], RZ ;  /* 0x000e00ff0a000388 */ /* 0x0009e20000000800 */
[----:B------:R-:W-:Y:S05]  /*0950*/  @!P1 BRA `(.L_x_132) ;  /* 0x00000000001c9947 */ /* 0x000fea0003800000 */
[----:B------:R-:W-:Y:S01]  /*0960*/  IMAD R9, R9, 0x400, R14 ;  /* 0x0000040009097824 */ /* 0x000fe200078e020e */
[----:B------:R-:W-:-:S04]  /*0970*/  ISETP.NE.AND P0, PT, R7, 0x1, PT ;  /* 0x000000010700780c */ /* 0x000fc80003f05270 */
[----:B------:R0:W-:Y:S09]  /*0980*/  STS [R9+0x200], RZ ;  /* 0x000200ff09007388 */ /* 0x0001f20000000800 */
[----:B0-----:R-:W-:Y:S05]  /*0990*/  @!P0 BRA `(.L_x_132) ;  /* 0x00000000000c8947 */ /* 0x001fea0003800000 */
[----:B------:R-:W-:Y:S01]  /*09a0*/  ISETP.NE.AND P0, PT, R7, 0x2, PT ;  /* 0x000000020700780c */ /* 0x000fe20003f05270 */
[----:B------:R0:W-:-:S12]  /*09b0*/  STS [R9+0x600], RZ ;  /* 0x000600ff09007388 */ /* 0x0001d80000000800 */
[----:B------:R0:W-:Y:S02]  /*09c0*/  @P0 STS [R9+0xa00], RZ ;  /* 0x000a00ff09000388 */ /* 0x0001e40000000800 */
.L_x_132:
[----:B------:R-:W-:Y:S05]  /*09d0*/  BSYNC.RECONVERGENT B0 ;  /* 0x0000000000007941 */ /* 0x000fea0003800200 */
.L_x_131:
[----:B------:R-:W-:Y:S06]  /*09e0*/  BAR.SYNC.DEFER_BLOCKING 0x0 ;  /* 0x0000000000007b1d */ /* 0x000fec0000010000 */
[----:B------:R-:W5:Y:S02]  /*09f0*/  LDCU UR5, c[0x0][0x390] ;  /* 0x00007200ff0577ac */ /* 0x000f640008000800 */
[----:B-----5:R-:W-:-:S04]  /*0a00*/  UIMAD UR5, UR4, -0x40000000, UR5 ;  /* 0xc0000000040578a4 */ /* 0x020fc8000f8e0205 */
[----:B------:R-:W-:-:S04]  /*0a10*/  UISETP.LT.U32.AND UP0, UPT, UR5, 0x40000000, UPT ;  /* 0x400000000500788c */ /* 0x000fc8000bf01070 */
[----:B------:R-:W-:-:S04]  /*0a20*/  USEL UR8, UR5, 0x40000000, UP0 ;  /* 0x4000000005087887 */ /* 0x000fc80008000000 */
[----:B------:R-:W-:Y:S01]  /*0a30*/  UISETP.GE.U32.AND UP0, UPT, UR6, UR8, UPT ;  /* 0x000000080600728c */ /* 0x000fe2000bf06070 */
[----:B------:R-:W-:Y:S08]  /*0a40*/  BAR.SYNC.DEFER_BLOCKING 0x0 ;  /* 0x0000000000007b1d */ /* 0x000ff00000010000 */
[----:B------:R-:W-:Y:S05]  /*0a50*/  BRA.U UP0, `(.L_x_140) ;  /* 0x0000000900f87547 */ /* 0x000fea000b800000 */
[----:B------:R-:W-:-:S05]  /*0a60*/  UMOV UR7, UR6 ;  /* 0x0000000600077c82 */ /* 0x000fca0008000000 */
.L_x_145:
[----:B-----5:R-:W5:Y:S01]  /*0a70*/  LDCU UR5, c[0x0][0x390] ;  /* 0x00007200ff0577ac */ /* 0x020f620008000800 */
[----:B------:R-:W-:Y:S02]  /*0a80*/  ULEA UR9, UR4, UR7, 0x1e ;  /* 0x0000000704097291 */ /* 0x000fe4000f8ef0ff */
[----:B------:R-:W-:-:S04]  /*0a90*/  ULEA UR7, UR14, UR7, 0xb ;  /* 0x000000070e077291 */ /* 0x000fc8000f8e58ff */
[----:B------:R-:W-:Y:S02]  /*0aa0*/  UISETP.GE.U32.AND UP1, UPT, UR7, UR8, UPT ;  /* 0x000000080700728c */ /* 0x000fe4000bf26070 */
[----:B-----5:R-:W-:-:S04]  /*0ab0*/  UIADD3 UR5, UPT, UPT, -UR9, UR5, URZ ;  /* 0x0000000509057290 */ /* 0x020fc8000fffe1ff */
[----:B------:R-:W-:-:S09]  /*0ac0*/  UISETP.GE.U32.AND UP0, UPT, UR5, 0x800, UPT ;  /* 0x000008000500788c */ /* 0x000fd2000bf06070 */
[----:B0-----:R-:W-:Y:S05]  /*0ad0*/  BRA.U !UP0, `(.L_x_141) ;  /* 0x0000000108507547 */ /* 0x001fea000b800000 */
[----:B01234-:R-:W0:Y:S01]  /*0ae0*/  LDC.64 R10, c[0x0][0x388] ;  /* 0x0000e200ff0a7b82 */ /* 0x01fe220000000a00 */
[----:B------:R-:W-:-:S04]  /*0af0*/  VIADD R9, R0, UR9 ;  /* 0x0000000900097c36 */ /* 0x000fc80008000000 */
[----:B0-----:R-:W-:-:S05]  /*0b00*/  IMAD.WIDE.U32 R10, R9, 0x4, R10 ;  /* 0x00000004090a7825 */ /* 0x001fca00078e000a */
        /* <DEDUP_REMOVED lines=15> */
[----:B------:R0:W5:Y:S01]  /*0c00*/  LDG.E R26, desc[UR12][R10.64+0x1e00] ;  /* 0x001e000c0a1a7981 */ /* 0x000162000c1e1900 */
[----:B------:R-:W-:Y:S05]  /*0c10*/  BRA `(.L_x_142) ;  /* 0x0000000000fc7947 */ /* 0x000fea0003800000 */
.L_x_141:
[----:B01234-:R-:W0:Y:S01]  /*0c20*/  LDC.64 R10, c[0x0][0x388] ;  /* 0x0000e200ff0a7b82 */ /* 0x01fe220000000a00 */
[C---:B------:R-:W-:Y:S01]  /*0c30*/  ISETP.GE.AND P1, PT, R0.reuse, UR5, PT ;  /* 0x0000000500007c0c */ /* 0x040fe2000bf26270 */
[C---:B------:R-:W-:Y:S02]  /*0c40*/  VIADD R12, R0.reuse, 0x80 ;  /* 0x00000080000c7836 */ /* 0x040fe40000000000 */
[C---:B------:R-:W-:Y:S02]  /*0c50*/  VIADD R14, R0.reuse, 0x100 ;  /* 0x00000100000e7836 */ /* 0x040fe40000000000 */
[----:B------:R-:W-:Y:S01]  /*0c60*/  VIADD R13, R0, 0x180 ;  /* 0x00000180000d7836 */ /* 0x000fe20000000000 */
[----:B------:R-:W-:Y:S01]  /*0c70*/  ISETP.GE.AND P2, PT, R12, UR5, PT ;  /* 0x000000050c007c0c */ /* 0x000fe2000bf46270 */
[----:B------:R-:W-:Y:S01]  /*0c80*/  VIADD R9, R0, UR9 ;  /* 0x0000000900097c36 */ /* 0x000fe20008000000 */
[----:B------:R-:W-:Y:S01]  /*0c90*/  ISETP.GE.AND P3, PT, R14, UR5, PT ;  /* 0x000000050e007c0c */ /* 0x000fe2000bf66270 */
[----:B------:R-:W-:Y:S01]  /*0ca0*/  IMAD.MOV.U32 R22, RZ, RZ, 0x7fffffff ;  /* 0x7fffffffff167424 */ /* 0x000fe200078e00ff */
[----:B------:R-:W-:Y:S01]  /*0cb0*/  ISETP.GE.AND P4, PT, R13, UR5, PT ;  /* 0x000000050d007c0c */ /* 0x000fe2000bf86270 */
[----:B------:R-:W-:-:S02]  /*0cc0*/  VIADD R12, R0, 0x200 ;  /* 0x00000200000c7836 */ /* 0x000fc40000000000 */
[----:B------:R-:W-:Y:S02]  /*0cd0*/  VIADD R13, R0, 0x280 ;  /* 0x00000280000d7836 */ /* 0x000fe40000000000 */
[----:B------:R-:W-:Y:S01]  /*0ce0*/  IMAD.MOV.U32 R21, RZ, RZ, 0x7fffffff ;  /* 0x7fffffffff157424 */ /* 0x000fe200078e00ff */
[----:B------:R-:W-:Y:S01]  /*0cf0*/  ISETP.GE.AND P5, PT, R12, UR5, PT ;  /* 0x000000050c007c0c */ /* 0x000fe2000bfa6270 */
[----:B------:R-:W-:Y:S01]  /*0d00*/  IMAD.MOV.U32 R20, RZ, RZ, 0x7fffffff ;  /* 0x7fffffffff147424 */ /* 0x000fe200078e00ff */
[----:B------:R-:W-:Y:S01]  /*0d10*/  ISETP.GE.AND P0, PT, R13, UR5, PT ;  /* 0x000000050d007c0c */ /* 0x000fe2000bf06270 */
[----:B------:R-:W-:Y:S02]  /*0d20*/  IMAD.MOV.U32 R19, RZ, RZ, 0x7fffffff ;  /* 0x7fffffffff137424 */ /* 0x000fe400078e00ff */
[----:B0-----:R-:W-:-:S04]  /*0d30*/  IMAD.WIDE.U32 R10, R9, 0x4, R10 ;  /* 0x00000004090a7825 */ /* 0x001fc800078e000a */
[C---:B------:R-:W-:Y:S01]  /*0d40*/  VIADD R9, R0.reuse, 0x380 ;  /* 0x0000038000097836 */ /* 0x040fe20000000000 */
[----:B------:R1:W5:Y:S01]  /*0d50*/  @!P1 LDG.E R22, desc[UR12][R10.64] ;  /* 0x0000000c0a169981 */ /* 0x000362000c1e1900 */
[----:B------:R-:W-:-:S03]  /*0d60*/  VIADD R12, R0, 0x480 ;  /* 0x00000480000c7836 */ /* 0x000fc60000000000 */
[----:B------:R-:W-:Y:S01]  /*0d70*/  ISETP.GE.AND P1, PT, R9, UR5, PT ;  /* 0x0000000509007c0c */ /* 0x000fe2000bf26270 */
[----:B------:R1:W5:Y:S01]  /*0d80*/  @!P2 LDG.E R21, desc[UR12][R10.64+0x200] ;  /* 0x0002000c0a15a981 */ /* 0x000362000c1e1900 */
[----:B------:R-:W-:Y:S01]  /*0d90*/  LOP3.LUT R9, R0, 0x400, RZ, 0xfc, !PT ;  /* 0x0000040000097812 */ /* 0x000fe200078efcff */
[----:B------:R-:W-:Y:S01]  /*0da0*/  IMAD.MOV.U32 R18, RZ, RZ, 0x7fffffff ;  /* 0x7fffffffff127424 */ /* 0x000fe200078e00ff */
[----:B------:R-:W-:Y:S01]  /*0db0*/  ISETP.GE.AND P2, PT, R2, UR5, PT ;  /* 0x0000000502007c0c */ /* 0x000fe2000bf46270 */
[----:B------:R1:W5:Y:S01]  /*0dc0*/  @!P3 LDG.E R20, desc[UR12][R10.64+0x400] ;  /* 0x0004000c0a14b981 */ /* 0x000362000c1e1900 */
[----:B------:R-:W-:Y:S01]  /*0dd0*/  ISETP.GE.AND P3, PT, R9, UR5, PT ;  /* 0x0000000509007c0c */ /* 0x000fe2000bf66270 */
[----:B------:R-:W-:Y:S02]  /*0de0*/  IMAD.MOV.U32 R17, RZ, RZ, 0x7fffffff ;  /* 0x7fffffffff117424 */ /* 0x000fe400078e00ff */
[----:B------:R1:W5:Y:S01]  /*0df0*/  @!P4 LDG.E R19, desc[UR12][R10.64+0x600] ;  /* 0x0006000c0a13c981 */ /* 0x000362000c1e1900 */
[----:B------:R-:W-:Y:S01]  /*0e00*/  ISETP.GE.AND P4, PT, R12, UR5, PT ;  /* 0x000000050c007c0c */ /* 0x000fe2000bf86270 */
[----:B------:R-:W-:-:S02]  /*0e10*/  VIADD R9, R0, 0x580 ;  /* 0x0000058000097836 */ /* 0x000fc40000000000 */
[----:B------:R-:W-:Y:S01]  /*0e20*/  VIADD R12, R0, 0x600 ;  /* 0x00000600000c7836 */ /* 0x000fe20000000000 */
[----:B------:R1:W5:Y:S01]  /*0e30*/  @!P5 LDG.E R18, desc[UR12][R10.64+0x800] ;  /* 0x0008000c0a12d981 */ /* 0x000362000c1e1900 */
[----:B------:R-:W-:Y:S01]  /*0e40*/  IMAD.MOV.U32 R16, RZ, RZ, 0x7fffffff ;  /* 0x7fffffffff107424 */ /* 0x000fe200078e00ff */
[----:B------:R-:W-:Y:S01]  /*0e50*/  ISETP.GE.AND P5, PT, R9, UR5, PT ;  /* 0x0000000509007c0c */ /* 0x000fe2000bfa6270 */
[----:B------:R-:W-:Y:S01]  /*0e60*/  IMAD.MOV.U32 R15, RZ, RZ, 0x7fffffff ;  /* 0x7fffffffff0f7424 */ /* 0x000fe200078e00ff */
[----:B------:R1:W5:Y:S01]  /*0e70*/  @!P0 LDG.E R17, desc[UR12][R10.64+0xa00] ;  /* 0x000a000c0a118981 */ /* 0x000362000c1e1900 */
[----:B------:R-:W-:Y:S01]  /*0e80*/  IMAD.MOV.U32 R14, RZ, RZ, 0x7fffffff ;  /* 0x7fffffffff0e7424 */ /* 0x000fe200078e00ff */
[----:B------:R-:W-:Y:S01]  /*0e90*/  ISETP.GE.AND P0, PT, R12, UR5, PT ;  /* 0x000000050c007c0c */ /* 0x000fe2000bf06270 */
[----:B------:R-:W-:Y:S01]  /*0ea0*/  IMAD.MOV.U32 R13, RZ, RZ, 0x7fffffff ;  /* 0x7fffffffff0d7424 */ /* 0x000fe200078e00ff */
[----:B------:R1:W5:Y:S01]  /*0eb0*/  @!P2 LDG.E R16, desc[UR12][R10.64+0xc00] ;  /* 0x000c000c0a10a981 */ /* 0x000362000c1e1900 */
[----:B------:R-:W-:-:S02]  /*0ec0*/  VIADD R9, R0, 0x680 ;  /* 0x0000068000097836 */ /* 0x000fc40000000000 */
[----:B------:R-:W-:Y:S01]  /*0ed0*/  VIADD R12, R0, 0x700 ;  /* 0x00000700000c7836 */ /* 0x000fe20000000000 */
[----:B------:R1:W5:Y:S01]  /*0ee0*/  @!P1 LDG.E R15, desc[UR12][R10.64+0xe00] ;  /* 0x000e000c0a0f9981 */ /* 0x000362000c1e1900 */
[----:B------:R-:W-:Y:S02]  /*0ef0*/  ISETP.GE.AND P2, PT, R3, UR5, PT ;  /* 0x0000000503007c0c */ /* 0x000fe4000bf46270 */
[----:B------:R-:W-:Y:S01]  /*0f00*/  ISETP.GE.AND P1, PT, R9, UR5, PT ;  /* 0x0000000509007c0c */ /* 0x000fe2000bf26270 */
[----:B------:R1:W5:Y:S01]  /*0f10*/  @!P3 LDG.E R14, desc[UR12][R10.64+0x1000] ;  /* 0x0010000c0a0eb981 */ /* 0x000362000c1e1900 */
[----:B------:R-:W-:-:S03]  /*0f20*/  ISETP.GE.AND P3, PT, R12, UR5, PT ;  /* 0x000000050c007c0c */ /* 0x000fc6000bf66270 */
[----:B------:R1:W5:Y:S01]  /*0f30*/  @!P4 LDG.E R13, desc[UR12][R10.64+0x1200] ;  /* 0x0012000c0a0dc981 */ /* 0x000362000c1e1900 */
[----:B------:R-:W-:Y:S01]  /*0f40*/  ISETP.GE.AND P4, PT, R4, UR5, PT ;  /* 0x0000000504007c0c */ /* 0x000fe2000bf86270 */
[----:B------:R-:W-:Y:S02]  /*0f50*/  IMAD.MOV.U32 R12, RZ, RZ, 0x7fffffff ;  /* 0x7fffffffff0c7424 */ /* 0x000fe400078e00ff */
[----:B------:R-:W-:Y:S02]  /*0f60*/  IMAD.MOV.U32 R9, RZ, RZ, 0x7fffffff ;  /* 0x7fffffffff097424 */ /* 0x000fe400078e00ff */
[----:B------:R-:W-:Y:S02]  /*0f70*/  IMAD.MOV.U32 R23, RZ, RZ, 0x7fffffff ;  /* 0x7fffffffff177424 */ /* 0x000fe400078e00ff */
[----:B------:R-:W-:Y:S01]  /*0f80*/  IMAD.MOV.U32 R25, RZ, RZ, 0x7fffffff ;  /* 0x7fffffffff197424 */ /* 0x000fe200078e00ff */
[----:B------:R1:W5:Y:S01]  /*0f90*/  @!P2 LDG.E R12, desc[UR12][R10.64+0x1400] ;  /* 0x0014000c0a0ca981 */ /* 0x000362000c1e1900 */
[----:B------:R-:W-:-:S02]  /*0fa0*/  IMAD.MOV.U32 R24, RZ, RZ, 0x7fffffff ;  /* 0x7fffffffff187424 */ /* 0x000fc400078e00ff */
[----:B------:R-:W-:Y:S01]  /*0fb0*/  IMAD.MOV.U32 R26, RZ, RZ, 0x7fffffff ;  /* 0x7fffffffff1a7424 */ /* 0x000fe200078e00ff */
[----:B------:R1:W5:Y:S04]  /*0fc0*/  @!P5 LDG.E R9, desc[UR12][R10.64+0x1600] ;  /* 0x0016000c0a09d981 */ /* 0x000368000c1e1900 */
[----:B------:R1:W5:Y:S04]  /*0fd0*/  @!P0 LDG.E R23, desc[UR12][R10.64+0x1800] ;  /* 0x0018000c0a178981 */ /* 0x000368000c1e1900 */
[----:B------:R1:W5:Y:S04]  /*0fe0*/  @!P1 LDG.E R25, desc[UR12][R10.64+0x1a00] ;  /* 0x001a000c0a199981 */ /* 0x000368000c1e1900 */
[----:B------:R1:W5:Y:S04]  /*0ff0*/  @!P3 LDG.E R24, desc[UR12][R10.64+0x1c00] ;  /* 0x001c000c0a18b981 */ /* 0x000368000c1e1900 */
[----:B------:R1:W5:Y:S02]  /*1000*/  @!P4 LDG.E R26, desc[UR12][R10.64+0x1e00] ;  /* 0x001e000c0a1ac981 */ /* 0x000364000c1e1900 */
.L_x_142:
[----:B01----:R-:W0:Y:S01]  /*1010*/  LDC R10, c[0x0][0x398] ;  /* 0x0000e600ff0a7b82 */ /* 0x003e220000000800 */
[----:B------:R-:W0:Y:S02]  /*1020*/  LDCU UR5, c[0x0][0x394] ;  /* 0x00007280ff0577ac */ /* 0x000e240008000800 */
[----:B0-----:R-:W-:-:S13]  /*1030*/  ISETP.GT.AND P0, PT, R10, UR5, PT ;  /* 0x000000050a007c0c */ /* 0x001fda000bf04270 */
[----:B------:R-:W-:Y:S05]  /*1040*/  @!P0 BRA `(.L_x_143) ;  /* 0x0000000400788947 */ /* 0x000fea0003800000 */
[----:B------:R-:W0:Y:S01]  /*1050*/  S2UR UR9, SR_CgaCtaId ;  /* 0x00000000000979c3 */ /* 0x000e220000008800 */
[----:B-----5:R-:W-:Y:S01]  /*1060*/  LOP3.LUT R11, R26, 0x80000000, RZ, 0x3c, !PT ;  /* 0x800000001a0b7812 */ /* 0x020fe200078e3cff */
[----:B------:R-:W-:Y:S01]  /*1070*/  UMOV UR5, 0x400 ;  /* 0x0000040000057882 */ /* 0x000fe20000000000 */
[----:B------:R-:W-:Y:S01]  /*1080*/  LOP3.LUT R24, R24, 0x80000000, RZ, 0x3c, !PT ;  /* 0x8000000018187812 */ /* 0x000fe200078e3cff */
[----:B------:R-:W1:Y:S01]  /*1090*/  LDCU UR10, c[0x0][0x394] ;  /* 0x00007280ff0a77ac */ /* 0x000e620008000800 */
[----:B------:R-:W-:Y:S02]  /*10a0*/  LOP3.LUT R25, R25, 0x80000000, RZ, 0x3c, !PT ;  /* 0x8000000019197812 */ /* 0x000fe400078e3cff */
[----:B------:R-:W-:Y:S02]  /*10b0*/  LOP3.LUT R23, R23, 0x80000000, RZ, 0x3c, !PT ;  /* 0x8000000017177812 */ /* 0x000fe400078e3cff */
[----:B------:R-:W-:Y:S02]  /*10c0*/  LOP3.LUT R9, R9, 0x80000000, RZ, 0x3c, !PT ;  /* 0x8000000009097812 */ /* 0x000fe400078e3cff */
[----:B------:R-:W-:-:S02]  /*10d0*/  LOP3.LUT R12, R12, 0x80000000, RZ, 0x3c, !PT ;  /* 0x800000000c0c7812 */ /* 0x000fc400078e3cff */
[----:B------:R-:W-:Y:S02]  /*10e0*/  LOP3.LUT R13, R13, 0x80000000, RZ, 0x3c, !PT ;  /* 0x800000000d0d7812 */ /* 0x000fe400078e3cff */
[----:B------:R-:W-:Y:S02]  /*10f0*/  LOP3.LUT R14, R14, 0x80000000, RZ, 0x3c, !PT ;  /* 0x800000000e0e7812 */ /* 0x000fe400078e3cff */
[----:B------:R-:W-:Y:S02]  /*1100*/  LOP3.LUT R15, R15, 0x80000000, RZ, 0x3c, !PT ;  /* 0x800000000f0f7812 */ /* 0x000fe400078e3cff */
[----:B------:R-:W-:Y:S02]  /*1110*/  LOP3.LUT R16, R16, 0x80000000, RZ, 0x3c, !PT ;  /* 0x8000000010107812 */ /* 0x000fe400078e3cff */
[----:B------:R-:W-:Y:S02]  /*1120*/  LOP3.LUT R17, R17, 0x80000000, RZ, 0x3c, !PT ;  /* 0x8000000011117812 */ /* 0x000fe400078e3cff */
[----:B------:R-:W-:Y:S01]  /*1130*/  LOP3.LUT R18, R18, 0x80000000, RZ, 0x3c, !PT ;  /* 0x8000000012127812 */ /* 0x000fe200078e3cff */
[----:B0-----:R-:W-:Y:S01]  /*1140*/  ULEA UR9, UR9, UR5, 0x18 ;  /* 0x0000000509097291 */ /* 0x001fe2000f8ec0ff */
[----:B------:R-:W-:-:S02]  /*1150*/  LOP3.LUT R19, R19, 0x80000000, RZ, 0x3c, !PT ;  /* 0x8000000013137812 */ /* 0x000fc400078e3cff */
[----:B------:R-:W-:Y:S01]  /*1160*/  LOP3.LUT R20, R20, 0x80000000, RZ, 0x3c, !PT ;  /* 0x8000000014147812 */ /* 0x000fe200078e3cff */
[----:B------:R-:W-:Y:S01]  /*1170*/  UMOV UR5, URZ ;  /* 0x000000ff00057c82 */ /* 0x000fe20008000000 */
[----:B------:R-:W-:Y:S02]  /*1180*/  LOP3.LUT R21, R21, 0x80000000, RZ, 0x3c, !PT ;  /* 0x8000000015157812 */ /* 0x000fe400078e3cff */
[----:B-1----:R-:W-:-:S07]  /*1190*/  LOP3.LUT R22, R22, 0x80000000, RZ, 0x3c, !PT ;  /* 0x8000000016167812 */ /* 0x002fce00078e3cff */
.L_x_144:
[----:B------:R-:W-:Y:S01]  /*11a0*/  IMAD R27, RZ, RZ, -UR10 ;  /* 0x8000000aff1b7e24 */ /* 0x000fe2000f8e02ff */
[----:B------:R-:W-:Y:S01]  /*11b0*/  ULEA UR11, UR5, UR9, 0xa ;  /* 0x00000009050b7291 */ /* 0x000fe2000f8e50ff */
[----:B0-----:R-:W-:Y:S01]  /*11c0*/  SHF.R.U32.HI R29, RZ, UR10, R21 ;  /* 0x0000000aff1d7c19 */ /* 0x001fe20008011615 */
[----:B------:R-:W-:Y:S01]  /*11d0*/  UIADD3 UR5, UPT, UPT, UR5, 0x1, URZ ;  /* 0x0000000105057890 */ /* 0x000fe2000fffe0ff */
[----:B------:R-:W-:Y:S02]  /*11e0*/  SHF.R.U32.HI R28, RZ, UR10, R20 ;  /* 0x0000000aff1c7c19 */ /* 0x000fe40008011614 */
[----:B------:R-:W-:Y:S01]  /*11f0*/  VIADDMNMX R26, R27, R10, 0x8, PT ;  /* 0x000000081b1a7446 */ /* 0x000fe2000380010a */
[----:B------:R-:W-:-:S05]  /*1200*/  IMAD.MOV.U32 R27, RZ, RZ, -0x1 ;  /* 0xffffffffff1b7424 */ /* 0x000fca00078e00ff */
[----:B------:R-:W-:Y:S02]  /*1210*/  SHF.L.U32 R26, R27, R26, RZ ;  /* 0x0000001a1b1a7219 */ /* 0x000fe400000006ff */
[----:B------:R-:W-:Y:S02]  /*1220*/  SHF.R.U32.HI R27, RZ, UR10, R22 ;  /* 0x0000000aff1b7c19 */ /* 0x000fe40008011616 */
[-C--:B------:R-:W-:Y:S02]  /*1230*/  LOP3.LUT R29, R29, R26.reuse, RZ, 0x30, !PT ;  /* 0x0000001a1d1d7212 */ /* 0x080fe400078e30ff */
[-C--:B------:R-:W-:Y:S02]  /*1240*/  LOP3.LUT R27, R27, R26.reuse, RZ, 0x30, !PT ;  /* 0x0000001a1b1b7212 */ /* 0x080fe400078e30ff */
[----:B------:R-:W-:Y:S02]  /*1250*/  LOP3.LUT R28, R28, R26, RZ, 0x30, !PT ;  /* 0x0000001a1c1c7212 */ /* 0x000fe400078e30ff */
[----:B------:R-:W-:-:S02]  /*1260*/  LEA R27, R27, UR11, 0x2 ;  /* 0x0000000b1b1b7c11 */ /* 0x000fc4000f8e10ff */
[----:B------:R-:W-:Y:S02]  /*1270*/  LEA R29, R29, UR11, 0x2 ;  /* 0x0000000b1d1d7c11 */ /* 0x000fe4000f8e10ff */
[----:B------:R-:W-:Y:S01]  /*1280*/  LEA R28, R28, UR11, 0x2 ;  /* 0x0000000b1c1c7c11 */ /* 0x000fe2000f8e10ff */
[----:B------:R0:W-:Y:S04]  /*1290*/  ATOMS.POPC.INC.32 RZ, [R27+URZ] ;  /* 0x000000001bff7f8c */ /* 0x0001e8000d8000ff */
[----:B------:R-:W-:Y:S01]  /*12a0*/  ATOMS.POPC.INC.32 RZ, [R29+URZ] ;  /* 0x000000001dff7f8c */ /* 0x000fe2000d8000ff */
[----:B0-----:R-:W-:-:S03]  /*12b0*/  SHF.R.U32.HI R27, RZ, UR10, R19 ;  /* 0x0000000aff1b7c19 */ /* 0x001fc60008011613 */
[----:B------:R-:W-:Y:S01]  /*12c0*/  ATOMS.POPC.INC.32 RZ, [R28+URZ] ;  /* 0x000000001cff7f8c */ /* 0x000fe2000d8000ff */
[----:B------:R-:W-:-:S04]  /*12d0*/  LOP3.LUT R27, R27, R26, RZ, 0x30, !PT ;  /* 0x0000001a1b1b7212 */ /* 0x000fc800078e30ff */
[----:B------:R-:W-:-:S05]  /*12e0*/  LEA R27, R27, UR11, 0x2 ;  /* 0x0000000b1b1b7c11 */ /* 0x000fca000f8e10ff */
[----:B------:R0:W-:Y:S02]  /*12f0*/  ATOMS.POPC.INC.32 RZ, [R27+URZ] ;  /* 0x000000001bff7f8c */ /* 0x0001e4000d8000ff */
[----:B0-----:R-:W-:-:S04]  /*1300*/  SHF.R.U32.HI R27, RZ, UR10, R18 ;  /* 0x0000000aff1b7c19 */ /* 0x001fc80008011612 */
[----:B------:R-:W-:-:S04]  /*1310*/  LOP3.LUT R27, R27, R26, RZ, 0x30, !PT ;  /* 0x0000001a1b1b7212 */ /* 0x000fc800078e30ff */
[----:B------:R-:W-:Y:S02]  /*1320*/  LEA R29, R27, UR11, 0x2 ;  /* 0x0000000b1b1d7c11 */ /* 0x000fe4000f8e10ff */
[----:B------:R-:W-:-:S03]  /*1330*/  SHF.R.U32.HI R27, RZ, UR10, R17 ;  /* 0x0000000aff1b7c19 */ /* 0x000fc60008011611 */
[----:B------:R-:W-:Y:S01]  /*1340*/  ATOMS.POPC.INC.32 RZ, [R29+URZ] ;  /* 0x000000001dff7f8c */ /* 0x000fe2000d8000ff */
[----:B------:R-:W-:-:S04]  /*1350*/  LOP3.LUT R27, R27, R26, RZ, 0x30, !PT ;  /* 0x0000001a1b1b7212 */ /* 0x000fc800078e30ff */
[----:B------:R-:W-:Y:S02]  /*1360*/  LEA R28, R27, UR11, 0x2 ;  /* 0x0000000b1b1c7c11 */ /* 0x000fe4000f8e10ff */
[----:B------:R-:W-:-:S03]  /*1370*/  SHF.R.U32.HI R27, RZ, UR10, R16 ;  /* 0x0000000aff1b7c19 */ /* 0x000fc60008011610 */
        /* <DEDUP_REMOVED lines=32> */
[----:B------:R0:W-:Y:S01]  /*1580*/  ATOMS.POPC.INC.32 RZ, [R29+URZ] ;  /* 0x000000001dff7f8c */ /* 0x0001e2000d8000ff */
[----:B------:R-:W-:-:S04]  /*1590*/  LOP3.LUT R27, R27, R26, RZ, 0x30, !PT ;  /* 0x0000001a1b1b7212 */ /* 0x000fc800078e30ff */
[----:B------:R-:W-:Y:S02]  /*15a0*/  LEA R28, R27, UR11, 0x2 ;  /* 0x0000000b1b1c7c11 */ /* 0x000fe4000f8e10ff */
[----:B------:R-:W-:Y:S01]  /*15b0*/  SHF.R.U32.HI R27, RZ, UR10, R11 ;  /* 0x0000000aff1b7c19 */ /* 0x000fe2000801160b */
[----:B------:R-:W-:Y:S02]  /*15c0*/  UIADD3 UR10, UPT, UPT, UR10, 0x8, URZ ;  /* 0x000000080a0a7890 */ /* 0x000fe4000fffe0ff */
[----:B------:R0:W-:Y:S01]  /*15d0*/  ATOMS.POPC.INC.32 RZ, [R28+URZ] ;  /* 0x000000001cff7f8c */ /* 0x0001e2000d8000ff */
[----:B------:R-:W-:-:S03]  /*15e0*/  LOP3.LUT R26, R27, R26, RZ, 0x30, !PT ;  /* 0x0000001a1b1a7212 */ /* 0x000fc600078e30ff */
[----:B------:R-:W-:Y:S02]  /*15f0*/  ISETP.LE.AND P0, PT, R10, UR10, PT ;  /* 0x0000000a0a007c0c */ /* 0x000fe4000bf03270 */
[----:B------:R-:W-:-:S05]  /*1600*/  LEA R26, R26, UR11, 0x2 ;  /* 0x0000000b1a1a7c11 */ /* 0x000fca000f8e10ff */
[----:B------:R0:W-:Y:S06]  /*1610*/  ATOMS.POPC.INC.32 RZ, [R26+URZ] ;  /* 0x000000001aff7f8c */ /* 0x0001ec000d8000ff */
[----:B------:R-:W-:Y:S05]  /*1620*/  @!P0 BRA `(.L_x_144) ;  /* 0xfffffff800dc8947 */ /* 0x000fea000383ffff */
.L_x_143:
[----:B------:R-:W-:Y:S05]  /*1630*/  BRA.U !UP1, `(.L_x_145) ;  /* 0xfffffff5090c7547 */ /* 0x000fea000b83ffff */
.L_x_140:
[----:B------:R-:W-:Y:S01]  /*1640*/  BAR.SYNC.DEFER_BLOCKING 0x0 ;  /* 0x0000000000007b1d */ /* 0x000fe20000010000 */
[----:B------:R-:W-:-:S05]  /*1650*/  ISETP.NE.AND P0, PT, R8, RZ, PT ;  /* 0x000000ff0800720c */ /* 0x000fca0003f05270 */
[----:B------:R-:W-:Y:S08]  /*1660*/  BSSY.RECONVERGENT B0, `(.L_x_146) ;  /* 0x0000141000007945 */ /* 0x000ff00003800200 */
[----:B------:R-:W-:Y:S05]  /*1670*/  @P0 BRA `(.L_x_147) ;  /* 0x0000001000fc0947 */ /* 0x000fea0003800000 */
[----:B0-2--5:R-:W0:Y:S01]  /*1680*/  LDC R9, c[0x0][0x398] ;  /* 0x0000e600ff097b82 */ /* 0x025e220000000800 */
[----:B------:R-:W-:Y:S01]  /*1690*/  ISETP.GE.U32.AND P0, PT, R5, 0x7, PT ;  /* 0x000000070500780c */ /* 0x000fe20003f06070 */
[----:B------:R-:W-:-:S06]  /*16a0*/  UMOV UR5, 0x400 ;  /* 0x0000040000057882 */ /* 0x000fcc0000000000 */
[----:B-1-34-:R-:W0:Y:S08]  /*16b0*/  LDC R10, c[0x0][0x394] ;  /* 0x0000e500ff0a7b82 */ /* 0x01ae300000000800 */
        /* <DEDUP_REMOVED lines=10> */
[----:B------:R-:W0:Y:S01]  /*1760*/  LDC.64 R14, c[0x0][0x380] ;  /* 0x0000e000ff0e7b82 */ /* 0x000e220000000a00 */
[----:B------:R-:W-:-:S07]  /*1770*/  IMAD.MOV.U32 R9, RZ, RZ, RZ ;  /* 0x000000ffff097224 */ /* 0x000fce00078e00ff */
.L_x_165:
[----:B01234-:R-:W-:Y:S01]  /*1780*/  IMAD R16, R9, 0x400, R10 ;  /* 0x0000040009107824 */ /* 0x01ffe200078e020a */
[----:B------:R-:W-:Y:S04]  /*1790*/  BSSY.RECONVERGENT B1, `(.L_x_149) ;  /* 0x000000e000017945 */ /* 0x000fe80003800200 */
[----:B------:R-:W1:Y:S04]  /*17a0*/  LDS R29, [R16] ;  /* 0x00000000101d7984 */ /* 0x000e680000000800 */
[----:B------:R2:W3:Y:S04]  /*17b0*/  LDS R27, [R16+0x400] ;  /* 0x00040000101b7984 */ /* 0x0004e80000000800 */
[----:B------:R2:W4:Y:S04]  /*17c0*/  LDS R25, [R16+0x800] ;  /* 0x0008000010197984 */ /* 0x0005280000000800 */
[----:B------:R2:W0:Y:S04]  /*17d0*/  LDS R23, [R16+0xc00] ;  /* 0x000c000010177984 */ /* 0x0004280000000800 */
[----:B------:R2:W0:Y:S04]  /*17e0*/  LDS R21, [R16+0x1000] ;  /* 0x0010000010157984 */ /* 0x0004280000000800 */
[----:B------:R2:W0:Y:S04]  /*17f0*/  LDS R19, [R16+0x1400] ;  /* 0x0014000010137984 */ /* 0x0004280000000800 */
[----:B------:R2:W0:Y:S04]  /*1800*/  LDS R13, [R16+0x1800] ;  /* 0x00180000100d7984 */ /* 0x0004280000000800 */
[----:B------:R2:W0:Y:S01]  /*1810*/  LDS R18, [R16+0x1c00] ;  /* 0x001c000010127984 */ /* 0x0004220000000800 */
[----:B-1----:R-:W-:-:S13]  /*1820*/  ISETP.NE.AND P0, PT, R29, RZ, PT ;  /* 0x000000ff1d00720c */ /* 0x002fda0003f05270 */
[----:B--234-:R-:W-:Y:S05]  /*1830*/  @!P0 BRA `(.L_x_150) ;  /* 0x00000000000c8947 */ /* 0x01cfea0003800000 */
[----:B------:R-:W-:-:S04]  /*1840*/  IMAD R17, R9, 0x100, R0 ;  /* 0x0000010009117824 */ /* 0x000fc800078e0200 */
[----:B0-----:R-:W-:-:S05]  /*1850*/  IMAD.WIDE.U32 R16, R17, 0x4, R14 ;  /* 0x0000000411107825 */ /* 0x001fca00078e000e */
[----:B------:R1:W-:Y:S02]  /*1860*/  REDG.E.ADD.STRONG.GPU desc[UR12][R16.64], R29 ;  /* 0x0000001d1000798e */ /* 0x0003e4000c12e10c */
.L_x_150:
[----:B------:R-:W-:Y:S05]  /*1870*/  BSYNC.RECONVERGENT B1 ;  /* 0x0000000000017941 */ /* 0x000fea0003800200 */
.L_x_149:
[----:B------:R-:W-:Y:S01]  /*1880*/  ISETP.NE.AND P6, PT, R27, RZ, PT ;  /* 0x000000ff1b00720c */ /* 0x000fe20003fc5270 */
[----:B------:R-:W-:Y:S01]  /*1890*/  BSSY.RECONVERGENT B1, `(.L_x_151) ;  /* 0x000000c000017945 */ /* 0x000fe20003800200 */
[----:B------:R-:W-:Y:S02]  /*18a0*/  ISETP.NE.AND P0, PT, R25, RZ, PT ;  /* 0x000000ff1900720c */ /* 0x000fe40003f05270 */
[----:B0-----:R-:W-:Y:S02]  /*18b0*/  ISETP.NE.AND P1, PT, R23, RZ, PT ;  /* 0x000000ff1700720c */ /* 0x001fe40003f25270 */
[----:B------:R-:W-:Y:S02]  /*18c0*/  ISETP.NE.AND P2, PT, R21, RZ, PT ;  /* 0x000000ff1500720c */ /* 0x000fe40003f45270 */
[----:B------:R-:W-:Y:S02]  /*18d0*/  ISETP.NE.AND P3, PT, R19, RZ, PT ;  /* 0x000000ff1300720c */ /* 0x000fe40003f65270 */
[----:B------:R-:W-:-:S02]  /*18e0*/  ISETP.NE.AND P4, PT, R13, RZ, PT ;  /* 0x000000ff0d00720c */ /* 0x000fc40003f85270 */
[----:B------:R-:W-:Y:S01]  /*18f0*/  ISETP.NE.AND P5, PT, R18, RZ, PT ;  /* 0x000000ff1200720c */ /* 0x000fe20003fa5270 */
[----:B------:R-:W-:-:S12]  /*1900*/  @!P6 BRA `(.L_x_152) ;  /* 0x000000000010e947 */ /* 0x000fd80003800000 */
[----:B-1----:R-:W-:-:S04]  /*1910*/  IMAD R17, R9, 0x100, R0 ;  /* 0x0000010009117824 */ /* 0x002fc800078e0200 */
[----:B------:R-:W-:-:S04]  /*1920*/  VIADD R17, R17, 0x100 ;  /* 0x0000010011117836 */ /* 0x000fc80000000000 */
[----:B------:R-:W-:-:S05]  /*1930*/  IMAD.WIDE.U32 R16, R17, 0x4, R14 ;  /* 0x0000000411107825 */ /* 0x000fca00078e000e */
[----:B------:R0:W-:Y:S02]  /*1940*/  REDG.E.ADD.STRONG.GPU desc[UR12][R16.64], R27 ;  /* 0x0000001b1000798e */ /* 0x0001e4000c12e10c */
.L_x_152:
[----:B------:R-:W-:Y:S05]  /*1950*/  BSYNC.RECONVERGENT B1 ;  /* 0x0000000000017941 */ /* 0x000fea0003800200 */
.L_x_151:
[----:B------:R-:W-:Y:S04]  /*1960*/  BSSY.RECONVERGENT B1, `(.L_x_153) ;  /* 0x0000006000017945 */ /* 0x000fe80003800200 */
[----:B------:R-:W-:Y:S05]  /*1970*/  @!P0 BRA `(.L_x_154) ;  /* 0x0000000000108947 */ /* 0x000fea0003800000 */
[----:B01----:R-:W-:-:S04]  /*1980*/  IMAD R17, R9, 0x100, R0 ;  /* 0x0000010009117824 */ /* 0x003fc800078e0200 */
[----:B------:R-:W-:-:S04]  /*1990*/  VIADD R17, R17, 0x200 ;  /* 0x0000020011117836 */ /* 0x000fc80000000000 */
[----:B------:R-:W-:-:S05]  /*19a0*/  IMAD.WIDE.U32 R16, R17, 0x4, R14 ;  /* 0x0000000411107825 */ /* 0x000fca00078e000e */
[----:B------:R2:W-:Y:S02]  /*19b0*/  REDG.E.ADD.STRONG.GPU desc[UR12][R16.64], R25 ;  /* 0x000000191000798e */ /* 0x0005e4000c12e10c */
.L_x_154:
[----:B------:R-:W-:Y:S05]  /*19c0*/  BSYNC.RECONVERGENT B1 ;  /* 0x0000000000017941 */ /* 0x000fea0003800200 */
.L_x_153:
[----:B------:R-:W-:Y:S04]  /*19d0*/  BSSY.RECONVERGENT B1, `(.L_x_155) ;  /* 0x0000006000017945 */ /* 0x000fe80003800200 */
[----:B------:R-:W-:Y:S05]  /*19e0*/  @!P1 BRA `(.L_x_156) ;  /* 0x0000000000109947 */ /* 0x000fea0003800000 */
[----:B012---:R-:W-:-:S04]  /*19f0*/  IMAD R17, R9, 0x100, R0 ;  /* 0x0000010009117824 */ /* 0x007fc800078e0200 */
[----:B------:R-:W-:-:S04]  /*1a00*/  VIADD R17, R17, 0x300 ;  /* 0x0000030011117836 */ /* 0x000fc80000000000 */
[----:B------:R-:W-:-:S05]  /*1a10*/  IMAD.WIDE.U32 R16, R17, 0x4, R14 ;  /* 0x0000000411107825 */ /* 0x000fca00078e000e */
[----:B------:R3:W-:Y:S02]  /*1a20*/  REDG.E.ADD.STRONG.GPU desc[UR12][R16.64], R23 ;  /* 0x000000171000798e */ /* 0x0007e4000c12e10c */
.L_x_156:
[----:B------:R-:W-:Y:S05]  /*1a30*/  BSYNC.RECONVERGENT B1 ;  /* 0x0000000000017941 */ /* 0x000fea0003800200 */
.L_x_155:
[----:B------:R-:W-:Y:S04]  /*1a40*/  BSSY.RECONVERGENT B1, `(.L_x_157) ;  /* 0x0000006000017945 */ /* 0x000fe80003800200 */
[----:B------:R-:W-:Y:S05]  /*1a50*/  @!P2 BRA `(.L_x_158) ;  /* 0x000000000010a947 */ /* 0x000fea0003800000 */
[----:B0123--:R-:W-:-:S04]  /*1a60*/  IMAD R17, R9, 0x100, R0 ;  /* 0x0000010009117824 */ /* 0x00ffc800078e0200 */
[----:B------:R-:W-:-:S04]  /*1a70*/  VIADD R17, R17, 0x400 ;  /* 0x0000040011117836 */ /* 0x000fc80000000000 */
[----:B------:R-:W-:-:S05]  /*1a80*/  IMAD.WIDE.U32 R16, R17, 0x4, R14 ;  /* 0x0000000411107825 */ /* 0x000fca00078e000e */
[----:B------:R4:W-:Y:S02]  /*1a90*/  REDG.E.ADD.STRONG.GPU desc[UR12][R16.64], R21 ;  /* 0x000000151000798e */ /* 0x0009e4000c12e10c */
.L_x_158:
[----:B------:R-:W-:Y:S05]  /*1aa0*/  BSYNC.RECONVERGENT B1 ;  /* 0x0000000000017941 */ /* 0x000fea0003800200 */
.L_x_157:
[----:B------:R-:W-:Y:S04]  /*1ab0*/  BSSY.RECONVERGENT B1, `(.L_x_159) ;  /* 0x0000006000017945 */ /* 0x000fe80003800200 */
[----:B------:R-:W-:Y:S05]  /*1ac0*/  @!P3 BRA `(.L_x_160) ;  /* 0x000000000010b947 */ /* 0x000fea0003800000 */
[----:B01234-:R-:W-:-:S04]  /*1ad0*/  IMAD R17, R9, 0x100, R0 ;  /* 0x0000010009117824 */ /* 0x01ffc800078e0200 */
[----:B------:R-:W-:-:S04]  /*1ae0*/  VIADD R17, R17, 0x500 ;  /* 0x0000050011117836 */ /* 0x000fc80000000000 */
[----:B------:R-:W-:-:S05]  /*1af0*/  IMAD.WIDE.U32 R16, R17, 0x4, R14 ;  /* 0x0000000411107825 */ /* 0x000fca00078e000e */
[----:B------:R0:W-:Y:S02]  /*1b00*/  REDG.E.ADD.STRONG.GPU desc[UR12][R16.64], R19 ;  /* 0x000000131000798e */ /* 0x0001e4000c12e10c */
.L_x_160:
[----:B------:R-:W-:Y:S05]  /*1b10*/  BSYNC.RECONVERGENT B1 ;  /* 0x0000000000017941 */ /* 0x000fea0003800200 */
.L_x_159:
[----:B------:R-:W-:Y:S04]  /*1b20*/  BSSY.RECONVERGENT B1, `(.L_x_161) ;  /* 0x0000006000017945 */ /* 0x000fe80003800200 */
[----:B------:R-:W-:Y:S05]  /*1b30*/  @!P4 BRA `(.L_x_162) ;  /* 0x000000000010c947 */ /* 0x000fea0003800000 */
[----:B01234-:R-:W-:-:S04]  /*1b40*/  IMAD R17, R9, 0x100, R0 ;  /* 0x0000010009117824 */ /* 0x01ffc800078e0200 */
[----:B------:R-:W-:-:S04]  /*1b50*/  VIADD R17, R17, 0x600 ;  /* 0x0000060011117836 */ /* 0x000fc80000000000 */
[----:B------:R-:W-:-:S05]  /*1b60*/  IMAD.WIDE.U32 R16, R17, 0x4, R14 ;  /* 0x0000000411107825 */ /* 0x000fca00078e000e */
[----:B------:R0:W-:Y:S02]  /*1b70*/  REDG.E.ADD.STRONG.GPU desc[UR12][R16.64], R13 ;  /* 0x0000000d1000798e */ /* 0x0001e4000c12e10c */
.L_x_162:
[----:B------:R-:W-:Y:S05]  /*1b80*/  BSYNC.RECONVERGENT B1 ;  /* 0x0000000000017941 */ /* 0x000fea0003800200 */
.L_x_161:
[----:B------:R-:W-:Y:S04]  /*1b90*/  BSSY.RECONVERGENT B1, `(.L_x_163) ;  /* 0x0000006000017945 */ /* 0x000fe80003800200 */
[----:B------:R-:W-:Y:S05]  /*1ba0*/  @!P5 BRA `(.L_x_164) ;  /* 0x000000000010d947 */ /* 0x000fea0003800000 */
[----:B01234-:R-:W-:-:S04]  /*1bb0*/  IMAD R17, R9, 0x100, R0 ;  /* 0x0000010009117824 */ /* 0x01ffc800078e0200 */
[----:B------:R-:W-:-:S04]  /*1bc0*/  VIADD R17, R17, 0x700 ;  /* 0x0000070011117836 */ /* 0x000fc80000000000 */
[----:B------:R-:W-:-:S05]  /*1bd0*/  IMAD.WIDE.U32 R16, R17, 0x4, R14 ;  /* 0x0000000411107825 */ /* 0x000fca00078e000e */
[----:B------:R0:W-:Y:S02]  /*1be0*/  REDG.E.ADD.STRONG.GPU desc[UR12][R16.64], R18 ;  /* 0x000000121000798e */ /* 0x0001e4000c12e10c */
.L_x_164:
[----:B------:R-:W-:Y:S05]  /*1bf0*/  BSYNC.RECONVERGENT B1 ;  /* 0x0000000000017941 */ /* 0x000fea0003800200 */
.L_x_163:
[----:B------:R-:W-:-:S05]  /*1c00*/  VIADD R9, R9, 0x8 ;  /* 0x0000000809097836 */ /* 0x000fca0000000000 */
[----:B------:R-:W-:-:S13]  /*1c10*/  ISETP.NE.AND P0, PT, R9, R11, PT ;  /* 0x0000000b0900720c */ /* 0x000fda0003f05270 */
[----:B------:R-:W-:Y:S05]  /*1c20*/  @P0 BRA `(.L_x_165) ;  /* 0xfffffff800d40947 */ /* 0x000fea000383ffff */
[----:B------:R-:W-:-:S07]  /*1c30*/  IMAD.MOV.U32 R9, RZ, RZ, R11 ;  /* 0x000000ffff097224 */ /* 0x000fce00078e000b */
.L_x_148:
[C---:B------:R-:W-:Y:S01]  /*1c40*/  ISETP.NE.AND P0, PT, R6.reuse, RZ, PT ;  /* 0x000000ff0600720c */ /* 0x040fe20003f05270 */
[----:B0-----:R-:W-:Y:S01]  /*1c50*/  VIADD R13, R6, 0xffffffff ;  /* 0xffffffff060d7836 */ /* 0x001fe20000000000 */
[----:B------:R-:W-:Y:S01]  /*1c60*/  LOP3.LUT R12, R12, 0x1, RZ, 0xc0, !PT ;  /* 0x000000010c0c7812 */ /* 0x000fe200078ec0ff */
[----:B-1234-:R-:W-:-:S10]  /*1c70*/  VIADD R16, R7, 0xffffffff ;  /* 0xffffffff07107836 */ /* 0x01efd40000000000 */
[----:B------:R-:W-:Y:S05]  /*1c80*/  @!P0 BRA `(.L_x_166) ;  /* 0x0000000400408947 */ /* 0x000fea0003800000 */
[----:B------:R-:W-:-:S13]  /*1c90*/  ISETP.GE.U32.AND P0, PT, R13, 0x3, PT ;  /* 0x000000030d00780c */ /* 0x000fda0003f06070 */
[----:B------:R-:W-:Y:S05]  /*1ca0*/  @!P0 BRA `(.L_x_167) ;  /* 0x0000000000a48947 */ /* 0x000fea0003800000 */
[----:B------:R-:W-:Y:S01]  /*1cb0*/  IMAD R14, R9, 0x400, R10 ;  /* 0x00000400090e7824 */ /* 0x000fe200078e020a */
[----:B------:R-:W-:Y:S04]  /*1cc0*/  BSSY.RECONVERGENT B1, `(.L_x_168) ;  /* 0x000000e000017945 */ /* 0x000fe80003800200 */
[----:B------:R-:W0:Y:S04]  /*1cd0*/  LDS R25, [R14] ;  /* 0x000000000e197984 */ /* 0x000e280000000800 */
[----:B------:R-:W1:Y:S04]  /*1ce0*/  LDS R21, [R14+0x400] ;  /* 0x000400000e157984 */ /* 0x000e680000000800 */
[----:B------:R-:W2:Y:S04]  /*1cf0*/  LDS R19, [R14+0x800] ;  /* 0x000800000e137984 */ /* 0x000ea80000000800 */
[----:B------:R-:W3:Y:S01]  /*1d00*/  LDS R17, [R14+0xc00] ;  /* 0x000c00000e117984 */ /* 0x000ee20000000800 */
[----:B0-----:R-:W-:-:S02]  /*1d10*/  ISETP.NE.AND P0, PT, R25, RZ, PT ;  /* 0x000000ff1900720c */ /* 0x001fc40003f05270 */
[----:B-1----:R-:W-:Y:S02]  /*1d20*/  ISETP.NE.AND P1, PT, R21, RZ, PT ;  /* 0x000000ff1500720c */ /* 0x002fe40003f25270 */
[----:B--2---:R-:W-:Y:S02]  /*1d30*/  ISETP.NE.AND P2, PT, R19, RZ, PT ;  /* 0x000000ff1300720c */ /* 0x004fe40003f45270 */
[----:B---3--:R-:W-:-:S07]  /*1d40*/  ISETP.NE.AND P3, PT, R17, RZ, PT ;  /* 0x000000ff1100720c */ /* 0x008fce0003f65270 */
[----:B------:R-:W-:Y:S06]  /*1d50*/  @!P0 BRA `(.L_x_169) ;  /* 0x0000000000108947 */ /* 0x000fec0003800000 */
[----:B------:R-:W0:Y:S01]  /*1d60*/  LDC.64 R14, c[0x0][0x380] ;  /* 0x0000e000ff0e7b82 */ /* 0x000e220000000a00 */
[----:B------:R-:W-:-:S04]  /*1d70*/  IMAD R23, R9, 0x100, R0 ;  /* 0x0000010009177824 */ /* 0x000fc800078e0200 */
[----:B0-----:R-:W-:-:S05]  /*1d80*/  IMAD.WIDE.U32 R14, R23, 0x4, R14 ;  /* 0x00000004170e7825 */ /* 0x001fca00078e000e */
[----:B------:R0:W-:Y:S02]  /*1d90*/  REDG.E.ADD.STRONG.GPU desc[UR12][R14.64], R25 ;  /* 0x000000190e00798e */ /* 0x0001e4000c12e10c */
.L_x_169:
[----:B------:R-:W-:Y:S05]  /*1da0*/  BSYNC.RECONVERGENT B1 ;  /* 0x0000000000017941 */ /* 0x000fea0003800200 */
.L_x_168:
[----:B------:R-:W-:Y:S04]  /*1db0*/  BSSY.RECONVERGENT B1, `(.L_x_170) ;  /* 0x0000007000017945 */ /* 0x000fe80003800200 */
[----:B------:R-:W-:Y:S05]  /*1dc0*/  @!P1 BRA `(.L_x_171) ;  /* 0x0000000000149947 */ /* 0x000fea0003800000 */
[----:B0-----:R-:W0:Y:S01]  /*1dd0*/  LDC.64 R14, c[0x0][0x380] ;  /* 0x0000e000ff0e7b82 */ /* 0x001e220000000a00 */
[----:B------:R-:W-:-:S04]  /*1de0*/  IMAD R23, R9, 0x100, R0 ;  /* 0x0000010009177824 */ /* 0x000fc800078e0200 */
[----:B------:R-:W-:-:S04]  /*1df0*/  VIADD R23, R23, 0x100 ;  /* 0x0000010017177836 */ /* 0x000fc80000000000 */
[----:B0-----:R-:W-:-:S05]  /*1e00*/  IMAD.WIDE.U32 R14, R23, 0x4, R14 ;  /* 0x00000004170e7825 */ /* 0x001fca00078e000e */
[----:B------:R1:W-:Y:S02]  /*1e10*/  REDG.E.ADD.STRONG.GPU desc[UR12][R14.64], R21 ;  /* 0x000000150e00798e */ /* 0x0003e4000c12e10c */
.L_x_171:
[----:B------:R-:W-:Y:S05]  /*1e20*/  BSYNC.RECONVERGENT B1 ;  /* 0x0000000000017941 */ /* 0x000fea0003800200 */
.L_x_170:
[----:B------:R-:W-:Y:S04]  /*1e30*/  BSSY.RECONVERGENT B1, `(.L_x_172) ;  /* 0x0000007000017945 */ /* 0x000fe80003800200 */
[----:B------:R-:W-:Y:S05]  /*1e40*/  @!P2 BRA `(.L_x_173) ;  /* 0x000000000014a947 */ /* 0x000fea0003800000 */
[----:B01----:R-:W0:Y:S01]  /*1e50*/  LDC.64 R14, c[0x0][0x380] ;  /* 0x0000e000ff0e7b82 */ /* 0x003e220000000a00 */
[----:B------:R-:W-:-:S04]  /*1e60*/  IMAD R21, R9, 0x100, R0 ;  /* 0x0000010009157824 */ /* 0x000fc800078e0200 */
[----:B------:R-:W-:-:S04]  /*1e70*/  VIADD R21, R21, 0x200 ;  /* 0x0000020015157836 */ /* 0x000fc80000000000 */
[----:B0-----:R-:W-:-:S05]  /*1e80*/  IMAD.WIDE.U32 R14, R21, 0x4, R14 ;  /* 0x00000004150e7825 */ /* 0x001fca00078e000e */
[----:B------:R2:W-:Y:S02]  /*1e90*/  REDG.E.ADD.STRONG.GPU desc[UR12][R14.64], R19 ;  /* 0x000000130e00798e */ /* 0x0005e4000c12e10c */
.L_x_173:
[----:B------:R-:W-:Y:S05]  /*1ea0*/  BSYNC.RECONVERGENT B1 ;  /* 0x0000000000017941 */ /* 0x000fea0003800200 */
.L_x_172:
[----:B------:R-:W-:Y:S04]  /*1eb0*/  BSSY.RECONVERGENT B1, `(.L_x_174) ;  /* 0x0000007000017945 */ /* 0x000fe80003800200 */
[----:B------:R-:W-:Y:S05]  /*1ec0*/  @!P3 BRA `(.L_x_175) ;  /* 0x000000000014b947 */ /* 0x000fea0003800000 */
[----:B012---:R-:W0:Y:S01]  /*1ed0*/  LDC.64 R14, c[0x0][0x380] ;  /* 0x0000e000ff0e7b82 */ /* 0x007e220000000a00 */
[----:B------:R-:W-:-:S04]  /*1ee0*/  IMAD R19, R9, 0x100, R0 ;  /* 0x0000010009137824 */ /* 0x000fc800078e0200 */
[----:B------:R-:W-:-:S04]  /*1ef0*/  VIADD R19, R19, 0x300 ;  /* 0x0000030013137836 */ /* 0x000fc80000000000 */
[----:B0-----:R-:W-:-:S05]  /*1f00*/  IMAD.WIDE.U32 R14, R19, 0x4, R14 ;  /* 0x00000004130e7825 */ /* 0x001fca00078e000e */
[----:B------:R3:W-:Y:S02]  /*1f10*/  REDG.E.ADD.STRONG.GPU desc[UR12][R14.64], R17 ;  /* 0x000000110e00798e */ /* 0x0007e4000c12e10c */
.L_x_175:
[----:B------:R-:W-:Y:S05]  /*1f20*/  BSYNC.RECONVERGENT B1 ;  /* 0x0000000000017941 */ /* 0x000fea0003800200 */
.L_x_174:
[----:B------:R-:W-:-:S07]  /*1f30*/  VIADD R9, R9, 0x4 ;  /* 0x0000000409097836 */ /* 0x000fce0000000000 */
.L_x_167:
[----:B------:R-:W-:Y:S01]  /*1f40*/  ISETP.NE.AND P0, PT, R7, RZ, PT ;  /* 0x000000ff0700720c */ /* 0x000fe20003f05270 */
[----:B------:R-:W-:-:S12]  /*1f50*/  BSSY.RECONVERGENT B1, `(.L_x_166) ;  /* 0x0000023000017945 */ /* 0x000fd80003800200 */
[----:B------:R-:W-:Y:S05]  /*1f60*/  @!P0 BRA `(.L_x_176) ;  /* 0x0000000000848947 */ /* 0x000fea0003800000 */
[----:B------:R-:W-:-:S13]  /*1f70*/  ISETP.NE.AND P0, PT, R16, RZ, PT ;  /* 0x000000ff1000720c */ /* 0x000fda0003f05270 */
[----:B------:R-:W-:Y:S05]  /*1f80*/  @!P0 BRA `(.L_x_177) ;  /* 0x0000000000548947 */ /* 0x000fea0003800000 */
[----:B0123--:R-:W-:Y:S01]  /*1f90*/  IMAD R14, R9, 0x400, R10 ;  /* 0x00000400090e7824 */ /* 0x00ffe200078e020a */
[----:B------:R-:W-:Y:S04]  /*1fa0*/  BSSY.RECONVERGENT B2, `(.L_x_178) ;  /* 0x000000a000027945 */ /* 0x000fe80003800200 */
[----:B------:R-:W0:Y:S04]  /*1fb0*/  LDS R17, [R14] ;  /* 0x000000000e117984 */ /* 0x000e280000000800 */
[----:B------:R-:W1:Y:S01]  /*1fc0*/  LDS R19, [R14+0x400] ;  /* 0x000400000e137984 */ /* 0x000e620000000800 */
[----:B0-----:R-:W-:-:S02]  /*1fd0*/  ISETP.NE.AND P0, PT, R17, RZ, PT ;  /* 0x000000ff1100720c */ /* 0x001fc40003f05270 */
[----:B-1----:R-:W-:-:S11]  /*1fe0*/  ISETP.NE.AND P1, PT, R19, RZ, PT ;  /* 0x000000ff1300720c */ /* 0x002fd60003f25270 */
[----:B------:R-:W-:Y:S05]  /*1ff0*/  @!P0 BRA `(.L_x_179) ;  /* 0x0000000000108947 */ /* 0x000fea0003800000 */
[----:B------:R-:W0:Y:S01]  /*2000*/  LDC.64 R14, c[0x0][0x380] ;  /* 0x0000e000ff0e7b82 */ /* 0x000e220000000a00 */
[----:B------:R-:W-:-:S04]  /*2010*/  IMAD R21, R9, 0x100, R0 ;  /* 0x0000010009157824 */ /* 0x000fc800078e0200 */
[----:B0-----:R-:W-:-:S05]  /*2020*/  IMAD.WIDE.U32 R14, R21, 0x4, R14 ;  /* 0x00000004150e7825 */ /* 0x001fca00078e000e */
[----:B------:R0:W-:Y:S02]  /*2030*/  REDG.E.ADD.STRONG.GPU desc[UR12][R14.64], R17 ;  /* 0x000000110e00798e */ /* 0x0001e4000c12e10c */
.L_x_179:
[----:B------:R-:W-:Y:S05]  /*2040*/  BSYNC.RECONVERGENT B2 ;  /* 0x0000000000027941 */ /* 0x000fea0003800200 */
.L_x_178:
[----:B------:R-:W-:Y:S04]  /*2050*/  BSSY.RECONVERGENT B2, `(.L_x_180) ;  /* 0x0000007000027945 */ /* 0x000fe80003800200 */
[----:B------:R-:W-:Y:S05]  /*2060*/  @!P1 BRA `(.L_x_181) ;  /* 0x0000000000149947 */ /* 0x000fea0003800000 */
[----:B0-----:R-:W0:Y:S01]  /*2070*/  LDC.64 R14, c[0x0][0x380] ;  /* 0x0000e000ff0e7b82 */ /* 0x001e220000000a00 */
[----:B------:R-:W-:-:S04]  /*2080*/  IMAD R17, R9, 0x100, R0 ;  /* 0x0000010009117824 */ /* 0x000fc800078e0200 */
[----:B------:R-:W-:-:S04]  /*2090*/  VIADD R17, R17, 0x100 ;  /* 0x0000010011117836 */ /* 0x000fc80000000000 */
[----:B0-----:R-:W-:-:S05]  /*20a0*/  IMAD.WIDE.U32 R14, R17, 0x4, R14 ;  /* 0x00000004110e7825 */ /* 0x001fca00078e000e */
[----:B------:R1:W-:Y:S02]  /*20b0*/  REDG.E.ADD.STRONG.GPU desc[UR12][R14.64], R19 ;  /* 0x000000130e00798e */ /* 0x0003e4000c12e10c */
.L_x_181:
[----:B------:R-:W-:Y:S05]  /*20c0*/  BSYNC.RECONVERGENT B2 ;  /* 0x0000000000027941 */ /* 0x000fea0003800200 */
.L_x_180:
[----:B------:R-:W-:-:S07]  /*20d0*/  VIADD R9, R9, 0x2 ;  /* 0x0000000209097836 */ /* 0x000fce0000000000 */
.L_x_177:
[----:B------:R-:W-:-:S13]  /*20e0*/  ISETP.NE.AND P0, PT, R12, RZ, PT ;  /* 0x000000ff0c00720c */ /* 0x000fda0003f05270 */
[----:B------:R-:W-:Y:S05]  /*20f0*/  @!P0 BRA `(.L_x_176) ;  /* 0x0000000000208947 */ /* 0x000fea0003800000 */
[----:B0123--:R-:W-:-:S05]  /*2100*/  IMAD R14, R9, 0x400, R10 ;  /* 0x00000400090e7824 */ /* 0x00ffca00078e020a */
[----:B------:R-:W0:Y:S02]  /*2110*/  LDS R17, [R14] ;  /* 0x000000000e117984 */ /* 0x000e240000000800 */
[----:B0-----:R-:W-:-:S13]  /*2120*/  ISETP.NE.AND P0, PT, R17, RZ, PT ;  /* 0x000000ff1100720c */ /* 0x001fda0003f05270 */
[----:B------:R-:W-:Y:S05]  /*2130*/  @!P0 BRA `(.L_x_176) ;  /* 0x0000000000108947 */ /* 0x000fea0003800000 */
[----:B------:R-:W0:Y:S01]  /*2140*/  LDC.64 R14, c[0x0][0x380] ;  /* 0x0000e000ff0e7b82 */ /* 0x000e220000000a00 */
[----:B------:R-:W-:-:S04]  /*2150*/  IMAD R9, R9, 0x100, R0 ;  /* 0x0000010009097824 */ /* 0x000fc800078e0200 */
[----:B0-----:R-:W-:-:S05]  /*2160*/  IMAD.WIDE.U32 R14, R9, 0x4, R14 ;  /* 0x00000004090e7825 */ /* 0x001fca00078e000e */
[----:B------:R4:W-:Y:S02]  /*2170*/  REDG.E.ADD.STRONG.GPU desc[UR12][R14.64], R17 ;  /* 0x000000110e00798e */ /* 0x0009e4000c12e10c */
.L_x_176:
[----:B------:R-:W-:Y:S05]  /*2180*/  BSYNC.RECONVERGENT B1 ;  /* 0x0000000000017941 */ /* 0x000fea0003800200 */
.L_x_166:
[----:B------:R-:W-:-:S13]  /*2190*/  ISETP.GT.U32.AND P0, PT, R0, 0x7f, PT ;  /* 0x0000007f0000780c */ /* 0x000fda0003f04070 */
[----:B------:R-:W-:Y:S05]  /*21a0*/  @P0 BRA `(.L_x_147) ;  /* 0x0000000800300947 */ /* 0x000fea0003800000 */
[----:B------:R-:W-:Y:S01]  /*21b0*/  ISETP.GE.U32.AND P0, PT, R5, 0x7, PT ;  /* 0x000000070500780c */ /* 0x000fe20003f06070 */
[----:B------:R-:W-:-:S12]  /*21c0*/  IMAD.MOV.U32 R9, RZ, RZ, RZ ;  /* 0x000000ffff097224 */ /* 0x000fd800078e00ff */
[----:B------:R-:W-:Y:S05]  /*21d0*/  @!P0 BRA `(.L_x_182) ;  /* 0x0000000000e48947 */ /* 0x000fea0003800000 */
[----:B01234-:R-:W0:Y:S01]  /*21e0*/  LDC.64 R14, c[0x0][0x380] ;  /* 0x0000e000ff0e7b82 */ /* 0x01fe220000000a00 */
[----:B------:R-:W-:-:S07]  /*21f0*/  IMAD.MOV.U32 R9, RZ, RZ, RZ ;  /* 0x000000ffff097224 */ /* 0x000fce00078e00ff */
.L_x_199:
[C---:B------:R-:W-:Y:S01]  /*2200*/  IMAD R17, R9.reuse, 0x400, R10 ;  /* 0x0000040009117824 */ /* 0x040fe200078e020a */
[----:B------:R-:W-:Y:S01]  /*2210*/  BSSY.RECONVERGENT B1, `(.L_x_183) ;  /* 0x000000f000017945 */ /* 0x000fe20003800200 */
[----:B01234-:R-:W-:-:S03]  /*2220*/  IMAD R19, R9, 0x100, R0 ;  /* 0x0000010009137824 */ /* 0x01ffc600078e0200 */
[----:B------:R-:W1:Y:S01]  /*2230*/  LDS R21, [R17+0x200] ;  /* 0x0002000011157984 */ /* 0x000e620000000800 */
[----:B0-----:R-:W-:-:S03]  /*2240*/  IMAD.WIDE.U32 R18, R19, 0x4, R14 ;  /* 0x0000000413127825 */ /* 0x001fc600078e000e */
[----:B------:R-:W0:Y:S04]  /*2250*/  LDS R23, [R17+0x600] ;  /* 0x0006000011177984 */ /* 0x000e280000000800 */
[----:B------:R2:W3:Y:S04]  /*2260*/  LDS R25, [R17+0xa00] ;  /* 0x000a000011197984 */ /* 0x0004e80000000800 */
[----:B------:R2:W4:Y:S04]  /*2270*/  LDS R27, [R17+0xe00] ;  /* 0x000e0000111b7984 */ /* 0x0005280000000800 */
[----:B------:R2:W2:Y:S04]  /*2280*/  LDS R29, [R17+0x1200] ;  /* 0x00120000111d7984 */ /* 0x0004a80000000800 */
[----:B------:R0:W2:Y:S04]  /*2290*/  LDS R20, [R17+0x1600] ;  /* 0x0016000011147984 */ /* 0x0000a80000000800 */
[----:B------:R0:W2:Y:S04]  /*22a0*/  LDS R22, [R17+0x1a00] ;  /* 0x001a000011167984 */ /* 0x0000a80000000800 */
[----:B------:R0:W2:Y:S01]  /*22b0*/  LDS R24, [R17+0x1e00] ;  /* 0x001e000011187984 */ /* 0x0000a20000000800 */
[----:B-1----:R-:W-:-:S02]  /*22c0*/  ISETP.NE.AND P0, PT, R21, RZ, PT ;  /* 0x000000ff1500720c */ /* 0x002fc40003f05270 */
[----:B0-----:R-:W-:-:S11]  /*22d0*/  ISETP.NE.AND P1, PT, R23, RZ, PT ;  /* 0x000000ff1700720c */ /* 0x001fd60003f25270 */
[----:B---34-:R-:W-:Y:S05]  /*22e0*/  @!P0 BRA `(.L_x_184) ;  /* 0x0000000000048947 */ /* 0x018fea0003800000 */
[----:B------:R0:W-:Y:S02]  /*22f0*/  REDG.E.ADD.STRONG.GPU desc[UR12][R18.64+0x200], R21 ;  /* 0x000200151200798e */ /* 0x0001e4000c12e10c */
.L_x_184:
[----:B------:R-:W-:Y:S05]  /*2300*/  BSYNC.RECONVERGENT B1 ;  /* 0x0000000000017941 */ /* 0x000fea0003800200 */
.L_x_183:
[----:B------:R-:W-:Y:S01]  /*2310*/  BSSY.RECONVERGENT B1, `(.L_x_185) ;  /* 0x0000004000017945 */ /* 0x000fe20003800200 */
[----:B------:R-:W-:-:S03]  /*2320*/  VIADD R9, R9, 0x8 ;  /* 0x0000000809097836 */ /* 0x000fc60000000000 */
[----:B------:R-:W-:Y:S05]  /*2330*/  @!P1 BRA `(.L_x_186) ;  /* 0x0000000000049947 */ /* 0x000fea0003800000 */
[----:B------:R1:W-:Y:S02]  /*2340*/  REDG.E.ADD.STRONG.GPU desc[UR12][R18.64+0x600], R23 ;  /* 0x000600171200798e */ /* 0x0003e4000c12e10c */
.L_x_186:
[----:B------:R-:W-:Y:S05]  /*2350*/  BSYNC.RECONVERGENT B1 ;  /* 0x0000000000017941 */ /* 0x000fea0003800200 */
.L_x_185:
[----:B------:R-:W-:Y:S01]  /*2360*/  ISETP.NE.AND P6, PT, R25, RZ, PT ;  /* 0x000000ff1900720c */ /* 0x000fe20003fc5270 */
[----:B------:R-:W-:Y:S01]  /*2370*/  BSSY.RECONVERGENT B1, `(.L_x_187) ;  /* 0x0000009000017945 */ /* 0x000fe20003800200 */
[----:B------:R-:W-:Y:S02]  /*2380*/  ISETP.NE.AND P0, PT, R9, R11, PT ;  /* 0x0000000b0900720c */ /* 0x000fe40003f05270 */
[----:B------:R-:W-:Y:S02]  /*2390*/  ISETP.NE.AND P1, PT, R27, RZ, PT ;  /* 0x000000ff1b00720c */ /* 0x000fe40003f25270 */
[----:B--2---:R-:W-:Y:S02]  /*23a0*/  ISETP.NE.AND P2, PT, R29, RZ, PT ;  /* 0x000000ff1d00720c */ /* 0x004fe40003f45270 */
[----:B------:R-:W-:Y:S02]  /*23b0*/  ISETP.NE.AND P3, PT, R20, RZ, PT ;  /* 0x000000ff1400720c */ /* 0x000fe40003f65270 */
[----:B------:R-:W-:-:S02]  /*23c0*/  ISETP.NE.AND P4, PT, R22, RZ, PT ;  /* 0x000000ff1600720c */ /* 0x000fc40003f85270 */
[----:B------:R-:W-:Y:S01]  /*23d0*/  ISETP.NE.AND P5, PT, R24, RZ, PT ;  /* 0x000000ff1800720c */ /* 0x000fe20003fa5270 */
[----:B------:R-:W-:-:S12]  /*23e0*/  @!P6 BRA `(.L_x_188) ;  /* 0x000000000004e947 */ /* 0x000fd80003800000 */
[----:B------:R2:W-:Y:S02]  /*23f0*/  REDG.E.ADD.STRONG.GPU desc[UR12][R18.64+0xa00], R25 ;  /* 0x000a00191200798e */ /* 0x0005e4000c12e10c */
.L_x_188:
[----:B------:R-:W-:Y:S05]  /*2400*/  BSYNC.RECONVERGENT B1 ;  /* 0x0000000000017941 */ /* 0x000fea0003800200 */
.L_x_187:
[----:B------:R-:W-:Y:S04]  /*2410*/  BSSY.RECONVERGENT B1, `(.L_x_189) ;  /* 0x0000003000017945 */ /* 0x000fe80003800200 */
[----:B------:R-:W-:Y:S05]  /*2420*/  @!P1 BRA `(.L_x_190) ;  /* 0x0000000000049947 */ /* 0x000fea0003800000 */
[----:B------:R3:W-:Y:S02]  /*2430*/  REDG.E.ADD.STRONG.GPU desc[UR12][R18.64+0xe00], R27 ;  /* 0x000e001b1200798e */ /* 0x0007e4000c12e10c */
.L_x_190:
[----:B------:R-:W-:Y:S05]  /*2440*/  BSYNC.RECONVERGENT B1 ;  /* 0x0000000000017941 */ /* 0x000fea0003800200 */
.L_x_189:
[----:B------:R-:W-:Y:S04]  /*2450*/  BSSY.RECONVERGENT B1, `(.L_x_191) ;  /* 0x0000003000017945 */ /* 0x000fe80003800200 */
[----:B------:R-:W-:Y:S05]  /*2460*/  @!P2 BRA `(.L_x_192) ;  /* 0x000000000004a947 */ /* 0x000fea0003800000 */
[----:B------:R4:W-:Y:S02]  /*2470*/  REDG.E.ADD.STRONG.GPU desc[UR12][R18.64+0x1200], R29 ;  /* 0x0012001d1200798e */ /* 0x0009e4000c12e10c */
.L_x_192:
[----:B------:R-:W-:Y:S05]  /*2480*/  BSYNC.RECONVERGENT B1 ;  /* 0x0000000000017941 */ /* 0x000fea0003800200 */
.L_x_191:
[----:B------:R-:W-:Y:S04]  /*2490*/  BSSY.RECONVERGENT B1, `(.L_x_193) ;  /* 0x0000003000017945 */ /* 0x000fe80003800200 */
[----:B------:R-:W-:Y:S05]  /*24a0*/  @!P3 BRA `(.L_x_194) ;  /* 0x000000000004b947 */ /* 0x000fea0003800000 */
[----:B------:R0:W-:Y:S02]  /*24b0*/  REDG.E.ADD.STRONG.GPU desc[UR12][R18.64+0x1600], R20 ;  /* 0x001600141200798e */ /* 0x0001e4000c12e10c */
.L_x_194:
[----:B------:R-:W-:Y:S05]  /*24c0*/  BSYNC.RECONVERGENT B1 ;  /* 0x0000000000017941 */ /* 0x000fea0003800200 */
.L_x_193:
[----:B------:R-:W-:Y:S04]  /*24d0*/  BSSY.RECONVERGENT B1, `(.L_x_195) ;  /* 0x0000003000017945 */ /* 0x000fe80003800200 */
[----:B------:R-:W-:Y:S05]  /*24e0*/  @!P4 BRA `(.L_x_196) ;  /* 0x000000000004c947 */ /* 0x000fea0003800000 */
[----:B------:R0:W-:Y:S02]  /*24f0*/  REDG.E.ADD.STRONG.GPU desc[UR12][R18.64+0x1a00], R22 ;  /* 0x001a00161200798e */ /* 0x0001e4000c12e10c */
.L_x_196:
[----:B------:R-:W-:Y:S05]  /*2500*/  BSYNC.RECONVERGENT B1 ;  /* 0x0000000000017941 */ /* 0x000fea0003800200 */
.L_x_195:
[----:B------:R-:W-:Y:S04]  /*2510*/  BSSY.RECONVERGENT B1, `(.L_x_197) ;  /* 0x0000003000017945 */ /* 0x000fe80003800200 */
[----:B------:R-:W-:Y:S05]  /*2520*/  @!P5 BRA `(.L_x_198) ;  /* 0x000000000004d947 */ /* 0x000fea0003800000 */
[----:B------:R0:W-:Y:S02]  /*2530*/  REDG.E.ADD.STRONG.GPU desc[UR12][R18.64+0x1e00], R24 ;  /* 0x001e00181200798e */ /* 0x0001e4000c12e10c */
.L_x_198:
[----:B------:R-:W-:Y:S05]  /*2540*/  BSYNC.RECONVERGENT B1 ;  /* 0x0000000000017941 */ /* 0x000fea0003800200 */
.L_x_197:
[----:B------:R-:W-:Y:S05]  /*2550*/  @P0 BRA `(.L_x_199) ;  /* 0xfffffffc00280947 */ /* 0x000fea000383ffff */
[----:B------:R-:W-:-:S07]  /*2560*/  IMAD.MOV.U32 R9, RZ, RZ, R11 ;  /* 0x000000ffff097224 */ /* 0x000fce00078e000b */
.L_x_182:
[----:B------:R-:W-:-:S13]  /*2570*/  ISETP.NE.AND P0, PT, R6, RZ, PT ;  /* 0x000000ff0600720c */ /* 0x000fda0003f05270 */
[----:B------:R-:W-:Y:S05]  /*2580*/  @!P0 BRA `(.L_x_147) ;  /* 0x0000000400388947 */ /* 0x000fea0003800000 */
[----:B------:R-:W-:-:S13]  /*2590*/  ISETP.GE.U32.AND P0, PT, R13, 0x3, PT ;  /* 0x000000030d00780c */ /* 0x000fda0003f06070 */
[----:B------:R-:W-:Y:S05]  /*25a0*/  @!P0 BRA `(.L_x_200) ;  /* 0x0000000000a48947 */ /* 0x000fea0003800000 */
[----:B01234-:R-:W-:Y:S01]  /*25b0*/  IMAD R14, R9, 0x400, R10 ;  /* 0x00000400090e7824 */ /* 0x01ffe200078e020a */
[----:B------:R-:W-:Y:S04]  /*25c0*/  BSSY.RECONVERGENT B1, `(.L_x_201) ;  /* 0x000000e000017945 */ /* 0x000fe80003800200 */
[----:B------:R-:W0:Y:S04]  /*25d0*/  LDS R19, [R14+0x200] ;  /* 0x000200000e137984 */ /* 0x000e280000000800 */
        /* <DEDUP_REMOVED lines=12> */
.L_x_202:
[----:B------:R-:W-:Y:S05]  /*26a0*/  BSYNC.RECONVERGENT B1 ;  /* 0x0000000000017941 */ /* 0x000fea0003800200 */
.L_x_201:
[----:B------:R-:W-:Y:S04]  /*26b0*/  BSSY.RECONVERGENT B1, `(.L_x_203) ;  /* 0x0000007000017945 */ /* 0x000fe80003800200 */
[----:B------:R-:W-:Y:S05]  /*26c0*/  @!P1 BRA `(.L_x_204) ;  /* 0x0000000000149947 */ /* 0x000fea0003800000 */
[----:B0-----:R-:W0:Y:S01]  /*26d0*/  LDC.64 R14, c[0x0][0x380] ;  /* 0x0000e000ff0e7b82 */ /* 0x001e220000000a00 */
[----:B------:R-:W-:-:S04]  /*26e0*/  IMAD R17, R9, 0x100, R0 ;  /* 0x0000010009117824 */ /* 0x000fc800078e0200 */
[----:B------:R-:W-:-:S04]  /*26f0*/  VIADD R17, R17, 0x100 ;  /* 0x0000010011117836 */ /* 0x000fc80000000000 */
[----:B0-----:R-:W-:-:S05]  /*2700*/  IMAD.WIDE.U32 R14, R17, 0x4, R14 ;  /* 0x00000004110e7825 */ /* 0x001fca00078e000e */
[----:B------:R1:W-:Y:S02]  /*2710*/  REDG.E.ADD.STRONG.GPU desc[UR12][R14.64+0x200], R21 ;  /* 0x000200150e00798e */ /* 0x0003e4000c12e10c */
.L_x_204:
[----:B------:R-:W-:Y:S05]  /*2720*/  BSYNC.RECONVERGENT B1 ;  /* 0x0000000000017941 */ /* 0x000fea0003800200 */
.L_x_203:
[----:B------:R-:W-:Y:S04]  /*2730*/  BSSY.RECONVERGENT B1, `(.L_x_205) ;  /* 0x0000007000017945 */ /* 0x000fe80003800200 */
[----:B------:R-:W-:Y:S05]  /*2740*/  @!P2 BRA `(.L_x_206) ;  /* 0x000000000014a947 */ /* 0x000fea0003800000 */
[----:B01----:R-:W0:Y:S01]  /*2750*/  LDC.64 R14, c[0x0][0x380] ;  /* 0x0000e000ff0e7b82 */ /* 0x003e220000000a00 */
[----:B------:R-:W-:-:S04]  /*2760*/  IMAD R17, R9, 0x100, R0 ;  /* 0x0000010009117824 */ /* 0x000fc800078e0200 */
[----:B------:R-:W-:-:S04]  /*2770*/  VIADD R17, R17, 0x200 ;  /* 0x0000020011117836 */ /* 0x000fc80000000000 */
[----:B0-----:R-:W-:-:S05]  /*2780*/  IMAD.WIDE.U32 R14, R17, 0x4, R14 ;  /* 0x00000004110e7825 */ /* 0x001fca00078e000e */
[----:B------:R2:W-:Y:S02]  /*2790*/  REDG.E.ADD.STRONG.GPU desc[UR12][R14.64+0x200], R13 ;  /* 0x0002000d0e00798e */ /* 0x0005e4000c12e10c */
.L_x_206:
[----:B------:R-:W-:Y:S05]  /*27a0*/  BSYNC.RECONVERGENT B1 ;  /* 0x0000000000017941 */ /* 0x000fea0003800200 */
.L_x_205:
[----:B------:R-:W-:Y:S04]  /*27b0*/  BSSY.RECONVERGENT B1, `(.L_x_207) ;  /* 0x0000007000017945 */ /* 0x000fe80003800200 */
[----:B------:R-:W-:Y:S05]  /*27c0*/  @!P3 BRA `(.L_x_208) ;  /* 0x000000000014b947 */ /* 0x000fea0003800000 */
[----:B012---:R-:W0:Y:S01]  /*27d0*/  LDC.64 R14, c[0x0][0x380] ;  /* 0x0000e000ff0e7b82 */ /* 0x007e220000000a00 */
[----:B------:R-:W-:-:S04]  /*27e0*/  IMAD R13, R9, 0x100, R0 ;  /* 0x00000100090d7824 */ /* 0x000fc800078e0200 */
[----:B------:R-:W-:-:S04]  /*27f0*/  VIADD R13, R13, 0x300 ;  /* 0x000003000d0d7836 */ /* 0x000fc80000000000 */
[----:B0-----:R-:W-:-:S05]  /*2800*/  IMAD.WIDE.U32 R14, R13, 0x4, R14 ;  /* 0x000000040d0e7825 */ /* 0x001fca00078e000e */
[----:B------:R3:W-:Y:S02]  /*2810*/  REDG.E.ADD.STRONG.GPU desc[UR12][R14.64+0x200], R11 ;  /* 0x0002000b0e00798e */ /* 0x0007e4000c12e10c */
.L_x_208:
[----:B------:R-:W-:Y:S05]  /*2820*/  BSYNC.RECONVERGENT B1 ;  /* 0x0000000000017941 */ /* 0x000fea0003800200 */
.L_x_207:
[----:B------:R-:W-:-:S07]  /*2830*/  VIADD R9, R9, 0x4 ;  /* 0x0000000409097836 */ /* 0x000fce0000000000 */
.L_x_200:
[----:B------:R-:W-:-:S13]  /*2840*/  ISETP.NE.AND P0, PT, R7, RZ, PT ;  /* 0x000000ff0700720c */ /* 0x000fda0003f05270 */
[----:B------:R-:W-:Y:S05]  /*2850*/  @!P0 BRA `(.L_x_147) ;  /* 0x0000000000848947 */ /* 0x000fea0003800000 */
[----:B------:R-:W-:-:S13]  /*2860*/  ISETP.NE.AND P0, PT, R16, RZ, PT ;  /* 0x000000ff1000720c */ /* 0x000fda0003f05270 */
[----:B------:R-:W-:Y:S05]  /*2870*/  @!P0 BRA `(.L_x_209) ;  /* 0x0000000000548947 */ /* 0x000fea0003800000 */
[----:B01234-:R-:W-:Y:S01]  /*2880*/  IMAD R14, R9, 0x400, R10 ;  /* 0x00000400090e7824 */ /* 0x01ffe200078e020a */
[----:B------:R-:W-:Y:S04]  /*2890*/  BSSY.RECONVERGENT B1, `(.L_x_210) ;  /* 0x000000a000017945 */ /* 0x000fe80003800200 */
[----:B------:R-:W0:Y:S04]  /*28a0*/  LDS R11, [R14+0x200] ;  /* 0x000200000e0b7984 */ /* 0x000e280000000800 */
        /* <DEDUP_REMOVED lines=8> */
.L_x_211:
[----:B------:R-:W-:Y:S05]  /*2930*/  BSYNC.RECONVERGENT B1 ;  /* 0x0000000000017941 */ /* 0x000fea0003800200 */
.L_x_210:
[----:B------:R-:W-:Y:S04]  /*2940*/  BSSY.RECONVERGENT B1, `(.L_x_212) ;  /* 0x0000007000017945 */ /* 0x000fe80003800200 */
[----:B------:R-:W-:Y:S05]  /*2950*/  @!P1 BRA `(.L_x_213) ;  /* 0x0000000000149947 */ /* 0x000fea0003800000 */
[----:B0-----:R-:W0:Y:S01]  /*2960*/  LDC.64 R14, c[0x0][0x380] ;  /* 0x0000e000ff0e7b82 */ /* 0x001e220000000a00 */
[----:B------:R-:W-:-:S04]  /*2970*/  IMAD R11, R9, 0x100, R0 ;  /* 0x00000100090b7824 */ /* 0x000fc800078e0200 */
[----:B------:R-:W-:-:S04]  /*2980*/  VIADD R11, R11, 0x100 ;  /* 0x000001000b0b7836 */ /* 0x000fc80000000000 */
[----:B0-----:R-:W-:-:S05]  /*2990*/  IMAD.WIDE.U32 R14, R11, 0x4, R14 ;  /* 0x000000040b0e7825 */ /* 0x001fca00078e000e */
[----:B------:R1:W-:Y:S02]  /*29a0*/  REDG.E.ADD.STRONG.GPU desc[UR12][R14.64+0x200], R13 ;  /* 0x0002000d0e00798e */ /* 0x0003e4000c12e10c */
.L_x_213:
[----:B------:R-:W-:Y:S05]  /*29b0*/  BSYNC.RECONVERGENT B1 ;  /* 0x0000000000017941 */ /* 0x000fea0003800200 */
.L_x_212:
[----:B------:R-:W-:-:S07]  /*29c0*/  VIADD R9, R9, 0x2 ;  /* 0x0000000209097836 */ /* 0x000fce0000000000 */
.L_x_209:
[----:B------:R-:W-:-:S13]  /*29d0*/  ISETP.NE.AND P0, PT, R12, RZ, PT ;  /* 0x000000ff0c00720c */ /* 0x000fda0003f05270 */
[----:B------:R-:W-:Y:S05]  /*29e0*/  @!P0 BRA `(.L_x_147) ;  /* 0x0000000000208947 */ /* 0x000fea0003800000 */
[----:B------:R-:W-:-:S05]  /*29f0*/  IMAD R10, R9, 0x400, R10 ;  /* 0x00000400090a7824 */ /* 0x000fca00078e020a */
[----:B-12---:R-:W1:Y:S02]  /*2a00*/  LDS R13, [R10+0x200] ;  /* 0x000200000a0d7984 */ /* 0x006e640000000800 */
[----:B-1----:R-:W-:-:S13]  /*2a10*/  ISETP.NE.AND P0, PT, R13, RZ, PT ;  /* 0x000000ff0d00720c */ /* 0x002fda0003f05270 */
[----:B------:R-:W-:Y:S05]  /*2a20*/  @!P0 BRA `(.L_x_147) ;  /* 0x0000000000108947 */ /* 0x000fea0003800000 */
[----:B0--3--:R-:W0:Y:S01]  /*2a30*/  LDC.64 R10, c[0x0][0x380] ;  /* 0x0000e000ff0a7b82 */ /* 0x009e220000000a00 */
[----:B------:R-:W-:-:S04]  /*2a40*/  IMAD R9, R9, 0x100, R0 ;  /* 0x0000010009097824 */ /* 0x000fc800078e0200 */
[----:B0-----:R-:W-:-:S05]  /*2a50*/  IMAD.WIDE.U32 R10, R9, 0x4, R10 ;  /* 0x00000004090a7825 */ /* 0x001fca00078e000a */
[----:B------:R0:W-:Y:S02]  /*2a60*/  REDG.E.ADD.STRONG.GPU desc[UR12][R10.64+0x200], R13 ;  /* 0x0002000d0a00798e */ /* 0x0001e4000c12e10c */
.L_x_147:
[----:B------:R-:W-:Y:S05]  /*2a70*/  BSYNC.RECONVERGENT B0 ;  /* 0x0000000000007941 */ /* 0x000fea0003800200 */
.L_x_146:
[----:B------:R-:W1:Y:S01]  /*2a80*/  LDCU UR5, c[0x0][0x390] ;  /* 0x00007200ff0577ac */ /* 0x000e620008000800 */
[----:B------:R-:W-:Y:S02]  /*2a90*/  UIADD3 UR4, UPT, UPT, UR4, 0x1, URZ ;  /* 0x0000000104047890 */ /* 0x000fe4000fffe0ff */
[----:B-1----:R-:W-:-:S04]  /*2aa0*/  UIADD3 UR7, UPT, UPT, UR5, -0x1, URZ ;  /* 0xffffffff05077890 */ /* 0x002fc8000fffe0ff */
[----:B------:R-:W-:-:S04]  /*2ab0*/  ULEA.HI UR7, UR7, 0x1, URZ, 0x2 ;  /* 0x0000000107077891 */ /* 0x000fc8000f8f10ff */
[----:B------:R-:W-:-:S04]  /*2ac0*/  UISETP.LT.U32.AND UP0, UPT, UR7, UR5, UPT ;  /* 0x000000050700728c */ /* 0x000fc8000bf01070 */
[----:B------:R-:W-:-:S04]  /*2ad0*/  USEL UR5, UR7, UR5, UP0 ;  /* 0x0000000507057287 */ /* 0x000fc80008000000 */
[----:B------:R-:W-:Y:S01]  /*2ae0*/  UISETP.NE.AND UP0, UPT, UR4, UR5, UPT ;  /* 0x000000050400728c */ /* 0x000fe2000bf05270 */
[----:B------:R-:W-:Y:S08]  /*2af0*/  BAR.SYNC.DEFER_BLOCKING 0x0 ;  /* 0x0000000000007b1d */ /* 0x000ff00000010000 */
[----:B------:R-:W-:Y:S05]  /*2b00*/  BRA.U UP0, `(.L_x_214) ;  /* 0xffffffd500a07547 */ /* 0x000fea000b83ffff */
[----:B------:R-:W-:Y:S05]  /*2b10*/  EXIT ;  /* 0x000000000000794d */ /* 0x000fea0003800000 */
.L_x_215:
        /* <DEDUP_REMOVED lines=14> */
.L_x_323:


//--------------------- .text._ZN3cub18CUB_300001_SM_10006detail10radix_sort31DeviceRadixSortSingleTileKernelINS1_5radix10policy_hubIiNS0_8NullTypeEjE10Policy1000ELNS0_9SortOrderE0EiS6_jNS1_21identity_decomposer_tEEEvPKT1_PSB_PKT2_PSF_T3_iiT4_ --------------------------
	.section	.text._ZN3cub18CUB_300001_SM_10006detail10radix_sort31DeviceRadixSortSingleTileKernelINS1_5radix10policy_hubIiNS0_8NullTypeEjE10Policy1000ELNS0_9SortOrderE0EiS6_jNS1_21identity_decomposer_tEEEvPKT1_PSB_PKT2_PSF_T3_iiT4_,"ax",@progbits
	.align	128
        .global         _ZN3cub18CUB_300001_SM_10006detail10radix_sort31DeviceRadixSortSingleTileKernelINS1_5radix10policy_hubIiNS0_8NullTypeEjE10Policy1000ELNS0_9SortOrderE0EiS6_jNS1_21identity_decomposer_tEEEvPKT1_PSB_PKT2_PSF_T3_iiT4_
        .type           _ZN3cub18CUB_300001_SM_10006detail10radix_sort31DeviceRadixSortSingleTileKernelINS1_5radix10policy_hubIiNS0_8NullTypeEjE10Policy1000ELNS0_9SortOrderE0EiS6_jNS1_21identity_decomposer_tEEEvPKT1_PSB_PKT2_PSF_T3_iiT4_,@function
        .size           _ZN3cub18CUB_300001_SM_10006detail10radix_sort31DeviceRadixSortSingleTileKernelINS1_5radix10policy_hubIiNS0_8NullTypeEjE10Policy1000ELNS0_9SortOrderE0EiS6_jNS1_21identity_decomposer_tEEEvPKT1_PSB_PKT2_PSF_T3_iiT4_,(.L_x_324 - _ZN3cub18CUB_300001_SM_10006detail10radix_sort31DeviceRadixSortSingleTileKernelINS1_5radix10policy_hubIiNS0_8NullTypeEjE10Policy1000ELNS0_9SortOrderE0EiS6_jNS1_21identity_decomposer_tEEEvPKT1_PSB_PKT2_PSF_T3_iiT4_)
        .other          _ZN3cub18CUB_300001_SM_10006detail10radix_sort31DeviceRadixSortSingleTileKernelINS1_5radix10policy_hubIiNS0_8NullTypeEjE10Policy1000ELNS0_9SortOrderE0EiS6_jNS1_21identity_decomposer_tEEEvPKT1_PSB_PKT2_PSF_T3_iiT4_,@"STO_CUDA_ENTRY STV_DEFAULT"
_ZN3cub18CUB_300001_SM_10006detail10radix_sort31DeviceRadixSortSingleTileKernelINS1_5radix10policy_hubIiNS0_8NullTypeEjE10Policy1000ELNS0_9SortOrderE0EiS6_jNS1_21identity_decomposer_tEEEvPKT1_PSB_PKT2_PSF_T3_iiT4_:
.text._ZN3cub18CUB_300001_SM_10006detail10radix_sort31DeviceRadixSortSingleTileKernelINS1_5radix10policy_hubIiNS0_8NullTypeEjE10Policy1000ELNS0_9SortOrderE0EiS6_jNS1_21identity_decomposer_tEEEvPKT1_PSB_PKT2_PSF_T3_iiT4_:
[----:B------:R-:W-:Y:S01]  /*0000*/  LDC R1, c[0x0][0x37c] ;  /* 0x0000df00ff017b82 */ /* 0x000fe20000000800 */
[----:B------:R-:W0:Y:S01]  /*0010*/  S2R R0, SR_TID.X ;  /* 0x0000000000007919 */ /* 0x000e220000002100 */
[----:B------:R-:W1:Y:S06]  /*0020*/  LDCU UR4, c[0x0][0x3a0] ;  /* 0x00007400ff0477ac */ /* 0x000e6c0008000800 */
[----:B------:R-:W2:Y:S01]  /*0030*/  LDC.64 R4, c[0x0][0x380] ;  /* 0x0000e000ff047b82 */ /* 0x000ea20000000a00 */
[----:B------:R-:W3:Y:S01]  /*0040*/  LDCU.64 UR10, c[0x0][0x358] ;  /* 0x00006b00ff0a77ac */ /* 0x000ee20008000a00 */
[----:B------:R-:W-:-:S02]  /*0050*/  IMAD.MOV.U32 R13, RZ, RZ, -0x1 ;  /* 0xffffffffff0d7424 */ /* 0x000fc400078e00ff */
[----:B------:R-:W-:Y:S02]  /*0060*/  IMAD.MOV.U32 R14, RZ, RZ, -0x1 ;  /* 0xffffffffff0e7424 */ /* 0x000fe400078e00ff */
[----:B------:R-:W-:Y:S02]  /*0070*/  IMAD.MOV.U32 R20, RZ, RZ, -0x1 ;  /* 0xffffffffff147424 */ /* 0x000fe400078e00ff */
[----:B------:R-:W-:Y:S01]  /*0080*/  IMAD.MOV.U32 R21, RZ, RZ, -0x1 ;  /* 0xffffffffff157424 */ /* 0x000fe200078e00ff */
[----:B------:R-:W4:Y:S01]  /*0090*/  S2UR UR5, SR_CgaCtaId ;  /* 0x00000000000579c3 */ /* 0x000f220000008800 */
[----:B------:R-:W2:Y:S01]  /*00a0*/  S2R R23, SR_LANEID ;  /* 0x0000000000177919 */ /* 0x000ea20000000000 */
[----:B------:R-:W5:Y:S01]  /*00b0*/  LDCU UR6, c[0x0][0x3a4] ;  /* 0x00007480ff0677ac */ /* 0x000f620008000800 */
[----:B------:R-:W5:Y:S01]  /*00c0*/  LDCU UR7, c[0x0][0x3a8] ;  /* 0x00007500ff0777ac */ /* 0x000f620008000800 */
[----:B------:R-:W-:Y:S02]  /*00d0*/  IMAD.MOV.U32 R25, RZ, RZ, -0x1 ;  /* 0xffffffffff197424 */ /* 0x000fe400078e00ff */
[----:B------:R-:W-:Y:S01]  /*00e0*/  IMAD.MOV.U32 R26, RZ, RZ, -0x1 ;  /* 0xffffffffff1a7424 */ /* 0x000fe200078e00ff */
[----:B------:R-:W2:Y:S01]  /*00f0*/  LDCU UR9, c[0x0][0x3a8] ;  /* 0x00007500ff0977ac */ /* 0x000ea20008000800 */
[----:B0-----:R-:W-:-:S04]  /*0100*/  IMAD R7, R0, 0x13, RZ ;  /* 0x0000001300077824 */ /* 0x001fc800078e02ff */
[C---:B------:R-:W-:Y:S01]  /*0110*/  VIADD R2, R7.reuse, 0x1 ;  /* 0x0000000107027836 */ /* 0x040fe20000000000 */
[C---:B-1----:R-:W-:Y:S01]  /*0120*/  ISETP.GE.AND P1, PT, R7.reuse, UR4, PT ;  /* 0x0000000407007c0c */ /* 0x042fe2000bf26270 */
[----:B--2---:R-:W-:-:S03]  /*0130*/  IMAD.WIDE.U32 R4, R7, 0x4, R4 ;  /* 0x0000000407047825 */ /* 0x004fc600078e0004 */
[----:B------:R-:W-:Y:S01]  /*0140*/  ISETP.GE.AND P2, PT, R2, UR4, PT ;  /* 0x0000000402007c0c */ /* 0x000fe2000bf46270 */
[C---:B------:R-:W-:Y:S02]  /*0150*/  VIADD R2, R7.reuse, 0x2 ;  /* 0x0000000207027836 */ /* 0x040fe40000000000 */
[----:B------:R-:W-:-:S03]  /*0160*/  VIADD R3, R7, 0x3 ;  /* 0x0000000307037836 */ /* 0x000fc60000000000 */
[----:B------:R-:W-:Y:S01]  /*0170*/  ISETP.GE.AND P3, PT, R2, UR4, PT ;  /* 0x0000000402007c0c */ /* 0x000fe2000bf66270 */
[----:B------:R-:W-:Y:S01]  /*0180*/  VIADD R2, R7, 0x4 ;  /* 0x0000000407027836 */ /* 0x000fe20000000000 */
[----:B------:R-:W-:Y:S01]  /*0190*/  ISETP.GE.AND P4, PT, R3, UR4, PT ;  /* 0x0000000403007c0c */ /* 0x000fe2000bf86270 */
[----:B---3--:R-:W2:Y:S03]  /*01a0*/  @!P1 LDG.E R12, desc[UR10][R4.64] ;  /* 0x0000000a040c9981 */ /* 0x008ea6000c1e1900 */
[----:B------:R-:W-:Y:S01]  /*01b0*/  ISETP.GE.AND P5, PT, R2, UR4, PT ;  /* 0x0000000402007c0c */ /* 0x000fe2000bfa6270 */
[----:B------:R-:W3:Y:S06]  /*01c0*/  @!P2 LDG.E R6, desc[UR10][R4.64+0x4] ;  /* 0x0000040a0406a981 */ /* 0x000eec000c1e1900 */
[----:B------:R-:W5:Y:S04]  /*01d0*/  @!P3 LDG.E R8, desc[UR10][R4.64+0x8] ;  /* 0x0000080a0408b981 */ /* 0x000f68000c1e1900 */
[----:B------:R-:W4:Y:S04]  /*01e0*/  @!P4 LDG.E R9, desc[UR10][R4.64+0xc] ;  /* 0x00000c0a0409c981 */ /* 0x000f28000c1e1900 */
[----:B------:R-:W4:Y:S01]  /*01f0*/  @!P5 LDG.E R10, desc[UR10][R4.64+0x10] ;  /* 0x0000100a040ad981 */ /* 0x000f22000c1e1900 */
[----:B------:R-:W-:-:S02]  /*0200*/  VIADD R2, R7, 0x5 ;  /* 0x0000000507027836 */ /* 0x000fc40000000000 */
[C---:B------:R-:W-:Y:S02]  /*0210*/  VIADD R11, R7.reuse, 0x7 ;  /* 0x00000007070b7836 */ /* 0x040fe40000000000 */
[----:B------:R-:W-:Y:S01]  /*0220*/  VIADD R3, R7, 0x6 ;  /* 0x0000000607037836 */ /* 0x000fe20000000000 */
[----:B------:R-:W-:Y:S01]  /*0230*/  ISETP.GE.AND P6, PT, R2, UR4, PT ;  /* 0x0000000402007c0c */ /* 0x000fe2000bfc6270 */
[----:B------:R-:W-:-:S03]  /*0240*/  IMAD.MOV.U32 R2, RZ, RZ, -0x1 ;  /* 0xffffffffff027424 */ /* 0x000fc600078e00ff */
[----:B------:R-:W-:Y:S01]  /*0250*/  ISETP.GE.AND P0, PT, R3, UR4, PT ;  /* 0x0000000403007c0c */ /* 0x000fe2000bf06270 */
[----:B------:R-:W-:Y:S02]  /*0260*/  IMAD.MOV.U32 R3, RZ, RZ, -0x1 ;  /* 0xffffffffff037424 */ /* 0x000fe400078e00ff */
[----:B------:R-:W-:-:S06]  /*0270*/  VIADD R15, R7, 0xb ;  /* 0x0000000b070f7836 */ /* 0x000fcc0000000000 */
[----:B------:R-:W4:Y:S01]  /*0280*/  @!P6 LDG.E R17, desc[UR10][R4.64+0x14] ;  /* 0x0000140a0411e981 */ /* 0x000f22000c1e1900 */
[----:B--2---:R-:W-:Y:S01]  /*0290*/  @!P1 LOP3.LUT R2, R12, 0x80000000, RZ, 0x3c, !PT ;  /* 0x800000000c029812 */ /* 0x004fe200078e3cff */
[----:B------:R-:W-:Y:S01]  /*02a0*/  IMAD.MOV.U32 R12, RZ, RZ, -0x1 ;  /* 0xffffffffff0c7424 */ /* 0x000fe200078e00ff */
[----:B------:R-:W-:Y:S01]  /*02b0*/  ISETP.GE.AND P1, PT, R11, UR4, PT ;  /* 0x000000040b007c0c */ /* 0x000fe2000bf26270 */
[C---:B------:R-:W-:Y:S01]  /*02c0*/  VIADD R11, R7.reuse, 0x8 ;  /* 0x00000008070b7836 */ /* 0x040fe20000000000 */
[----:B---3--:R-:W-:Y:S01]  /*02d0*/  @!P2 LOP3.LUT R3, R6, 0x80000000, RZ, 0x3c, !PT ;  /* 0x800000000603a812 */ /* 0x008fe200078e3cff */
[----:B------:R-:W-:-:S03]  /*02e0*/  VIADD R6, R7, 0x9 ;  /* 0x0000000907067836 */ /* 0x000fc60000000000 */
[----:B------:R-:W-:Y:S01]  /*02f0*/  ISETP.GE.AND P2, PT, R11, UR4, PT ;  /* 0x000000040b007c0c */ /* 0x000fe2000bf46270 */
[----:B------:R-:W-:Y:S01]  /*0300*/  VIADD R11, R7, 0xa ;  /* 0x0000000a070b7836 */ /* 0x000fe20000000000 */
[----:B-----5:R-:W-:Y:S02]  /*0310*/  @!P3 LOP3.LUT R12, R8, 0x80000000, RZ, 0x3c, !PT ;  /* 0x80000000080cb812 */ /* 0x020fe400078e3cff */
[----:B------:R-:W-:Y:S02]  /*0320*/  ISETP.GE.AND P3, PT, R6, UR4, PT ;  /* 0x0000000406007c0c */ /* 0x000fe4000bf66270 */
[----:B----4-:R-:W-:Y:S01]  /*0330*/  @!P4 LOP3.LUT R13, R9, 0x80000000, RZ, 0x3c, !PT ;  /* 0x80000000090dc812 */ /* 0x010fe200078e3cff */
[----:B------:R-:W2:Y:S01]  /*0340*/  @!P0 LDG.E R6, desc[UR10][R4.64+0x18] ;  /* 0x0000180a04068981 */ /* 0x000ea2000c1e1900 */
[----:B------:R-:W-:Y:S02]  /*0350*/  ISETP.GE.AND P4, PT, R11, UR4, PT ;  /* 0x000000040b007c0c */ /* 0x000fe4000bf86270 */
[----:B------:R-:W-:Y:S01]  /*0360*/  @!P5 LOP3.LUT R14, R10, 0x80000000, RZ, 0x3c, !PT ;  /* 0x800000000a0ed812 */ /* 0x000fe200078e3cff */
[----:B------:R-:W3:Y:S01]  /*0370*/  @!P1 LDG.E R8, desc[UR10][R4.64+0x1c] ;  /* 0x00001c0a04089981 */ /* 0x000ee2000c1e1900 */
[----:B------:R-:W-:-:S03]  /*0380*/  ISETP.GE.AND P5, PT, R15, UR4, PT ;  /* 0x000000040f007c0c */ /* 0x000fc6000bfa6270 */
[----:B------:R-:W4:Y:S04]  /*0390*/  @!P2 LDG.E R9, desc[UR10][R4.64+0x20] ;  /* 0x0000200a0409a981 */ /* 0x000f28000c1e1900 */
[----:B------:R-:W5:Y:S04]  /*03a0*/  @!P3 LDG.E R10, desc[UR10][R4.64+0x24] ;  /* 0x0000240a040ab981 */ /* 0x000f68000c1e1900 */
[----:B------:R-:W5:Y:S04]  /*03b0*/  @!P4 LDG.E R11, desc[UR10][R4.64+0x28] ;  /* 0x0000280a040bc981 */ /* 0x000f68000c1e1900 */
[----:B------:R-:W5:Y:S01]  /*03c0*/  @!P5 LDG.E R22, desc[UR10][R4.64+0x2c] ;  /* 0x00002c0a0416d981 */ /* 0x000f62000c1e1900 */
[----:B------:R-:W-:-:S02]  /*03d0*/  VIADD R16, R7, 0xc ;  /* 0x0000000c07107836 */ /* 0x000fc40000000000 */
[----:B------:R-:W-:Y:S01]  /*03e0*/  IMAD.MOV.U32 R15, RZ, RZ, -0x1 ;  /* 0xffffffffff0f7424 */ /* 0x000fe200078e00ff */
[----:B------:R-:W-:Y:S01]  /*03f0*/  @!P6 LOP3.LUT R15, R17, 0x80000000, RZ, 0x3c, !PT ;  /* 0x80000000110fe812 */ /* 0x000fe200078e3cff */
[C---:B------:R-:W-:Y:S01]  /*0400*/  VIADD R18, R7.reuse, 0xd ;  /* 0x0000000d07127836 */ /* 0x040fe20000000000 */
[----:B------:R-:W-:Y:S01]  /*0410*/  ISETP.GE.AND P6, PT, R16, UR4, PT ;  /* 0x0000000410007c0c */ /* 0x000fe2000bfc6270 */
[----:B------:R-:W-:Y:S02]  /*0420*/  IMAD.MOV.U32 R16, RZ, RZ, -0x1 ;  /* 0xffffffffff107424 */ /* 0x000fe400078e00ff */
[----:B------:R-:W-:Y:S02]  /*0430*/  IMAD.MOV.U32 R17, RZ, RZ, -0x1 ;  /* 0xffffffffff117424 */ /* 0x000fe400078e00ff */
[----:B------:R-:W-:-:S08]  /*0440*/  VIADD R19, R7, 0xe ;  /* 0x0000000e07137836 */ /* 0x000fd00000000000 */
[----:B------:R-:W5:Y:S01]  /*0450*/  @!P6 LDG.E R24, desc[UR10][R4.64+0x30] ;  /* 0x0000300a0418e981 */ /* 0x000f62000c1e1900 */
[----:B--2---:R-:W-:Y:S01]  /*0460*/  @!P0 LOP3.LUT R16, R6, 0x80000000, RZ, 0x3c, !PT ;  /* 0x8000000006108812 */ /* 0x004fe200078e3cff */
[C---:B------:R-:W-:Y:S01]  /*0470*/  VIADD R6, R7.reuse, 0xf ;  /* 0x0000000f07067836 */ /* 0x040fe20000000000 */
[----:B------:R-:W-:Y:S01]  /*0480*/  ISETP.GE.AND P0, PT, R18, UR4, PT ;  /* 0x0000000412007c0c */ /* 0x000fe2000bf06270 */
[----:B------:R-:W-:Y:S01]  /*0490*/  IMAD.MOV.U32 R18, RZ, RZ, -0x1 ;  /* 0xffffffffff127424 */ /* 0x000fe200078e00ff */
[----:B---3--:R-:W-:Y:S01]  /*04a0*/  @!P1 LOP3.LUT R17, R8, 0x80000000, RZ, 0x3c, !PT ;  /* 0x8000000008119812 */ /* 0x008fe200078e3cff */
[----:B------:R-:W-:Y:S01]  /*04b0*/  VIADD R8, R7, 0x10 ;  /* 0x0000001007087836 */ /* 0x000fe20000000000 */
[----:B----4-:R-:W-:Y:S02]  /*04c0*/  @!P2 LOP3.LUT R18, R9, 0x80000000, RZ, 0x3c, !PT ;  /* 0x800000000912a812 */ /* 0x010fe400078e3cff */
[----:B------:R-:W-:Y:S01]  /*04d0*/  ISETP.GE.AND P2, PT, R6, UR4, PT ;  /* 0x0000000406007c0c */ /* 0x000fe2000bf46270 */
[----:B------:R-:W-:-:S02]  /*04e0*/  VIADD R6, R7, 0x11 ;  /* 0x0000001107067836 */ /* 0x000fc40000000000 */
[----:B------:R-:W-:Y:S01]  /*04f0*/  VIADD R7, R7, 0x12 ;  /* 0x0000001207077836 */ /* 0x000fe20000000000 */
[----:B------:R-:W-:Y:S01]  /*0500*/  ISETP.GE.AND P1, PT, R19, UR4, PT ;  /* 0x0000000413007c0c */ /* 0x000fe2000bf26270 */
[----:B------:R-:W-:Y:S01]  /*0510*/  IMAD.MOV.U32 R19, RZ, RZ, -0x1 ;  /* 0xffffffffff137424 */ /* 0x000fe200078e00ff */
[----:B-----5:R-:W-:Y:S02]  /*0520*/  @!P3 LOP3.LUT R19, R10, 0x80000000, RZ, 0x3c, !PT ;  /* 0x800000000a13b812 */ /* 0x020fe400078e3cff */
[----:B------:R-:W-:Y:S02]  /*0530*/  @!P4 LOP3.LUT R20, R11, 0x80000000, RZ, 0x3c, !PT ;  /* 0x800000000b14c812 */ /* 0x000fe400078e3cff */
[----:B------:R-:W-:Y:S02]  /*0540*/  @!P5 LOP3.LUT R21, R22, 0x80000000, RZ, 0x3c, !PT ;  /* 0x800000001615d812 */ /* 0x000fe400078e3cff */
[----:B------:R-:W-:Y:S02]  /*0550*/  ISETP.GE.AND P3, PT, R8, UR4, PT ;  /* 0x0000000408007c0c */ /* 0x000fe4000bf66270 */
[----:B------:R-:W-:Y:S01]  /*0560*/  ISETP.GE.AND P4, PT, R6, UR4, PT ;  /* 0x0000000406007c0c */ /* 0x000fe2000bf86270 */
[----:B------:R-:W2:Y:S01]  /*0570*/  @!P2 LDG.E R8, desc[UR10][R4.64+0x3c] ;  /* 0x00003c0a0408a981 */ /* 0x000ea2000c1e1900 */
[----:B------:R-:W-:-:S03]  /*0580*/  ISETP.GE.AND P5, PT, R7, UR4, PT ;  /* 0x0000000407007c0c */ /* 0x000fc6000bfa6270 */
[----:B------:R-:W3:Y:S04]  /*0590*/  @!P0 LDG.E R6, desc[UR10][R4.64+0x34] ;  /* 0x0000340a04068981 */ /* 0x000ee8000c1e1900 */
[----:B------:R-:W4:Y:S04]  /*05a0*/  @!P1 LDG.E R7, desc[UR10][R4.64+0x38] ;  /* 0x0000380a04079981 */ /* 0x000f28000c1e1900 */
[----:B------:R-:W5:Y:S04]  /*05b0*/  @!P3 LDG.E R9, desc[UR10][R4.64+0x40] ;  /* 0x0000400a0409b981 */ /* 0x000f68000c1e1900 */
[----:B------:R-:W5:Y:S04]  /*05c0*/  @!P4 LDG.E R10, desc[UR10][R4.64+0x44] ;  /* 0x0000440a040ac981 */ /* 0x000f68000c1e1900 */
[----:B------:R-:W5:Y:S01]  /*05d0*/  @!P5 LDG.E R11, desc[UR10][R4.64+0x48] ;  /* 0x0000480a040bd981 */ /* 0x000f62000c1e1900 */
[----:B------:R-:W-:-:S02]  /*05e0*/  UMOV UR4, 0x400 ;  /* 0x0000040000047882 */ /* 0x000fc40000000000 */
[----:B------:R-:W-:Y:S01]  /*05f0*/  ULEA UR4, UR5, UR4, 0x18 ;  /* 0x0000000405047291 */ /* 0x000fe2000f8ec0ff */
[----:B------:R-:W-:-:S05]  /*0600*/  SHF.R.U32.HI R105, RZ, 0x5, R0 ;  /* 0x00000005ff697819 */ /* 0x000fca0000011600 */
[----:B------:R-:W-:Y:S01]  /*0610*/  LEA R29, R0, UR4, 0x2 ;  /* 0x00000004001d7c11 */ /* 0x000fe2000f8e10ff */
[----:B------:R-:W-:Y:S01]  /*0620*/  IMAD.MOV.U32 R22, RZ, RZ, -0x1 ;  /* 0xffffffffff167424 */ /* 0x000fe200078e00ff */
[----:B------:R-:W-:-:S03]  /*0630*/  @!P6 LOP3.LUT R22, R24, 0x80000000, RZ, 0x3c, !PT ;  /* 0x800000001816e812 */ /* 0x000fc600078e3cff */
[C---:B------:R-:W-:Y:S01]  /*0640*/  IMAD R31, R0.reuse, 0x80, R29 ;  /* 0x00000080001f7824 */ /* 0x040fe200078e021d */
[----:B------:R-:W-:Y:S01]  /*0650*/  LEA R32, R105, UR4, 0x2 ;  /* 0x0000000469207c11 */ /* 0x000fe2000f8e10ff */
[----:B------:R-:W-:Y:S02]  /*0660*/  IMAD.MOV.U32 R24, RZ, RZ, -0x1 ;  /* 0xffffffffff187424 */ /* 0x000fe400078e00ff */
[----:B------:R-:W-:Y:S02]  /*0670*/  IMAD.MOV.U32 R27, RZ, RZ, -0x1 ;  /* 0xffffffffff1b7424 */ /* 0x000fe400078e00ff */
[----:B------:R-:W-:Y:S02]  /*0680*/  IMAD.MOV.U32 R28, RZ, RZ, -0x1 ;  /* 0xffffffffff1c7424 */ /* 0x000fe400078e00ff */
[----:B------:R-:W-:Y:S02]  /*0690*/  IMAD.MOV.U32 R30, RZ, RZ, -0x1 ;  /* 0xffffffffff1e7424 */ /* 0x000fe400078e00ff */
[----:B------:R-:W-:Y:S01]  /*06a0*/  IMAD R33, R0, -0x38, R31 ;  /* 0xffffffc800217824 */ /* 0x000fe200078e021f */
[----:B------:R-:W-:-:S02]  /*06b0*/  UIADD3 UR8, UPT, UPT, UR6, 0x6, URZ ;  /* 0x0000000606087890 */ /* 0x000fc4000fffe0ff */
[----:B------:R-:W-:Y:S01]  /*06c0*/  UIADD3 UR5, UPT, UPT, -UR6, UR7, URZ ;  /* 0x0000000706057290 */ /* 0x000fe2000fffe1ff */
[----:B------:R-:W-:Y:S01]  /*06d0*/  BAR.SYNC.DEFER_BLOCKING 0x0 ;  /* 0x0000000000007b1d */ /* 0x000fe20000010000 */
[----:B--2---:R-:W-:Y:S02]  /*06e0*/  @!P2 LOP3.LUT R26, R8, 0x80000000, RZ, 0x3c, !PT ;  /* 0x80000000081aa812 */ /* 0x004fe400078e3cff */
[----:B---3--:R-:W-:Y:S02]  /*06f0*/  @!P0 LOP3.LUT R24, R6, 0x80000000, RZ, 0x3c, !PT ;  /* 0x8000000006188812 */ /* 0x008fe400078e3cff */
[----:B----4-:R-:W-:Y:S02]  /*0700*/  @!P1 LOP3.LUT R25, R7, 0x80000000, RZ, 0x3c, !PT ;  /* 0x8000000007199812 */ /* 0x010fe400078e3cff */
[----:B-----5:R-:W-:Y:S02]  /*0710*/  @!P3 LOP3.LUT R27, R9, 0x80000000, RZ, 0x3c, !PT ;  /* 0x80000000091bb812 */ /* 0x020fe400078e3cff */
[----:B------:R-:W-:-:S02]  /*0720*/  @!P4 LOP3.LUT R28, R10, 0x80000000, RZ, 0x3c, !PT ;  /* 0x800000000a1cc812 */ /* 0x000fc400078e3cff */
[----:B------:R-:W-:-:S07]  /*0730*/  @!P5 LOP3.LUT R30, R11, 0x80000000, RZ, 0x3c, !PT ;  /* 0x800000000b1ed812 */ /* 0x000fce00078e3cff */
.L_x_217:
[----:B------:R-:W-:Y:S01]  /*0740*/  UISETP.LT.AND UP0, UPT, UR5, 0x6, UPT ;  /* 0x000000060500788c */ /* 0x000fe2000bf01270 */
[----:B------:R-:W-:Y:S01]  /*0750*/  STS [R29], RZ ;  /* 0x000000ff1d007388 */ /* 0x000fe20000000800 */
[----:B------:R-:W-:Y:S01]  /*0760*/  UIADD3 UR6, UPT, UPT, UR8, -0x6, URZ ;  /* 0xfffffffa08067890 */ /* 0x000fe2000fffe0ff */
[----:B------:R-:W-:Y:S01]  /*0770*/  ISETP.NE.AND P1, PT, R23, 0x1f, PT ;  /* 0x0000001f1700780c */ /* 0x000fe20003f25270 */
[----:B------:R-:W-:Y:S01]  /*0780*/  USEL UR4, UR5, 0x6, UP0 ;  /* 0x0000000605047887 */ /* 0x000fe20008000000 */
[----:B------:R-:W-:Y:S01]  /*0790*/  STS [R29+0x400], RZ ;  /* 0x000400ff1d007388 */ /* 0x000fe20000000800 */
[C---:B------:R-:W-:Y:S01]  /*07a0*/  ISETP.NE.AND P2, PT, R105.reuse, 0x6, PT ;  /* 0x000000066900780c */ /* 0x040fe20003f45270 */
[----:B------:R-:W-:Y:S01]  /*07b0*/  UISETP.GE.AND UP0, UPT, UR8, UR9, UPT ;  /* 0x000000090800728c */ /* 0x000fe2000bf06270 */
[----:B0-2---:R-:W-:Y:S01]  /*07c0*/  SHF.R.U32.HI R4, RZ, UR6, R2 ;  /* 0x00000006ff047c19 */ /* 0x005fe20008011602 */
[----:B------:R-:W-:Y:S01]  /*07d0*/  UBMSK UR4, URZ, UR4 ;  /* 0x00000004ff04729b */ /* 0x000fe20008000000 */
[----:B------:R-:W-:Y:S01]  /*07e0*/  STS [R29+0x800], RZ ;  /* 0x000800ff1d007388 */ /* 0x000fe20000000800 */
[----:B------:R-:W-:-:S03]  /*07f0*/  ISETP.NE.AND P3, PT, R105, 0x7, PT ;  /* 0x000000076900780c */ /* 0x000fc60003f65270 */
[----:B------:R-:W-:Y:S01]  /*0800*/  STS [R29+0xc00], RZ ;  /* 0x000c00ff1d007388 */ /* 0x000fe20000000800 */
[----:B------:R-:W-:-:S03]  /*0810*/  LOP3.LUT R4, R4, UR4, RZ, 0xc0, !PT ;  /* 0x0000000404047c12 */ /* 0x000fc6000f8ec0ff */
[----:B------:R-:W-:Y:S02]  /*0820*/  STS [R29+0x1000], RZ ;  /* 0x001000ff1d007388 */ /* 0x000fe40000000800 */
[----:B------:R-:W-:Y:S01]  /*0830*/  IMAD.SHL.U32 R5, R4, 0x400, RZ ;  /* 0x0000040004057824 */ /* 0x000fe200078e00ff */
[----:B------:R-:W-:Y:S01]  /*0840*/  SHF.R.U32.HI R4, RZ, 0x4, R4 ;  /* 0x00000004ff047819 */ /* 0x000fe20000011604 */
[----:B------:R-:W-:Y:S03]  /*0850*/  STS [R29+0x1400], RZ ;  /* 0x001400ff1d007388 */ /* 0x000fe60000000800 */
[----:B------:R-:W-:Y:S01]  /*0860*/  LOP3.LUT R36, R5, 0x7c00, RZ, 0xc0, !PT ;  /* 0x00007c0005247812 */ /* 0x000fe200078ec0ff */
[----:B------:R-:W-:Y:S01]  /*0870*/  STS [R29+0x1800], RZ ;  /* 0x001800ff1d007388 */ /* 0x000fe20000000800 */
[----:B------:R-:W-:-:S03]  /*0880*/  LOP3.LUT R4, R4, 0xffffffe, RZ, 0xc0, !PT ;  /* 0x0ffffffe04047812 */ /* 0x000fc600078ec0ff */
[----:B------:R-:W-:Y:S01]  /*0890*/  STS [R29+0x1c00], RZ ;  /* 0x001c00ff1d007388 */ /* 0x000fe20000000800 */
[----:B------:R-:W-:Y:S02]  /*08a0*/  IADD3 R36, PT, PT, R4, R29, R36 ;  /* 0x0000001d04247210 */ /* 0x000fe40007ffe024 */
[----:B------:R-:W-:Y:S01]  /*08b0*/  SHF.R.U32.HI R4, RZ, UR6, R3 ;  /* 0x00000006ff047c19 */ /* 0x000fe20008011603 */
[----:B------:R-:W-:Y:S03]  /*08c0*/  STS [R29+0x2000], RZ ;  /* 0x002000ff1d007388 */ /* 0x000fe60000000800 */
[----:B------:R-:W-:Y:S01]  /*08d0*/  LOP3.LUT R4, R4, UR4, RZ, 0xc0, !PT ;  /* 0x0000000404047c12 */ /* 0x000fe2000f8ec0ff */
[----:B------:R-:W-:Y:S03]  /*08e0*/  STS [R29+0x2400], RZ ;  /* 0x002400ff1d007388 */ /* 0x000fe60000000800 */
[----:B------:R-:W-:Y:S01]  /*08f0*/  SHF.R.U32.HI R6, RZ, 0x4, R4 ;  /* 0x00000004ff067819 */ /* 0x000fe20000011604 */
[----:B------:R-:W-:Y:S01]  /*0900*/  STS [R29+0x2800], RZ ;  /* 0x002800ff1d007388 */ /* 0x000fe20000000800 */
[----:B------:R-:W-:-:S02]  /*0910*/  IMAD.SHL.U32 R5, R4, 0x400, RZ ;  /* 0x0000040004057824 */ /* 0x000fc400078e00ff */
[----:B------:R-:W-:Y:S01]  /*0920*/  LOP3.LUT R6, R6, 0xffffffe, RZ, 0xc0, !PT ;  /* 0x0ffffffe06067812 */ /* 0x000fe200078ec0ff */
[----:B------:R-:W-:Y:S02]  /*0930*/  STS [R29+0x2c00], RZ ;  /* 0x002c00ff1d007388 */ /* 0x000fe40000000800 */
[----:B------:R-:W-:Y:S02]  /*0940*/  LOP3.LUT R4, R5, 0x7c00, RZ, 0xc0, !PT ;  /* 0x00007c0005047812 */ /* 0x000fe400078ec0ff */
[----:B------:R-:W-:Y:S02]  /*0950*/  STS [R29+0x3000], RZ ;  /* 0x003000ff1d007388 */ /* 0x000fe40000000800 */
[----:B------:R-:W-:Y:S02]  /*0960*/  IADD3 R37, PT, PT, R6, R29, R4 ;  /* 0x0000001d06257210 */ /* 0x000fe40007ffe004 */
[----:B------:R-:W-:Y:S01]  /*0970*/  STS [R29+0x3400], RZ ;  /* 0x003400ff1d007388 */ /* 0x000fe20000000800 */
[----:B------:R-:W-:-:S03]  /*0980*/  SHF.R.U32.HI R4, RZ, UR6, R12 ;  /* 0x00000006ff047c19 */ /* 0x000fc6000801160c */
        /* <DEDUP_REMOVED lines=10> */
[----:B------:R-:W-:-:S03]  /*0a30*/  IADD3 R39, PT, PT, R39, R29, R6 ;  /* 0x0000001d27277210 */ /* 0x000fc60007ffe006 */
[----:B------:R-:W-:Y:S04]  /*0a40*/  STS [R29+0x4c00], RZ ;  /* 0x004c00ff1d007388 */ /* 0x000fe80000000800 */
        /* <DEDUP_REMOVED lines=13> */
[----:B------:R-:W0:Y:S02]  /*0b20*/  LDS.U16 R34, [R36] ;  /* 0x0000000024227984 */ /* 0x000e240000000400 */
[----:B0-----:R-:W-:-:S05]  /*0b30*/  VIADD R5, R34, 0x1 ;  /* 0x0000000122057836 */ /* 0x001fca0000000000 */
[----:B------:R0:W-:Y:S04]  /*0b40*/  STS.U16 [R36], R5 ;  /* 0x0000000524007388 */ /* 0x0001e80000000400 */
[----:B------:R-:W1:Y:S01]  /*0b50*/  LDS.U16 R38, [R37] ;  /* 0x0000000025267984 */ /* 0x000e620000000400 */
[----:B0-----:R-:W-:-:S04]  /*0b60*/  SHF.R.U32.HI R5, RZ, UR6, R13 ;  /* 0x00000006ff057c19 */ /* 0x001fc8000801160d */
[----:B------:R-:W-:-:S05]  /*0b70*/  LOP3.LUT R5, R5, UR4, RZ, 0xc0, !PT ;  /* 0x0000000405057c12 */ /* 0x000fca000f8ec0ff */
[----:B------:R-:W-:Y:S01]  /*0b80*/  IMAD.SHL.U32 R6, R5, 0x400, RZ ;  /* 0x0000040005067824 */ /* 0x000fe200078e00ff */
[----:B------:R-:W-:-:S04]  /*0b90*/  SHF.R.U32.HI R5, RZ, 0x4, R5 ;  /* 0x00000004ff057819 */ /* 0x000fc80000011605 */
[----:B------:R-:W-:Y:S02]  /*0ba0*/  LOP3.LUT R8, R6, 0x7c00, RZ, 0xc0, !PT ;  /* 0x00007c0006087812 */ /* 0x000fe400078ec0ff */
[----:B------:R-:W-:-:S04]  /*0bb0*/  LOP3.LUT R5, R5, 0xffffffe, RZ, 0xc0, !PT ;  /* 0x0ffffffe05057812 */ /* 0x000fc800078ec0ff */
[----:B------:R-:W-:Y:S01]  /*0bc0*/  IADD3 R41, PT, PT, R5, R29, R8 ;  /* 0x0000001d05297210 */ /* 0x000fe20007ffe008 */
[----:B-1----:R-:W-:-:S05]  /*0bd0*/  VIADD R4, R38, 0x1 ;  /* 0x0000000126047836 */ /* 0x002fca0000000000 */
[----:B------:R0:W-:Y:S04]  /*0be0*/  STS.U16 [R37], R4 ;  /* 0x0000000425007388 */ /* 0x0001e80000000400 */
[----:B------:R-:W1:Y:S01]  /*0bf0*/  LDS.U16 R40, [R39] ;  /* 0x0000000027287984 */ /* 0x000e620000000400 */
[----:B0-----:R-:W-:-:S04]  /*0c00*/  SHF.R.U32.HI R4, RZ, UR6, R14 ;  /* 0x00000006ff047c19 */ /* 0x001fc8000801160e */
[----:B------:R-:W-:-:S05]  /*0c10*/  LOP3.LUT R4, R4, UR4, RZ, 0xc0, !PT ;  /* 0x0000000404047c12 */ /* 0x000fca000f8ec0ff */
[----:B------:R-:W-:Y:S01]  /*0c20*/  IMAD.SHL.U32 R5, R4, 0x400, RZ ;  /* 0x0000040004057824 */ /* 0x000fe200078e00ff */
[----:B------:R-:W-:-:S04]  /*0c30*/  SHF.R.U32.HI R4, RZ, 0x4, R4 ;  /* 0x00000004ff047819 */ /* 0x000fc80000011604 */
[----:B------:R-:W-:Y:S02]  /*0c40*/  LOP3.LUT R8, R5, 0x7c00, RZ, 0xc0, !PT ;  /* 0x00007c0005087812 */ /* 0x000fe400078ec0ff */
[----:B------:R-:W-:Y:S02]  /*0c50*/  LOP3.LUT R43, R4, 0xffffffe, RZ, 0xc0, !PT ;  /* 0x0ffffffe042b7812 */ /* 0x000fe400078ec0ff */
[----:B------:R-:W-:Y:S02]  /*0c60*/  SHF.R.U32.HI R5, RZ, UR6, R15 ;  /* 0x00000006ff057c19 */ /* 0x000fe4000801160f */
[----:B------:R-:W-:Y:S02]  /*0c70*/  IADD3 R43, PT, PT, R43, R29, R8 ;  /* 0x0000001d2b2b7210 */ /* 0x000fe40007ffe008 */
[----:B------:R-:W-:Y:S01]  /*0c80*/  LOP3.LUT R5, R5, UR4, RZ, 0xc0, !PT ;  /* 0x0000000405057c12 */ /* 0x000fe2000f8ec0ff */
[----:B-1----:R-:W-:-:S05]  /*0c90*/  VIADD R6, R40, 0x1 ;  /* 0x0000000128067836 */ /* 0x002fca0000000000 */
[----:B------:R0:W-:Y:S04]  /*0ca0*/  STS.U16 [R39], R6 ;  /* 0x0000000627007388 */ /* 0x0001e80000000400 */
[----:B------:R-:W1:Y:S01]  /*0cb0*/  LDS.U16 R42, [R41] ;  /* 0x00000000292a7984 */ /* 0x000e620000000400 */
[----:B0-----:R-:W-:Y:S01]  /*0cc0*/  IMAD.SHL.U32 R6, R5, 0x400, RZ ;  /* 0x0000040005067824 */ /* 0x001fe200078e00ff */
        /* <DEDUP_REMOVED lines=127> */
[----:B0-----:R-:W-:Y:S01]  /*14c0*/  SHF.R.U32.HI R4, RZ, UR6, R30 ;  /* 0x00000006ff047c19 */ /* 0x001fe2000801161e */
[----:B------:R-:W0:Y:S03]  /*14d0*/  S2UR UR6, SR_CgaCtaId ;  /* 0x00000000000679c3 */ /* 0x000e260000008800 */
[----:B------:R-:W-:Y:S01]  /*14e0*/  LOP3.LUT R4, R4, UR4, RZ, 0xc0, !PT ;  /* 0x0000000404047c12 */ /* 0x000fe2000f8ec0ff */
[----:B------:R-:W-:-:S04]  /*14f0*/  UMOV UR4, 0x400 ;  /* 0x0000040000047882 */ /* 0x000fc80000000000 */
[----:B------:R-:W-:Y:S01]  /*1500*/  IMAD.SHL.U32 R5, R4, 0x400, RZ ;  /* 0x0000040004057824 */ /* 0x000fe200078e00ff */
[----:B------:R-:W-:-:S04]  /*1510*/  SHF.R.U32.HI R4, RZ, 0x4, R4 ;  /* 0x00000004ff047819 */ /* 0x000fc80000011604 */
[----:B------:R-:W-:Y:S02]  /*1520*/  LOP3.LUT R8, R5, 0x7c00, RZ, 0xc0, !PT ;  /* 0x00007c0005087812 */ /* 0x000fe400078ec0ff */
[----:B------:R-:W-:-:S04]  /*1530*/  LOP3.LUT R71, R4, 0xffffffe, RZ, 0xc0, !PT ;  /* 0x0ffffffe04477812 */ /* 0x000fc800078ec0ff */
[----:B------:R-:W-:Y:S01]  /*1540*/  IADD3 R71, PT, PT, R71, R29, R8 ;  /* 0x0000001d47477210 */ /* 0x000fe20007ffe008 */
[----:B0-----:R-:W-:Y:S01]  /*1550*/  ULEA UR4, UR6, UR4, 0x18 ;  /* 0x0000000406047291 */ /* 0x001fe2000f8ec0ff */
[----:B-1----:R-:W-:-:S05]  /*1560*/  VIADD R6, R68, 0x1 ;  /* 0x0000000144067836 */ /* 0x002fca0000000000 */
[----:B------:R-:W-:Y:S04]  /*1570*/  STS.U16 [R67], R6 ;  /* 0x0000000643007388 */ /* 0x000fe80000000400 */
[----:B------:R-:W0:Y:S02]  /*1580*/  LDS.U16 R70, [R69] ;  /* 0x0000000045467984 */ /* 0x000e240000000400 */
[----:B0-----:R-:W-:-:S05]  /*1590*/  VIADD R4, R70, 0x1 ;  /* 0x0000000146047836 */ /* 0x001fca0000000000 */
[----:B------:R-:W-:Y:S04]  /*15a0*/  STS.U16 [R69], R4 ;  /* 0x0000000445007388 */ /* 0x000fe80000000400 */
[----:B------:R-:W0:Y:S02]  /*15b0*/  LDS.U16 R72, [R71] ;  /* 0x0000000047487984 */ /* 0x000e240000000400 */
[----:B0-----:R-:W-:-:S05]  /*15c0*/  VIADD R6, R72, 0x1 ;  /* 0x0000000148067836 */ /* 0x001fca0000000000 */
[----:B------:R-:W-:Y:S01]  /*15d0*/  STS.U16 [R71], R6 ;  /* 0x0000000647007388 */ /* 0x000fe20000000400 */
[----:B------:R-:W-:Y:S06]  /*15e0*/  BAR.SYNC.DEFER_BLOCKING 0x0 ;  /* 0x0000000000007b1d */ /* 0x000fec0000010000 */
[----:B------:R-:W-:Y:S04]  /*15f0*/  LDS R73, [R31] ;  /* 0x000000001f497984 */ /* 0x000fe80000000800 */
[----:B------:R-:W0:Y:S04]  /*1600*/  LDS R74, [R31+0x4] ;  /* 0x000004001f4a7984 */ /* 0x000e280000000800 */
        /* <DEDUP_REMOVED lines=12> */
[----:B-1----:R-:W-:-:S03]  /*16d0*/  IMAD.IADD R75, R75, 0x1, R74 ;  /* 0x000000014b4b7824 */ /* 0x002fc600078e024a */
[----:B------:R-:W1:Y:S01]  /*16e0*/  LDS R86, [R31+0x34] ;  /* 0x000034001f567984 */ /* 0x000e620000000800 */
[----:B--2---:R-:W-:-:S03]  /*16f0*/  IMAD.IADD R76, R76, 0x1, R75 ;  /* 0x000000014c4c7824 */ /* 0x004fc600078e024b */
[----:B------:R-:W2:Y:S01]  /*1700*/  LDS R87, [R31+0x38] ;  /* 0x000038001f577984 */ /* 0x000ea20000000800 */
[----:B---3--:R-:W-:-:S03]  /*1710*/  IMAD.IADD R77, R77, 0x1, R76 ;  /* 0x000000014d4d7824 */ /* 0x008fc600078e024c */
[----:B------:R-:W3:Y:S01]  /*1720*/  LDS R88, [R31+0x3c] ;  /* 0x00003c001f587984 */ /* 0x000ee20000000800 */
[----:B----4-:R-:W-:-:S03]  /*1730*/  IMAD.IADD R78, R78, 0x1, R77 ;  /* 0x000000014e4e7824 */ /* 0x010fc600078e024d */
[----:B------:R-:W4:Y:S01]  /*1740*/  LDS R89, [R31+0x40] ;  /* 0x000040001f597984 */ /* 0x000f220000000800 */
[----:B-----5:R-:W-:-:S03]  /*1750*/  IMAD.IADD R79, R79, 0x1, R78 ;  /* 0x000000014f4f7824 */ /* 0x020fc600078e024e */
[----:B------:R-:W5:Y:S01]  /*1760*/  LDS R90, [R31+0x44] ;  /* 0x000044001f5a7984 */ /* 0x000f620000000800 */
[----:B------:R-:W-:-:S03]  /*1770*/  IMAD.IADD R80, R80, 0x1, R79 ;  /* 0x0000000150507824 */ /* 0x000fc600078e024f */
        /* <DEDUP_REMOVED lines=29> */
[----:B------:R-:W-:-:S04]  /*1950*/  IMAD.IADD R95, R95, 0x1, R94 ;  /* 0x000000015f5f7824 */ /* 0x000fc800078e025e */
[----:B0-----:R-:W-:-:S04]  /*1960*/  IMAD.IADD R96, R96, 0x1, R95 ;  /* 0x0000000160607824 */ /* 0x001fc800078e025f */
[----:B-1----:R-:W-:-:S04]  /*1970*/  IMAD.IADD R97, R97, 0x1, R96 ;  /* 0x0000000161617824 */ /* 0x002fc800078e0260 */
[----:B--2---:R-:W-:-:S04]  /*1980*/  IMAD.IADD R98, R98, 0x1, R97 ;  /* 0x0000000162627824 */ /* 0x004fc800078e0261 */
[----:B---3--:R-:W-:-:S04]  /*1990*/  IMAD.IADD R99, R99, 0x1, R98 ;  /* 0x0000000163637824 */ /* 0x008fc800078e0262 */
[----:B----4-:R-:W-:-:S04]  /*19a0*/  IMAD.IADD R100, R100, 0x1, R99 ;  /* 0x0000000164647824 */ /* 0x010fc800078e0263 */
[----:B-----5:R-:W-:-:S04]  /*19b0*/  IMAD.IADD R101, R101, 0x1, R100 ;  /* 0x0000000165657824 */ /* 0x020fc800078e0264 */
[----:B------:R-:W-:-:S04]  /*19c0*/  IMAD.IADD R102, R102, 0x1, R101 ;  /* 0x0000000166667824 */ /* 0x000fc800078e0265 */
[----:B------:R-:W-:-:S04]  /*19d0*/  IMAD.IADD R103, R103, 0x1, R102 ;  /* 0x0000000167677824 */ /* 0x000fc800078e0266 */
[----:B------:R-:W-:-:S04]  /*19e0*/  IMAD.IADD R104, R104, 0x1, R103 ;  /* 0x0000000168687824 */ /* 0x000fc800078e0267 */
[----:B------:R-:W-:-:S05]  /*19f0*/  IMAD.IADD R106, R5, 0x1, R104 ;  /* 0x00000001056a7824 */ /* 0x000fca00078e0268 */
        /* <DEDUP_REMOVED lines=8> */
[----:B------:R-:W0:Y:S02]  /*1a80*/  SHFL.UP P0, R107, R108, 0x10, RZ ;  /* 0x060000006c6b7989 */ /* 0x000e2400000000ff */
[----:B0-----:R-:W-:Y:S01]  /*1a90*/  @P0 IMAD.IADD R107, R108, 0x1, R107 ;  /* 0x000000016c6b0824 */ /* 0x001fe200078e026b */
[----:B------:R-:W-:-:S03]  /*1aa0*/  ISETP.NE.AND P0, PT, R105, 0x1, PT ;  /* 0x000000016900780c */ /* 0x000fc60003f05270 */
[----:B------:R-:W-:Y:S01]  /*1ab0*/  IMAD.IADD R106, R107, 0x1, -R106 ;  /* 0x000000016b6a7824 */ /* 0x000fe200078e0a6a */
[----:B------:R-:W-:Y:S01]  /*1ac0*/  @!P1 STS [R32+0x8400], R107 ;  /* 0x0084006b20009388 */ /* 0x000fe20000000800 */
[----:B------:R-:W-:Y:S01]  /*1ad0*/  BAR.SYNC.DEFER_BLOCKING 0x0 ;  /* 0x0000000000007b1d */ /* 0x000fe20000010000 */
[----:B------:R-:W-:-:S05]  /*1ae0*/  ISETP.NE.AND P1, PT, R105, 0x4, PT ;  /* 0x000000046900780c */ /* 0x000fca0003f25270 */
[----:B------:R-:W0:Y:S04]  /*1af0*/  LDS.128 R4, [UR4+0x8400] ;  /* 0x00840004ff047984 */ /* 0x000e280008000c00 */
[----:B------:R-:W1:Y:S01]  /*1b00*/  LDS.128 R8, [UR4+0x8410] ;  /* 0x00841004ff087984 */ /* 0x000e620008000c00 */
[C---:B0-----:R-:W-:Y:S01]  /*1b10*/  SEL R35, R4.reuse, R35, !P0 ;  /* 0x0000002304237207 */ /* 0x041fe20004000000 */
[----:B------:R-:W-:Y:S01]  /*1b20*/  IMAD.IADD R5, R4, 0x1, R5 ;  /* 0x0000000104057824 */ /* 0x000fe200078e0205 */
[----:B------:R-:W-:-:S03]  /*1b30*/  ISETP.NE.AND P0, PT, R105, 0x2, PT ;  /* 0x000000026900780c */ /* 0x000fc60003f05270 */
[----:B------:R-:W-:Y:S01]  /*1b40*/  IMAD.IADD R6, R6, 0x1, R5 ;  /* 0x0000000106067824 */ /* 0x000fe200078e0205 */
[----:B------:R-:W-:Y:S02]  /*1b50*/  SEL R35, R5, R35, !P0 ;  /* 0x0000002305237207 */ /* 0x000fe40004000000 */
[----:B------:R-:W-:Y:S01]  /*1b60*/  ISETP.NE.AND P0, PT, R105, 0x3, PT ;  /* 0x000000036900780c */ /* 0x000fe20003f05270 */
[----:B------:R-:W-:-:S03]  /*1b70*/  IMAD.IADD R7, R7, 0x1, R6 ;  /* 0x0000000107077824 */ /* 0x000fc600078e0206 */
[----:B------:R-:W-:Y:S01]  /*1b80*/  SEL R35, R6, R35, !P0 ;  /* 0x0000002306237207 */ /* 0x000fe20004000000 */
[----:B-1----:R-:W-:Y:S01]  /*1b90*/  IMAD.IADD R8, R7, 0x1, R8 ;  /* 0x0000000107087824 */ /* 0x002fe200078e0208 */
[----:B------:R-:W-:Y:S02]  /*1ba0*/  ISETP.NE.AND P0, PT, R105, 0x5, PT ;  /* 0x000000056900780c */ /* 0x000fe40003f05270 */
[----:B------:R-:W-:Y:S01]  /*1bb0*/  SEL R35, R7, R35, !P1 ;  /* 0x0000002307237207 */ /* 0x000fe20004800000 */
[----:B------:R-:W-:Y:S01]  /*1bc0*/  IMAD.IADD R9, R9, 0x1, R8 ;  /* 0x0000000109097824 */ /* 0x000fe200078e0208 */
[----:B------:R-:W-:Y:S02]  /*1bd0*/  ISETP.NE.AND P1, PT, R23, RZ, PT ;  /* 0x000000ff1700720c */ /* 0x000fe40003f25270 */
[----:B------:R-:W-:Y:S01]  /*1be0*/  SEL R35, R8, R35, !P0 ;  /* 0x0000002308237207 */ /* 0x000fe20004000000 */
[----:B------:R-:W-:Y:S01]  /*1bf0*/  IMAD.IADD R10, R10, 0x1, R9 ;  /* 0x000000010a0a7824 */ /* 0x000fe200078e0209 */
[----:B------:R-:W-:-:S02]  /*1c00*/  ISETP.GT.U32.AND P0, PT, R0, 0x1f, PT ;  /* 0x0000001f0000780c */ /* 0x000fc40003f04070 */
[----:B------:R-:W-:Y:S01]  /*1c10*/  SEL R35, R9, R35, !P2 ;  /* 0x0000002309237207 */ /* 0x000fe20005000000 */
[----:B------:R-:W-:Y:S01]  /*1c20*/  IMAD.IADD R11, R11, 0x1, R10 ;  /* 0x000000010b0b7824 */ /* 0x000fe200078e020a */
[----:B------:R-:W-:Y:S02]  /*1c30*/  ISETP.GT.U32.OR P2, PT, R0, 0x1f, P1 ;  /* 0x0000001f0000780c */ /* 0x000fe40000f44470 */
[----:B------:R-:W-:Y:S02]  /*1c40*/  SEL R4, R106, RZ, P1 ;  /* 0x000000ff6a047207 */ /* 0x000fe40000800000 */
[----:B------:R-:W-:-:S05]  /*1c50*/  SEL R35, R10, R35, !P3 ;  /* 0x000000230a237207 */ /* 0x000fca0005800000 */
[----:B------:R-:W-:Y:S01]  /*1c60*/  @P0 IMAD.IADD R106, R35, 0x1, R4 ;  /* 0x00000001236a0824 */ /* 0x000fe200078e0204 */
[----:B------:R-:W-:-:S03]  /*1c70*/  ISETP.NE.AND P0, PT, R0, RZ, PT ;  /* 0x000000ff0000720c */ /* 0x000fc60003f05270 */
[----:B------:R-:W-:-:S05]  /*1c80*/  @!P2 IMAD.U32 R106, R11, 0x10000, RZ ;  /* 0x000100000b6aa824 */ /* 0x000fca00078e00ff */
[----:B------:R-:W-:Y:S01]  /*1c90*/  @!P2 STS [UR4+0x8428], R106 ;  /* 0x0084286aff00a988 */ /* 0x000fe20008000804 */
[----:B------:R-:W-:Y:S06]  /*1ca0*/  BAR.SYNC.DEFER_BLOCKING 0x0 ;  /* 0x0000000000007b1d */ /* 0x000fec0000010000 */
[----:B------:R-:W0:Y:S02]  /*1cb0*/  LDS R4, [UR4+0x8428] ;  /* 0x00842804ff047984 */ /* 0x000e240008000800 */
[----:B0-----:R-:W-:-:S05]  /*1cc0*/  SEL R5, R4, RZ, P0 ;  /* 0x000000ff04057207 */ /* 0x001fca0000000000 */
[----:B------:R-:W-:-:S04]  /*1cd0*/  IMAD.IADD R4, R5, 0x1, R106 ;  /* 0x0000000105047824 */ /* 0x000fc800078e026a */
[--C-:B------:R-:W-:Y:S01]  /*1ce0*/  IMAD.IADD R6, R73, 0x1, R4.reuse ;  /* 0x0000000149067824 */ /* 0x100fe200078e0204 */
[----:B------:R-:W-:Y:S01]  /*1cf0*/  STS [R31], R4 ;  /* 0x000000041f007388 */ /* 0x000fe20000000800 */
[--C-:B------:R-:W-:Y:S02]  /*1d00*/  IMAD.IADD R74, R74, 0x1, R4.reuse ;  /* 0x000000014a4a7824 */ /* 0x100fe400078e0204 */
[--C-:B------:R-:W-:Y:S01]  /*1d10*/  IMAD.IADD R8, R75, 0x1, R4.reuse ;  /* 0x000000014b087824 */ /* 0x100fe200078e0204 */
[----:B------:R-:W-:Y:S01]  /*1d20*/  STS [R31+0x4], R6 ;  /* 0x000004061f007388 */ /* 0x000fe20000000800 */
[--C-:B------:R-:W-:Y:S02]  /*1d30*/  IMAD.IADD R76, R76, 0x1, R4.reuse ;  /* 0x000000014c4c7824 */ /* 0x100fe400078e0204 */
[--C-:B------:R-:W-:Y:S01]  /*1d40*/  IMAD.IADD R10, R77, 0x1, R4.reuse ;  /* 0x000000014d0a7824 */ /* 0x100fe200078e0204 */
[----:B------:R-:W-:Y:S01]  /*1d50*/  STS [R31+0x8], R74 ;  /* 0x0000084a1f007388 */ /* 0x000fe20000000800 */
[----:B------:R-:W-:-:S02]  /*1d60*/  IMAD.IADD R78, R78, 0x1, R4 ;  /* 0x000000014e4e7824 */ /* 0x000fc400078e0204 */
[--C-:B------:R-:W-:Y:S01]  /*1d70*/  IMAD.IADD R106, R79, 0x1, R4.reuse ;  /* 0x000000014f6a7824 */ /* 0x100fe200078e0204 */
[----:B------:R-:W-:Y:S01]  /*1d80*/  STS [R31+0xc], R8 ;  /* 0x00000c081f007388 */ /* 0x000fe20000000800 */
        /* <DEDUP_REMOVED lines=36> */
[----:B------:R-:W-:-:S03]  /*1fd0*/  IMAD.IADD R104, R104, 0x1, R4 ;  /* 0x0000000168687824 */ /* 0x000fc600078e0204 */
[----:B------:R-:W-:Y:S04]  /*1fe0*/  STS [R31+0x40], R88 ;  /* 0x000040581f007388 */ /* 0x000fe80000000800 */
        /* <DEDUP_REMOVED lines=15> */
[----:B------:R-:W-:Y:S01]  /*20e0*/  STS [R31+0x80], R104 ;  /* 0x000080681f007388 */ /* 0x000fe20000000800 */
[----:B------:R-:W-:Y:S06]  /*20f0*/  BAR.SYNC.DEFER_BLOCKING 0x0 ;  /* 0x0000000000007b1d */ /* 0x000fec0000010000 */
[----:B------:R-:W0:Y:S04]  /*2100*/  LDS.U16 R5, [R36] ;  /* 0x0000000024057984 */ /* 0x000e280000000400 */
[----:B------:R-:W1:Y:S04]  /*2110*/  LDS.U16 R37, [R37] ;  /* 0x0000000025257984 */ /* 0x000e680000000400 */
[----:B------:R-:W2:Y:S04]  /*2120*/  LDS.U16 R39, [R39] ;  /* 0x0000000027277984 */ /* 0x000ea80000000400 */
[----:B------:R-:W3:Y:S04]  /*2130*/  LDS.U16 R41, [R41] ;  /* 0x0000000029297984 */ /* 0x000ee80000000400 */
[----:B------:R-:W4:Y:S04]  /*2140*/  LDS.U16 R43, [R43] ;  /* 0x000000002b2b7984 */ /* 0x000f280000000400 */
[----:B------:R-:W5:Y:S04]  /*2150*/  LDS.U16 R45, [R45] ;  /* 0x000000002d2d7984 */ /* 0x000f680000000400 */
[----:B------:R-:W5:Y:S04]  /*2160*/  LDS.U16 R47, [R47] ;  /* 0x000000002f2f7984 */ /* 0x000f680000000400 */
[----:B------:R-:W5:Y:S04]  /*2170*/  LDS.U16 R49, [R49] ;  /* 0x0000000031317984 */ /* 0x000f680000000400 */
[----:B------:R-:W5:Y:S04]  /*2180*/  LDS.U16 R51, [R51] ;  /* 0x0000000033337984 */ /* 0x000f680000000400 */
[----:B------:R-:W5:Y:S04]  /*2190*/  LDS.U16 R53, [R53] ;  /* 0x0000000035357984 */ /* 0x000f680000000400 */
[----:B------:R-:W5:Y:S01]  /*21a0*/  LDS.U16 R55, [R55] ;  /* 0x0000000037377984 */ /* 0x000f620000000400 */
[----:B0-----:R-:W-:-:S03]  /*21b0*/  IMAD.IADD R5, R34, 0x1, R5 ;  /* 0x0000000122057824 */ /* 0x001fc600078e0205 */
[----:B------:R-:W0:Y:S01]  /*21c0*/  LDS.U16 R57, [R57] ;  /* 0x0000000039397984 */ /* 0x000e220000000400 */
[----:B-1----:R-:W-:-:S03]  /*21d0*/  IMAD.IADD R37, R38, 0x1, R37 ;  /* 0x0000000126257824 */ /* 0x002fc600078e0225 */
[----:B------:R-:W1:Y:S01]  /*21e0*/  LDS.U16 R59, [R59] ;  /* 0x000000003b3b7984 */ /* 0x000e620000000400 */
[----:B--2---:R-:W-:-:S03]  /*21f0*/  IMAD.IADD R39, R40, 0x1, R39 ;  /* 0x0000000128277824 */ /* 0x004fc600078e0227 */
[----:B------:R-:W2:Y:S01]  /*2200*/  LDS.U16 R61, [R61] ;  /* 0x000000003d3d7984 */ /* 0x000ea20000000400 */
[----:B---3--:R-:W-:-:S03]  /*2210*/  IMAD.IADD R41, R42, 0x1, R41 ;  /* 0x000000012a297824 */ /* 0x008fc600078e0229 */
[----:B------:R-:W3:Y:S01]  /*2220*/  LDS.U16 R63, [R63] ;  /* 0x000000003f3f7984 */ /* 0x000ee20000000400 */
[----:B----4-:R-:W-:-:S03]  /*2230*/  IMAD.IADD R43, R44, 0x1, R43 ;  /* 0x000000012c2b7824 */ /* 0x010fc600078e022b */
[----:B------:R-:W4:Y:S01]  /*2240*/  LDS.U16 R65, [R65] ;  /* 0x0000000041417984 */ /* 0x000f220000000400 */
[----:B-----5:R-:W-:-:S03]  /*2250*/  IMAD.IADD R45, R46, 0x1, R45 ;  /* 0x000000012e2d7824 */ /* 0x020fc600078e022d */
[----:B------:R-:W5:Y:S01]  /*2260*/  LDS.U16 R67, [R67] ;  /* 0x0000000043437984 */ /* 0x000f620000000400 */
[----:B------:R-:W-:-:S03]  /*2270*/  IMAD.IADD R47, R48, 0x1, R47 ;  /* 0x00000001302f7824 */ /* 0x000fc600078e022f */
[----:B------:R-:W5:Y:S01]  /*2280*/  LDS.U16 R69, [R69] ;  /* 0x0000000045457984 */ /* 0x000f620000000400 */
[----:B------:R-:W-:-:S03]  /*2290*/  IMAD.IADD R49, R50, 0x1, R49 ;  /* 0x0000000132317824 */ /* 0x000fc600078e0231 */
[----:B------:R-:W5:Y:S01]  /*22a0*/  LDS.U16 R71, [R71] ;  /* 0x0000000047477984 */ /* 0x000f620000000400 */
[----:B------:R-:W-:Y:S02]  /*22b0*/  IMAD.IADD R51, R52, 0x1, R51 ;  /* 0x0000000134337824 */ /* 0x000fe400078e0233 */
[----:B------:R-:W-:Y:S02]  /*22c0*/  IMAD.IADD R53, R54, 0x1, R53 ;  /* 0x0000000136357824 */ /* 0x000fe400078e0235 */
[----:B------:R-:W-:Y:S02]  /*22d0*/  IMAD.IADD R55, R56, 0x1, R55 ;  /* 0x0000000138377824 */ /* 0x000fe400078e0237 */
[----:B0-----:R-:W-:Y:S02]  /*22e0*/  IMAD.IADD R57, R58, 0x1, R57 ;  /* 0x000000013a397824 */ /* 0x001fe400078e0239 */
[----:B-1----:R-:W-:Y:S02]  /*22f0*/  IMAD.IADD R59, R60, 0x1, R59 ;  /* 0x000000013c3b7824 */ /* 0x002fe400078e023b */
[----:B--2---:R-:W-:-:S02]  /*2300*/  IMAD.IADD R61, R62, 0x1, R61 ;  /* 0x000000013e3d7824 */ /* 0x004fc400078e023d */
[----:B---3--:R-:W-:Y:S02]  /*2310*/  IMAD.IADD R63, R64, 0x1, R63 ;  /* 0x00000001403f7824 */ /* 0x008fe400078e023f */
[----:B----4-:R-:W-:Y:S02]  /*2320*/  IMAD.IADD R65, R66, 0x1, R65 ;  /* 0x0000000142417824 */ /* 0x010fe400078e0241 */
[----:B-----5:R-:W-:Y:S02]  /*2330*/  IMAD.IADD R67, R68, 0x1, R67 ;  /* 0x0000000144437824 */ /* 0x020fe400078e0243 */
[----:B------:R-:W-:Y:S02]  /*2340*/  IMAD.IADD R69, R70, 0x1, R69 ;  /* 0x0000000146457824 */ /* 0x000fe400078e0245 */
[----:B------:R-:W-:Y:S01]  /*2350*/  IMAD.IADD R71, R72, 0x1, R71 ;  /* 0x0000000148477824 */ /* 0x000fe200078e0247 */
[----:B------:R-:W-:Y:S06]  /*2360*/  BAR.SYNC.DEFER_BLOCKING 0x0 ;  /* 0x0000000000007b1d */ /* 0x000fec0000010000 */
[----:B------:R-:W-:Y:S05]  /*2370*/  BRA.U UP0, `(.L_x_216) ;  /* 0x0000000100f87547 */ /* 0x000fea000b800000 */
[----:B------:R-:W-:Y:S01]  /*2380*/  LEA R5, R5, UR4, 0x2 ;  /* 0x0000000405057c11 */ /* 0x000fe2000f8e10ff */
[----:B------:R-:W-:Y:S01]  /*2390*/  UIADD3 UR8, UPT, UPT, UR8, 0x6, URZ ;  /* 0x0000000608087890 */ /* 0x000fe2000fffe0ff */
[----:B------:R-:W-:Y:S01]  /*23a0*/  LEA R4, R37, UR4, 0x2 ;  /* 0x0000000425047c11 */ /* 0x000fe2000f8e10ff */
[----:B------:R-:W-:Y:S01]  /*23b0*/  UIADD3 UR5, UPT, UPT, UR5, -0x6, URZ ;  /* 0xfffffffa05057890 */ /* 0x000fe2000fffe0ff */
[----:B------:R-:W-:Y:S01]  /*23c0*/  LEA R7, R39, UR4, 0x2 ;  /* 0x0000000427077c11 */ /* 0x000fe2000f8e10ff */
[----:B------:R0:W-:Y:S01]  /*23d0*/  STS [R5], R2 ;  /* 0x0000000205007388 */ /* 0x0001e20000000800 */
[----:B------:R-:W-:Y:S02]  /*23e0*/  LEA R6, R41, UR4, 0x2 ;  /* 0x0000000429067c11 */ /* 0x000fe4000f8e10ff */
[----:B------:R-:W-:Y:S01]  /*23f0*/  LEA R9, R43, UR4, 0x2 ;  /* 0x000000042b097c11 */ /* 0x000fe2000f8e10ff */
[----:B------:R1:W-:Y:S01]  /*2400*/  STS [R4], R3 ;  /* 0x0000000304007388 */ /* 0x0003e20000000800 */
[----:B------:R-:W-:-:S02]  /*2410*/  LEA R8, R45, UR4, 0x2 ;  /* 0x000000042d087c11 */ /* 0x000fc4000f8e10ff */
[----:B------:R-:W-:Y:S01]  /*2420*/  LEA R11, R47, UR4, 0x2 ;  /* 0x000000042f0b7c11 */ /* 0x000fe2000f8e10ff */
[----:B------:R2:W-:Y:S01]  /*2430*/  STS [R7], R12 ;  /* 0x0000000c07007388 */ /* 0x0005e20000000800 */
[----:B------:R-:W-:Y:S02]  /*2440*/  LEA R10, R49, UR4, 0x2 ;  /* 0x00000004310a7c11 */ /* 0x000fe4000f8e10ff */
[----:B0-----:R-:W-:Y:S01]  /*2450*/  LEA R5, R51, UR4, 0x2 ;  /* 0x0000000433057c11 */ /* 0x001fe2000f8e10ff */
[----:B------:R0:W-:Y:S01]  /*2460*/  STS [R6], R13 ;  /* 0x0000000d06007388 */ /* 0x0001e20000000800 */
[----:B------:R-:W-:Y:S02]  /*2470*/  LEA R2, R53, UR4, 0x2 ;  /* 0x0000000435027c11 */ /* 0x000fe4000f8e10ff */
[----:B-1----:R-:W-:Y:S01]  /*2480*/  LEA R3, R55, UR4, 0x2 ;  /* 0x0000000437037c11 */ /* 0x002fe2000f8e10ff */
[----:B------:R1:W-:Y:S01]  /*2490*/  STS [R9], R14 ;  /* 0x0000000e09007388 */ /* 0x0003e20000000800 */
[----:B------:R-:W-:-:S02]  /*24a0*/  LEA R4, R57, UR4, 0x2 ;  /* 0x0000000439047c11 */ /* 0x000fc4000f8e10ff */
[----:B--2---:R-:W-:Y:S01]  /*24b0*/  LEA R7, R59, UR4, 0x2 ;  /* 0x000000043b077c11 */ /* 0x004fe2000f8e10ff */
[----:B------:R2:W-:Y:S01]  /*24c0*/  STS [R8], R15 ;  /* 0x0000000f08007388 */ /* 0x0005e20000000800 */
[----:B0-----:R-:W-:-:S03]  /*24d0*/  LEA R6, R63, UR4, 0x2 ;  /* 0x000000043f067c11 */ /* 0x001fc6000f8e10ff */
[----:B------:R0:W-:Y:S01]  /*24e0*/  STS [R11], R16 ;  /* 0x000000100b007388 */ /* 0x0001e20000000800 */
[----:B-1----:R-:W-:-:S03]  /*24f0*/  LEA R9, R61, UR4, 0x2 ;  /* 0x000000043d097c11 */ /* 0x002fc6000f8e10ff */
[----:B------:R-:W-:Y:S01]  /*2500*/  STS [R10], R17 ;  /* 0x000000110a007388 */ /* 0x000fe20000000800 */
[----:B--2---:R-:W-:-:S03]  /*2510*/  LEA R8, R67, UR4, 0x2 ;  /* 0x0000000443087c11 */ /* 0x004fc6000f8e10ff */
[----:B------:R1:W-:Y:S01]  /*2520*/  STS [R5], R18 ;  /* 0x0000001205007388 */ /* 0x0003e20000000800 */
[----:B0-----:R-:W-:-:S03]  /*2530*/  LEA R11, R65, UR4, 0x2 ;  /* 0x00000004410b7c11 */ /* 0x001fc6000f8e10ff */
[----:B------:R0:W-:Y:S04]  /*2540*/  STS [R2], R19 ;  /* 0x0000001302007388 */ /* 0x0001e80000000800 */
[----:B------:R2:W-:Y:S01]  /*2550*/  STS [R3], R20 ;  /* 0x0000001403007388 */ /* 0x0005e20000000800 */
[----:B-1----:R-:W-:-:S03]  /*2560*/  LEA R5, R69, UR4, 0x2 ;  /* 0x0000000445057c11 */ /* 0x002fc6000f8e10ff */
[----:B------:R2:W-:Y:S01]  /*2570*/  STS [R4], R21 ;  /* 0x0000001504007388 */ /* 0x0005e20000000800 */
[----:B0-----:R-:W-:-:S03]  /*2580*/  LEA R19, R71, UR4, 0x2 ;  /* 0x0000000447137c11 */ /* 0x001fc6000f8e10ff */
[----:B------:R2:W-:Y:S04]  /*2590*/  STS [R7], R22 ;  /* 0x0000001607007388 */ /* 0x0005e80000000800 */
[----:B------:R2:W-:Y:S04]  /*25a0*/  STS [R9], R24 ;  /* 0x0000001809007388 */ /* 0x0005e80000000800 */
[----:B------:R2:W-:Y:S04]  /*25b0*/  STS [R6], R25 ;  /* 0x0000001906007388 */ /* 0x0005e80000000800 */
[----:B------:R2:W-:Y:S04]  /*25c0*/  STS [R11], R26 ;  /* 0x0000001a0b007388 */ /* 0x0005e80000000800 */
[----:B------:R2:W-:Y:S04]  /*25d0*/  STS [R8], R27 ;  /* 0x0000001b08007388 */ /* 0x0005e80000000800 */
[----:B------:R2:W-:Y:S04]  /*25e0*/  STS [R5], R28 ;  /* 0x0000001c05007388 */ /* 0x0005e80000000800 */
[----:B------:R2:W-:Y:S01]  /*25f0*/  STS [R19], R30 ;  /* 0x0000001e13007388 */ /* 0x0005e20000000800 */
[----:B------:R-:W-:Y:S06]  /*2600*/  BAR.SYNC.DEFER_BLOCKING 0x0 ;  /* 0x0000000000007b1d */ /* 0x000fec0000010000 */
[----:B------:R2:W0:Y:S04]  /*2610*/  LDS R2, [R33] ;  /* 0x0000000021027984 */ /* 0x0004280000000800 */
[----:B------:R2:W1:Y:S04]  /*2620*/  LDS R3, [R33+0x4] ;  /* 0x0000040021037984 */ /* 0x0004680000000800 */
[----:B------:R2:W3:Y:S04]  /*2630*/  LDS R12, [R33+0x8] ;  /* 0x00000800210c7984 */ /* 0x0004e80000000800 */
[----:B------:R2:W4:Y:S04]  /*2640*/  LDS R13, [R33+0xc] ;  /* 0x00000c00210d7984 */ /* 0x0005280000000800 */
[----:B------:R2:W0:Y:S04]  /*2650*/  LDS R14, [R33+0x10] ;  /* 0x00001000210e7984 */ /* 0x0004280000000800 */
        /* <DEDUP_REMOVED lines=13> */
[----:B------:R2:W0:Y:S01]  /*2730*/  LDS R30, [R33+0x48] ;  /* 0x00004800211e7984 */ /* 0x0004220000000800 */
[----:B------:R-:W-:Y:S06]  /*2740*/  BAR.SYNC.DEFER_BLOCKING 0x0 ;  /* 0x0000000000007b1d */ /* 0x000fec0000010000 */
[----:B-1-34-:R-:W-:Y:S05]  /*2750*/  BRA `(.L_x_217) ;  /* 0xffffffdc00f87947 */ /* 0x01afea000383ffff */
.L_x_216:
[----:B------:R-:W-:Y:S01]  /*2760*/  LEA R5, R5, UR4, 0x2 ;  /* 0x0000000405057c11 */ /* 0x000fe2000f8e10ff */
[C---:B------:R-:W-:Y:S01]  /*2770*/  IMAD R33, R0.reuse, -0x48, R33 ;  /* 0xffffffb800217824 */ /* 0x040fe200078e0221 */
[----:B------:R-:W-:Y:S01]  /*2780*/  LEA R4, R37, UR4, 0x2 ;  /* 0x0000000425047c11 */ /* 0x000fe2000f8e10ff */
[----:B------:R-:W-:Y:S01]  /*2790*/  VIADD R11, R0, 0x300 ;  /* 0x00000300000b7836 */ /* 0x000fe20000000000 */
[----:B------:R-:W-:Y:S01]  /*27a0*/  LEA R39, R39, UR4, 0x2 ;  /* 0x0000000427277c11 */ /* 0x000fe2000f8e10ff */
[----:B------:R0:W-:Y:S01]  /*27b0*/  STS [R5], R2 ;  /* 0x0000000205007388 */ /* 0x0001e20000000800 */
[----:B------:R-:W-:Y:S02]  /*27c0*/  LEA R6, R41, UR4, 0x2 ;  /* 0x0000000429067c11 */ /* 0x000fe4000f8e10ff */
[----:B------:R-:W-:Y:S01]  /*27d0*/  LEA R43, R43, UR4, 0x2 ;  /* 0x000000042b2b7c11 */ /* 0x000fe2000f8e10ff */
[----:B------:R1:W-:Y:S01]  /*27e0*/  STS [R4], R3 ;  /* 0x0000000304007388 */ /* 0x0003e20000000800 */
[----:B------:R-:W-:-:S02]  /*27f0*/  LEA R8, R45, UR4, 0x2 ;  /* 0x000000042d087c11 */ /* 0x000fc4000f8e10ff */
[----:B------:R-:W-:Y:S01]  /*2800*/  LEA R47, R47, UR4, 0x2 ;  /* 0x000000042f2f7c11 */ /* 0x000fe2000f8e10ff */
[----:B------:R-:W-:Y:S01]  /*2810*/  STS [R39], R12 ;  /* 0x0000000c27007388 */ /* 0x000fe20000000800 */
[----:B------:R-:W-:Y:S02]  /*2820*/  LEA R10, R49, UR4, 0x2 ;  /* 0x00000004310a7c11 */ /* 0x000fe4000f8e10ff */
[----:B------:R-:W-:Y:S01]  /*2830*/  LEA R51, R51, UR4, 0x2 ;  /* 0x0000000433337c11 */ /* 0x000fe2000f8e10ff */
[----:B------:R2:W-:Y:S01]  /*2840*/  STS [R6], R13 ;  /* 0x0000000d06007388 */ /* 0x0005e20000000800 */
[----:B0-----:R-:W-:Y:S02]  /*2850*/  LEA R2, R53, UR4, 0x2 ;  /* 0x0000000435027c11 */ /* 0x001fe4000f8e10ff */
[----:B------:R-:W-:Y:S01]  /*2860*/  LEA R55, R55, UR4, 0x2 ;  /* 0x0000000437377c11 */ /* 0x000fe2000f8e10ff */
[----:B------:R0:W-:Y:S01]  /*2870*/  STS [R43], R14 ;  /* 0x0000000e2b007388 */ /* 0x0001e20000000800 */
[----:B-1----:R-:W-:-:S02]  /*2880*/  LEA R4, R57, UR4, 0x2 ;  /* 0x0000000439047c11 */ /* 0x002fc4000f8e10ff */
[----:B------:R-:W-:Y:S01]  /*2890*/  LEA R59, R59, UR4, 0x2 ;  /* 0x000000043b3b7c11 */ /* 0x000fe2000f8e10ff */
[----:B------:R1:W-:Y:S01]  /*28a0*/  STS [R8], R15 ;  /* 0x0000000f08007388 */ /* 0x0003e20000000800 */
[----:B------:R-:W-:Y:S01]  /*28b0*/  LEA R61, R61, UR4, 0x2 ;  /* 0x000000043d3d7c11 */ /* 0x000fe2000f8e10ff */
[C---:B--2---:R-:W-:Y:S01]  /*28c0*/  VIADD R13, R0.reuse, 0x500 ;  /* 0x00000500000d7836 */ /* 0x044fe20000000000 */
[----:B------:R-:W-:Y:S01]  /*28d0*/  LEA R6, R63, UR4, 0x2 ;  /* 0x000000043f067c11 */ /* 0x000fe2000f8e10ff */
[----:B------:R-:W-:Y:S01]  /*28e0*/  STS [R47], R16 ;  /* 0x000000102f007388 */ /* 0x000fe20000000800 */
[----:B------:R-:W-:Y:S01]  /*28f0*/  LEA R65, R65, UR4, 0x2 ;  /* 0x0000000441417c11 */ /* 0x000fe2000f8e10ff */
[C---:B0-----:R-:W-:Y:S01]  /*2900*/  VIADD R14, R0.reuse, 0x700 ;  /* 0x00000700000e7836 */ /* 0x041fe20000000000 */
[----:B------:R-:W-:Y:S01]  /*2910*/  LEA R69, R69, UR4, 0x2 ;  /* 0x0000000445457c11 */ /* 0x000fe2000f8e10ff */
[----:B------:R0:W-:Y:S01]  /*2920*/  STS [R10], R17 ;  /* 0x000000110a007388 */ /* 0x0001e20000000800 */
[----:B------:R-:W-:Y:S01]  /*2930*/  LEA R71, R71, UR4, 0x2 ;  /* 0x0000000447477c11 */ /* 0x000fe2000f8e10ff */
[C---:B-1----:R-:W-:Y:S01]  /*2940*/  VIADD R8, R0.reuse, 0x100 ;  /* 0x0000010000087836 */ /* 0x042fe20000000000 */
[C---:B------:R-:W-:Y:S01]  /*2950*/  LOP3.LUT R12, R0.reuse, 0x400, RZ, 0xfc, !PT ;  /* 0x00000400000c7812 */ /* 0x040fe200078efcff */
[----:B------:R1:W-:Y:S04]  /*2960*/  STS [R51], R18 ;  /* 0x0000001233007388 */ /* 0x0003e80000000800 */
[----:B------:R2:W-:Y:S01]  /*2970*/  STS [R2], R19 ;  /* 0x0000001302007388 */ /* 0x0005e20000000800 */
[----:B0-----:R-:W-:Y:S01]  /*2980*/  LEA R10, R67, UR4, 0x2 ;  /* 0x00000004430a7c11 */ /* 0x001fe2000f8e10ff */
[----:B------:R-:W0:Y:S02]  /*2990*/  LDCU UR4, c[0x0][0x3a0] ;  /* 0x00007400ff0477ac */ /* 0x000e240008000800 */
[----:B------:R3:W-:Y:S01]  /*29a0*/  STS [R55], R20 ;  /* 0x0000001437007388 */ /* 0x0007e20000000800 */
[----:B-1----:R-:W-:-:S03]  /*29b0*/  VIADD R18, R0, 0xa00 ;  /* 0x00000a0000127836 */ /* 0x002fc60000000000 */
[----:B------:R-:W-:Y:S01]  /*29c0*/  STS [R4], R21 ;  /* 0x0000001504007388 */ /* 0x000fe20000000800 */
[----:B--2---:R-:W1:Y:S03]  /*29d0*/  LDC.64 R2, c[0x0][0x388] ;  /* 0x0000e200ff027b82 */ /* 0x004e660000000a00 */
[----:B------:R-:W-:Y:S01]  /*29e0*/  STS [R59], R22 ;  /* 0x000000163b007388 */ /* 0x000fe20000000800 */
[----:B---3--:R-:W-:-:S03]  /*29f0*/  VIADD R20, R0, 0xb00 ;  /* 0x00000b0000147836 */ /* 0x008fc60000000000 */
[----:B------:R-:W-:Y:S04]  /*2a00*/  STS [R61], R24 ;  /* 0x000000183d007388 */ /* 0x000fe80000000800 */
[----:B------:R-:W-:Y:S01]  /*2a10*/  STS [R6], R25 ;  /* 0x0000001906007388 */ /* 0x000fe20000000800 */
[----:B0-----:R-:W-:Y:S02]  /*2a20*/  ISETP.GE.U32.AND P1, PT, R8, UR4, PT ;  /* 0x0000000408007c0c */ /* 0x001fe4000bf26070 */
[----:B------:R-:W-:Y:S01]  /*2a30*/  ISETP.GE.U32.AND P3, PT, R11, UR4, PT ;  /* 0x000000040b007c0c */ /* 0x000fe2000bf66070 */
[----:B------:R-:W-:Y:S01]  /*2a40*/  STS [R65], R26 ;  /* 0x0000001a41007388 */ /* 0x000fe20000000800 */
[----:B------:R-:W-:Y:S01]  /*2a50*/  ISETP.GE.U32.AND P5, PT, R13, UR4, PT ;  /* 0x000000040d007c0c */ /* 0x000fe2000bfa6070 */
[----:B------:R-:W-:Y:S01]  /*2a60*/  VIADD R13, R0, 0x600 ;  /* 0x00000600000d7836 */ /* 0x000fe20000000000 */
[----:B------:R-:W-:Y:S01]  /*2a70*/  ISETP.GE.U32.AND P4, PT, R12, UR4, PT ;  /* 0x000000040c007c0c */ /* 0x000fe2000bf86070 */
[----:B------:R0:W-:Y:S01]  /*2a80*/  STS [R10], R27 ;  /* 0x0000001b0a007388 */ /* 0x0001e20000000800 */
[----:B------:R-:W-:-:S02]  /*2a90*/  ISETP.GE.U32.AND P0, PT, R14, UR4, PT ;  /* 0x000000040e007c0c */ /* 0x000fc4000bf06070 */
[----:B------:R-:W-:Y:S01]  /*2aa0*/  ISETP.GE.U32.AND P6, PT, R13, UR4, PT ;  /* 0x000000040d007c0c */ /* 0x000fe2000bfc6070 */
[----:B------:R-:W-:Y:S01]  /*2ab0*/  STS [R69], R28 ;  /* 0x0000001c45007388 */ /* 0x000fe20000000800 */
[C---:B------:R-:W-:Y:S01]  /*2ac0*/  LOP3.LUT R14, R0.reuse, 0x800, RZ, 0xfc, !PT ;  /* 0x00000800000e7812 */ /* 0x040fe200078efcff */
[C---:B-1----:R-:W-:Y:S02]  /*2ad0*/  IMAD.WIDE.U32 R2, R0.reuse, 0x4, R2 ;  /* 0x0000000400027825 */ /* 0x042fe400078e0002 */
[----:B------:R-:W-:Y:S02]  /*2ae0*/  STS [R71], R30 ;  /* 0x0000001e47007388 */ /* 0x000fe40000000800 */
[----:B0-----:R-:W-:Y:S01]  /*2af0*/  VIADD R10, R0, 0x200 ;  /* 0x00000200000a7836 */ /* 0x001fe20000000000 */
[----:B------:R-:W-:Y:S04]  /*2b00*/  BAR.SYNC.DEFER_BLOCKING 0x0 ;  /* 0x0000000000007b1d */ /* 0x000fe80000010000 */
[----:B------:R-:W-:-:S02]  /*2b10*/  ISETP.GE.U32.AND P2, PT, R10, UR4, PT ;  /* 0x000000040a007c0c */ /* 0x000fc4000bf46070 */
[----:B------:R-:W0:Y:S04]  /*2b20*/  LDS R4, [R33+0x400] ;  /* 0x0004000021047984 */ /* 0x000e280000000800 */
[----:B------:R-:W1:Y:S04]  /*2b30*/  LDS R5, [R33+0x800] ;  /* 0x0008000021057984 */ /* 0x000e680000000800 */
[----:B------:R-:W2:Y:S04]  /*2b40*/  LDS R6, [R33+0xc00] ;  /* 0x000c000021067984 */ /* 0x000ea80000000800 */
[----:B------:R-:W3:Y:S04]  /*2b50*/  LDS R7, [R33+0x1000] ;  /* 0x0010000021077984 */ /* 0x000ee80000000800 */
[----:B------:R-:W-:Y:S04]  /*2b60*/  LDS R8, [R33+0x1400] ;  /* 0x0014000021087984 */ /* 0x000fe80000000800 */
[----:B------:R-:W4:Y:S04]  /*2b70*/  LDS R9, [R33+0x1800] ;  /* 0x0018000021097984 */ /* 0x000f280000000800 */
[----:B------:R-:W-:Y:S04]  /*2b80*/  LDS R10, [R33+0x1c00] ;  /* 0x001c0000210a7984 */ /* 0x000fe80000000800 */
[----:B------:R-:W-:Y:S04]  /*2b90*/  LDS R12, [R33+0x2400] ;  /* 0x00240000210c7984 */ /* 0x000fe80000000800 */
[----:B------:R-:W5:Y:S04]  /*2ba0*/  LDS R11, [R33+0x2000] ;  /* 0x00200000210b7984 */ /* 0x000f680000000800 */
[----:B------:R-:W-:Y:S01]  /*2bb0*/  LDS R16, [R33+0x4400] ;  /* 0x0044000021107984 */ /* 0x000fe20000000800 */
[----:B0-----:R-:W-:-:S03]  /*2bc0*/  @!P1 LOP3.LUT R13, R4, 0x80000000, RZ, 0x3c, !PT ;  /* 0x80000000040d9812 */ /* 0x001fc600078e3cff */
[----:B------:R-:W0:Y:S01]  /*2bd0*/  LDS R4, [R33+0x2800] ;  /* 0x0028000021047984 */ /* 0x000e220000000800 */
[----:B-1----:R-:W-:-:S03]  /*2be0*/  @!P2 LOP3.LUT R15, R5, 0x80000000, RZ, 0x3c, !PT ;  /* 0x80000000050fa812 */ /* 0x002fc600078e3cff */
[----:B------:R-:W1:Y:S01]  /*2bf0*/  LDS R5, [R33+0x2c00] ;  /* 0x002c000021057984 */ /* 0x000e620000000800 */
[----:B--2---:R-:W-:-:S03]  /*2c00*/  @!P3 LOP3.LUT R17, R6, 0x80000000, RZ, 0x3c, !PT ;  /* 0x800000000611b812 */ /* 0x004fc600078e3cff */
[----:B------:R-:W-:Y:S01]  /*2c10*/  @!P2 STG.E desc[UR10][R2.64+0x800], R15 ;  /* 0x0008000f0200a986 */ /* 0x000fe2000c10190a */
[----:B------:R-:W-:Y:S02]  /*2c20*/  ISETP.GE.U32.AND P2, PT, R0, UR4, PT ;  /* 0x0000000400007c0c */ /* 0x000fe4000bf46070 */
[----:B---3--:R-:W-:Y:S01]  /*2c30*/  @!P4 LOP3.LUT R19, R7, 0x80000000, RZ, 0x3c, !PT ;  /* 0x800000000713c812 */ /* 0x008fe200078e3cff */
[----:B------:R-:W2:Y:S04]  /*2c40*/  LDS R6, [R33+0x3000] ;  /* 0x0030000021067984 */ /* 0x000ea80000000800 */
[----:B------:R-:W-:Y:S01]  /*2c50*/  @!P1 STG.E desc[UR10][R2.64+0x400], R13 ;  /* 0x0004000d02009986 */ /* 0x000fe2000c10190a */
[----:B------:R-:W-:Y:S01]  /*2c60*/  ISETP.GE.U32.AND P1, PT, R14, UR4, PT ;  /* 0x000000040e007c0c */ /* 0x000fe2000bf26070 */
[----:B------:R-:W-:Y:S01]  /*2c70*/  VIADD R14, R0, 0x900 ;  /* 0x00000900000e7836 */ /* 0x000fe20000000000 */
[----:B----4-:R-:W-:Y:S01]  /*2c80*/  @!P6 LOP3.LUT R9, R9, 0x80000000, RZ, 0x3c, !PT ;  /* 0x800000000909e812 */ /* 0x010fe200078e3cff */
[----:B------:R3:W-:Y:S03]  /*2c90*/  @!P3 STG.E desc[UR10][R2.64+0xc00], R17 ;  /* 0x000c00110200b986 */ /* 0x0007e6000c10190a */
[----:B------:R-:W-:Y:S01]  /*2ca0*/  ISETP.GE.U32.AND P3, PT, R14, UR4, PT ;  /* 0x000000040e007c0c */ /* 0x000fe2000bf66070 */
[----:B------:R-:W4:Y:S04]  /*2cb0*/  LDS R7, [R33+0x3400] ;  /* 0x0034000021077984 */ /* 0x000f280000000800 */
[----:B------:R-:W4:Y:S02]  /*2cc0*/  LDS R13, [R33+0x3800] ;  /* 0x00380000210d7984 */ /* 0x000f240000000800 */
[----:B-----5:R-:W-:-:S02]  /*2cd0*/  @!P1 LOP3.LUT R11, R11, 0x80000000, RZ, 0x3c, !PT ;  /* 0x800000000b0b9812 */ /* 0x020fc400078e3cff */
[----:B---3--:R-:W-:Y:S01]  /*2ce0*/  @!P5 LOP3.LUT R17, R8, 0x80000000, RZ, 0x3c, !PT ;  /* 0x800000000811d812 */ /* 0x008fe200078e3cff */
[----:B------:R-:W3:Y:S03]  /*2cf0*/  LDS R14, [R33+0x3c00] ;  /* 0x003c0000210e7984 */ /* 0x000ee60000000800 */
[----:B------:R-:W-:Y:S01]  /*2d00*/  @!P3 LOP3.LUT R21, R12, 0x80000000, RZ, 0x3c, !PT ;  /* 0x800000000c15b812 */ /* 0x000fe200078e3cff */
[----:B------:R-:W5:Y:S04]  /*2d10*/  LDS R15, [R33+0x4000] ;  /* 0x00400000210f7984 */ /* 0x000f680000000800 */
[----:B------:R-:W5:Y:S04]  /*2d20*/  @!P2 LDS R8, [R33] ;  /* 0x000000002108a984 */ /* 0x000f680000000800 */
[----:B------:R0:W-:Y:S01]  /*2d30*/  @!P4 STG.E desc[UR10][R2.64+0x1000], R19 ;  /* 0x001000130200c986 */ /* 0x0001e2000c10190a */
[----:B------:R-:W-:-:S02]  /*2d40*/  ISETP.GE.U32.AND P4, PT, R18, UR4, PT ;  /* 0x0000000412007c0c */ /* 0x000fc4000bf86070 */
[----:B------:R-:W-:Y:S01]  /*2d50*/  LOP3.LUT R18, R0, 0xc00, RZ, 0xfc, !PT ;  /* 0x00000c0000127812 */ /* 0x000fe200078efcff */
[----:B------:R-:W-:Y:S01]  /*2d60*/  @!P5 STG.E desc[UR10][R2.64+0x1400], R17 ;  /* 0x001400110200d986 */ /* 0x000fe2000c10190a */
[----:B------:R-:W-:-:S03]  /*2d70*/  ISETP.GE.U32.AND P5, PT, R20, UR4, PT ;  /* 0x0000000414007c0c */ /* 0x000fc6000bfa6070 */
[----:B------:R1:W-:Y:S01]  /*2d80*/  @!P6 STG.E desc[UR10][R2.64+0x1800], R9 ;  /* 0x001800090200e986 */ /* 0x0003e2000c10190a */
[----:B------:R-:W-:Y:S01]  /*2d90*/  ISETP.GE.U32.AND P6, PT, R18, UR4, PT ;  /* 0x0000000412007c0c */ /* 0x000fe2000bfc6070 */
[----:B------:R-:W-:Y:S01]  /*2da0*/  VIADD R18, R0, 0xe00 ;  /* 0x00000e0000127836 */ /* 0x000fe20000000000 */
[----:B0-----:R-:W-:Y:S01]  /*2db0*/  @!P0 LOP3.LUT R19, R10, 0x80000000, RZ, 0x3c, !PT ;  /* 0x800000000a138812 */ /* 0x001fe200078e3cff */
[----:B------:R-:W-:Y:S01]  /*2dc0*/  VIADD R10, R0, 0xd00 ;  /* 0x00000d00000a7836 */ /* 0x000fe20000000000 */
[----:B------:R-:W-:Y:S04]  /*2dd0*/  @!P3 STG.E desc[UR10][R2.64+0x2400], R21 ;  /* 0x002400150200b986 */ /* 0x000fe8000c10190a */
[----:B------:R-:W-:Y:S01]  /*2de0*/  @!P0 STG.E desc[UR10][R2.64+0x1c00], R19 ;  /* 0x001c001302008986 */ /* 0x000fe2000c10190a */
[----:B------:R-:W-:Y:S01]  /*2df0*/  ISETP.GE.U32.AND P0, PT, R10, UR4, PT ;  /* 0x000000040a007c0c */ /* 0x000fe2000bf06070 */
[----:B------:R-:W-:Y:S01]  /*2e00*/  VIADD R10, R0, 0xf00 ;  /* 0x00000f00000a7836 */ /* 0x000fe20000000000 */
[----:B-1----:R-:W-:Y:S01]  /*2e10*/  @!P4 LOP3.LUT R9, R4, 0x80000000, RZ, 0x3c, !PT ;  /* 0x800000000409c812 */ /* 0x002fe200078e3cff */
[----:B------:R2:W-:Y:S01]  /*2e20*/  @!P1 STG.E desc[UR10][R2.64+0x2000], R11 ;  /* 0x0020000b02009986 */ /* 0x0005e2000c10190a */
[----:B------:R-:W-:-:S02]  /*2e30*/  @!P5 LOP3.LUT R5, R5, 0x80000000, RZ, 0x3c, !PT ;  /* 0x800000000505d812 */ /* 0x000fc400078e3cff */
[----:B------:R-:W-:Y:S01]  /*2e40*/  ISETP.GE.U32.AND P3, PT, R10, UR4, PT ;  /* 0x000000040a007c0c */ /* 0x000fe2000bf66070 */
[C---:B------:R-:W-:Y:S01]  /*2e50*/  VIADD R10, R0.reuse, 0x1100 ;  /* 0x00001100000a7836 */ /* 0x040fe20000000000 */
[----:B------:R-:W-:Y:S01]  /*2e60*/  LOP3.LUT R4, R0, 0x1000, RZ, 0xfc, !PT ;  /* 0x0000100000047812 */ /* 0x000fe200078efcff */
[----:B------:R3:W-:Y:S01]  /*2e70*/  @!P4 STG.E desc[UR10][R2.64+0x2800], R9 ;  /* 0x002800090200c986 */ /* 0x0007e2000c10190a */
[----:B------:R-:W-:Y:S01]  /*2e80*/  ISETP.GE.U32.AND P1, PT, R18, UR4, PT ;  /* 0x0000000412007c0c */ /* 0x000fe2000bf26070 */
[----:B------:R-:W-:Y:S01]  /*2e90*/  VIADD R0, R0, 0x1200 ;  /* 0x0000120000007836 */ /* 0x000fe20000000000 */
[----:B------:R-:W-:Y:S01]  /*2ea0*/  ISETP.GE.U32.AND P4, PT, R4, UR4, PT ;  /* 0x0000000404007c0c */ /* 0x000fe2000bf86070 */
[----:B------:R0:W-:Y:S01]  /*2eb0*/  @!P5 STG.E desc[UR10][R2.64+0x2c00], R5 ;  /* 0x002c00050200d986 */ /* 0x0001e2000c10190a */
[----:B------:R-:W-:Y:S02]  /*2ec0*/  ISETP.GE.U32.AND P5, PT, R10, UR4, PT ;  /* 0x000000040a007c0c */ /* 0x000fe4000bfa6070 */
[----:B--2---:R-:W-:-:S02]  /*2ed0*/  @!P6 LOP3.LUT R11, R6, 0x80000000, RZ, 0x3c, !PT ;  /* 0x80000000060be812 */ /* 0x004fc400078e3cff */
[----:B----4-:R-:W-:-:S03]  /*2ee0*/  @!P0 LOP3.LUT R7, R7, 0x80000000, RZ, 0x3c, !PT ;  /* 0x8000000007078812 */ /* 0x010fc600078e3cff */
[----:B------:R1:W-:Y:S01]  /*2ef0*/  @!P6 STG.E desc[UR10][R2.64+0x3000], R11 ;  /* 0x0030000b0200e986 */ /* 0x0003e2000c10190a */
[----:B------:R-:W-:Y:S02]  /*2f00*/  ISETP.GE.U32.AND P6, PT, R0, UR4, PT ;  /* 0x0000000400007c0c */ /* 0x000fe4000bfc6070 */
[----:B------:R-:W-:Y:S01]  /*2f10*/  @!P1 LOP3.LUT R13, R13, 0x80000000, RZ, 0x3c, !PT ;  /* 0x800000000d0d9812 */ /* 0x000fe200078e3cff */
[----:B------:R1:W-:Y:S01]  /*2f20*/  @!P0 STG.E desc[UR10][R2.64+0x3400], R7 ;  /* 0x0034000702008986 */ /* 0x0003e2000c10190a */
[----:B---3--:R-:W-:Y:S02]  /*2f30*/  @!P3 LOP3.LUT R9, R14, 0x80000000, RZ, 0x3c, !PT ;  /* 0x800000000e09b812 */ /* 0x008fe400078e3cff */
[----:B-----5:R-:W-:Y:S01]  /*2f40*/  @!P4 LOP3.LUT R15, R15, 0x80000000, RZ, 0x3c, !PT ;  /* 0x800000000f0fc812 */ /* 0x020fe200078e3cff */
[----:B------:R1:W-:Y:S01]  /*2f50*/  @!P1 STG.E desc[UR10][R2.64+0x3800], R13 ;  /* 0x0038000d02009986 */ /* 0x0003e2000c10190a */
[----:B------:R-:W-:Y:S02]  /*2f60*/  @!P5 LOP3.LUT R17, R16, 0x80000000, RZ, 0x3c, !PT ;  /* 0x800000001011d812 */ /* 0x000fe400078e3cff */
[----:B0-----:R-:W-:Y:S01]  /*2f70*/  @!P2 LOP3.LUT R5, R8, 0x80000000, RZ, 0x3c, !PT ;  /* 0x800000000805a812 */ /* 0x001fe200078e3cff */
[----:B------:R1:W-:Y:S04]  /*2f80*/  @!P3 STG.E desc[UR10][R2.64+0x3c00], R9 ;  /* 0x003c00090200b986 */ /* 0x0003e8000c10190a */
[----:B------:R1:W-:Y:S04]  /*2f90*/  @!P4 STG.E desc[UR10][R2.64+0x4000], R15 ;  /* 0x0040000f0200c986 */ /* 0x0003e8000c10190a */
[----:B------:R1:W-:Y:S04]  /*2fa0*/  @!P5 STG.E desc[UR10][R2.64+0x4400], R17 ;  /* 0x004400110200d986 */ /* 0x0003e8000c10190a */
[----:B------:R1:W-:Y:S01]  /*2fb0*/  @!P2 STG.E desc[UR10][R2.64], R5 ;  /* 0x000000050200a986 */ /* 0x0003e2000c10190a */
[----:B------:R-:W-:Y:S05]  /*2fc0*/  @P6 EXIT ;  /* 0x000000000000694d */ /* 0x000fea0003800000 */
[----:B------:R-:W1:Y:S02]  /*2fd0*/  LDS R33, [R33+0x4800] ;  /* 0x0048000021217984 */ /* 0x000e640000000800 */
[----:B-1----:R-:W-:-:S05]  /*2fe0*/  LOP3.LUT R5, R33, 0x80000000, RZ, 0x3c, !PT ;  /* 0x8000000021057812 */ /* 0x002fca00078e3cff */
[----:B------:R-:W-:Y:S01]  /*2ff0*/  STG.E desc[UR10][R2.64+0x4800], R5 ;  /* 0x0048000502007986 */ /* 0x000fe2000c10190a */
[----:B------:R-:W-:Y:S05]  /*3000*/  EXIT ;  /* 0x000000000000794d */ /* 0x000fea0003800000 */
.L_x_218:
        /* <DEDUP_REMOVED lines=15> */
.L_x_324:


//--------------------- .text._ZN3cub18CUB_300001_SM_10006detail4scan16DeviceScanKernelINS2_10policy_hubIiiijN4cuda3std3__44plusIvEEE10Policy1000EPiSC_NS0_13ScanTileStateIiLb1EEES9_NS1_10InputValueIiSC_EEjiLb0EiEEvT0_T1_T2_iT3_T4_T5_ --------------------------
	.section	.text._ZN3cub18CUB_300001_SM_10006detail4scan16DeviceScanKernelINS2_10policy_hubIiiijN4cuda3std3__44plusIvEEE10Policy1000EPiSC_NS0_13ScanTileStateIiLb1EEES9_NS1_10InputValueIiSC_EEjiLb0EiEEvT0_T1_T2_iT3_T4_T5_,"ax",@progbits
	.align	128
        .global         _ZN3cub18CUB_300001_SM_10006detail4scan16DeviceScanKernelINS2_10policy_hubIiiijN4cuda3std3__44plusIvEEE10Policy1000EPiSC_NS0_13ScanTileStateIiLb1EEES9_NS1_10InputValueIiSC_EEjiLb0EiEEvT0_T1_T2_iT3_T4_T5_
        .type           _ZN3cub18CUB_300001_SM_10006detail4scan16DeviceScanKernelINS2_10policy_hubIiiijN4cuda3std3__44plusIvEEE10Policy1000EPiSC_NS0_13ScanTileStateIiLb1EEES9_NS1_10InputValueIiSC_EEjiLb0EiEEvT0_T1_T2_iT3_T4_T5_,@function
        .size           _ZN3cub18CUB_300001_SM_10006detail4scan16DeviceScanKernelINS2_10policy_hubIiiijN4cuda3std3__44plusIvEEE10Policy1000EPiSC_NS0_13ScanTileStateIiLb1EEES9_NS1_10InputValueIiSC_EEjiLb0EiEEvT0_T1_T2_iT3_T4_T5_,(.L_x_325 - _ZN3cub18CUB_300001_SM_10006detail4scan16DeviceScanKernelINS2_10policy_hubIiiijN4cuda3std3__44plusIvEEE10Policy1000EPiSC_NS0_13ScanTileStateIiLb1EEES9_NS1_10InputValueIiSC_EEjiLb0EiEEvT0_T1_T2_iT3_T4_T5_)
        .other          _ZN3cub18CUB_300001_SM_10006detail4scan16DeviceScanKernelINS2_10policy_hubIiiijN4cuda3std3__44plusIvEEE10Policy1000EPiSC_NS0_13ScanTileStateIiLb1EEES9_NS1_10InputValueIiSC_EEjiLb0EiEEvT0_T1_T2_iT3_T4_T5_,@"STO_CUDA_ENTRY STV_DEFAULT"
_ZN3cub18CUB_300001_SM_10006detail4scan16DeviceScanKernelINS2_10policy_hubIiiijN4cuda3std3__44plusIvEEE10Policy1000EPiSC_NS0_13ScanTileStateIiLb1EEES9_NS1_10InputValueIiSC_EEjiLb0EiEEvT0_T1_T2_iT3_T4_T5_:
.text._ZN3cub18CUB_300001_SM_10006detail4scan16DeviceScanKernelINS2_10policy_hubIiiijN4cuda3std3__44plusIvEEE10Policy1000EPiSC_NS0_13ScanTileStateIiLb1EEES9_NS1_10InputValueIiSC_EEjiLb0EiEEvT0_T1_T2_iT3_T4_T5_:
[----:B------:R-:W-:Y:S01]  /*0000*/  LDC R1, c[0x0][0x37c] ;  /* 0x0000df00ff017b82 */ /* 0x000fe20000000800 */
[----:B------:R-:W0:Y:S07]  /*0010*/  LDCU UR4, c[0x0][0x3a0] ;  /* 0x00007400ff0477ac */ /* 0x000e2e0008000800 */
[----:B------:R-:W1:Y:S01]  /*0020*/  LDC R38, c[0x0][0x398] ;  /* 0x0000e600ff267b82 */ /* 0x000e620000000800 */
[----:B------:R-:W2:Y:S01]  /*0030*/  LDCU.64 UR8, c[0x0][0x358] ;  /* 0x00006b00ff0877ac */ /* 0x000ea20008000a00 */
[----:B------:R-:W3:Y:S01]  /*0040*/  LDCU UR5, c[0x0][0x3b0] ;  /* 0x00007600ff0577ac */ /* 0x000ee20008000800 */
[----:B0-----:R-:W-:-:S06]  /*0050*/  UPRMT UR4, UR4, 0x7770, URZ ;  /* 0x0000777004047896 */ /* 0x001fcc00080000ff */
[----:B------:R-:W-:-:S13]  /*0060*/  ISETP.NE.AND P0, PT, RZ, UR4, PT ;  /* 0x00000004ff007c0c */ /* 0x000fda000bf05270 */
[----:B------:R-:W2:Y:S02]  /*0070*/  @P0 LDC.64 R2, c[0x0][0x3a8] ;  /* 0x0000ea00ff020b82 */ /* 0x000ea40000000a00 */
[----:B--2---:R0:W5:Y:S06]  /*0080*/  @P0 LDG.E R39, desc[UR8][R2.64] ;  /* 0x0000000802270981 */ /* 0x00416c000c1e1900 */
[----:B------:R-:W1:Y:S02]  /*0090*/  S2UR UR4, SR_CTAID.X ;  /* 0x00000000000479c3 */ /* 0x000e640000002500 */
[----:B-1----:R-:W-:-:S04]  /*00a0*/  VIADD R38, R38, UR4 ;  /* 0x0000000426267c36 */ /* 0x002fc80008000000 */
[----:B------:R-:W-:-:S05]  /*00b0*/  IMAD R5, R38, 0x2100, RZ ;  /* 0x0000210026057824 */ /* 0x000fca00078e02ff */
[----:B---3--:R-:W-:Y:S01]  /*00c0*/  IADD3 R0, PT, PT, -R5, UR5, RZ ;  /* 0x0000000505007c10 */ /* 0x008fe2000fffe1ff */
[----:B------:R-:W1:Y:S03]  /*00d0*/  @!P0 LDC R39, c[0x0][0x3a8] ;  /* 0x0000ea00ff278b82 */ /* 0x000e660000000800 */
[----:B------:R-:W-:-:S13]  /*00e0*/  ISETP.GE.U32.AND P0, PT, R0, 0x2101, PT ;  /* 0x000021010000780c */ /* 0x000fda0003f06070 */
[----:B0-----:R-:W-:Y:S05]  /*00f0*/  @!P0 BRA `(.L_x_219) ;  /* 0x0000001c00848947 */ /* 0x001fea0003800000 */
[----:B------:R-:W0:Y:S01]  /*0100*/  S2R R49, SR_TID.X ;  /* 0x0000000000317919 */ /* 0x000e220000002100 */
[----:B------:R-:W2:Y:S01]  /*0110*/  LDCU.64 UR4, c[0x0][0x380] ;  /* 0x00007000ff0477ac */ /* 0x000ea20008000a00 */
[C---:B0-----:R-:W-:Y:S02]  /*0120*/  LOP3.LUT R0, R49.reuse, 0x1f, RZ, 0xc0, !PT ;  /* 0x0000001f31007812 */ /* 0x041fe400078ec0ff */
[----:B------:R-:W-:-:S05]  /*0130*/  LOP3.LUT R3, R49, 0x3e0, RZ, 0xc0, !PT ;  /* 0x000003e031037812 */ /* 0x000fca00078ec0ff */
[----:B------:R-:W-:-:S05]  /*0140*/  IMAD R0, R3, 0x16, R0 ;  /* 0x0000001603007824 */ /* 0x000fca00078e0200 */
[----:B------:R-:W-:-:S05]  /*0150*/  IADD3 R0, P0, PT, R5, R0, RZ ;  /* 0x0000000005007210 */ /* 0x000fca0007f1e0ff */
[----:B------:R-:W-:Y:S02]  /*0160*/  IMAD.X R3, RZ, RZ, RZ, P0 ;  /* 0x000000ffff037224 */ /* 0x000fe400000e06ff */
[----:B------:R-:W-:-:S03]  /*0170*/  IMAD.SHL.U32 R45, R0, 0x4, RZ ;  /* 0x00000004002d7824 */ /* 0x000fc600078e00ff */
[----:B------:R-:W-:Y:S02]  /*0180*/  SHF.L.U64.HI R3, R0, 0x2, R3 ;  /* 0x0000000200037819 */ /* 0x000fe40000010203 */
[----:B--2---:R-:W-:-:S04]  /*0190*/  IADD3 R4, P0, PT, R45, UR4, RZ ;  /* 0x000000042d047c10 */ /* 0x004fc8000ff1e0ff */
[----:B------:R-:W-:-:S05]  /*01a0*/  IADD3.X R5, PT, PT, R3, UR5, RZ, P0, !PT ;  /* 0x0000000503057c10 */ /* 0x000fca00087fe4ff */
[----:B------:R-:W2:Y:S04]  /*01b0*/  LDG.E R7, desc[UR8][R4.64] ;  /* 0x0000000804077981 */ /* 0x000ea8000c1e1900 */
[----:B------:R-:W3:Y:S04]  /*01c0*/  LDG.E R9, desc[UR8][R4.64+0x80] ;  /* 0x0000800804097981 */ /* 0x000ee8000c1e1900 */
[----:B------:R-:W4:Y:S04]  /*01d0*/  LDG.E R11, desc[UR8][R4.64+0x100] ;  /* 0x00010008040b7981 */ /* 0x000f28000c1e1900 */
        /* <DEDUP_REMOVED lines=18> */
[----:B------:R-:W4:Y:S01]  /*0300*/  LDG.E R18, desc[UR8][R4.64+0xa80] ;  /* 0x000a800804127981 */ /* 0x000f22000c1e1900 */
[----:B------:R-:W0:Y:S01]  /*0310*/  S2UR UR5, SR_CgaCtaId ;  /* 0x00000000000579c3 */ /* 0x000e220000008800 */
[----:B------:R-:W-:Y:S01]  /*0320*/  SHF.R.U32.HI R40, RZ, 0x5, R49 ;  /* 0x00000005ff287819 */ /* 0x000fe20000011631 */
[----:B------:R-:W-:Y:S01]  /*0330*/  UMOV UR4, 0x400 ;  /* 0x0000040000047882 */ /* 0x000fe20000000000 */
[----:B------:R-:W1:Y:S01]  /*0340*/  S2R R47, SR_LANEID ;  /* 0x00000000002f7919 */ /* 0x000e620000000000 */
[----:B------:R-:W-:Y:S01]  /*0350*/  ISETP.NE.AND P0, PT, R38, RZ, PT ;  /* 0x000000ff2600720c */ /* 0x000fe20003f05270 */
[----:B------:R-:W-:Y:S01]  /*0360*/  BSSY.RECONVERGENT B0, `(.L_x_220) ;  /* 0x0000168000007945 */ /* 0x000fe20003800200 */
[----:B0-----:R-:W-:Y:S01]  /*0370*/  ULEA UR4, UR5, UR4, 0x18 ;  /* 0x0000000405047291 */ /* 0x001fe2000f8ec0ff */
[----:B-1----:R-:W-:-:S05]  /*0380*/  IMAD R2, R40, 0x2c0, R47 ;  /* 0x000002c028027824 */ /* 0x002fca00078e022f */
[----:B------:R-:W-:-:S05]  /*0390*/  LEA R2, R2, UR4, 0x2 ;  /* 0x0000000402027c11 */ /* 0x000fca000f8e10ff */
[----:B------:R-:W-:Y:S01]  /*03a0*/  IMAD R0, R47, 0x54, R2 ;  /* 0x000000542f007824 */ /* 0x000fe200078e0202 */
[----:B--2---:R0:W-:Y:S04]  /*03b0*/  STS [R2], R7 ;  /* 0x0000000702007388 */ /* 0x0041e80000000800 */
[----:B---3--:R0:W-:Y:S04]  /*03c0*/  STS [R2+0x80], R9 ;  /* 0x0000800902007388 */ /* 0x0081e80000000800 */
[----:B----4-:R0:W-:Y:S04]  /*03d0*/  STS [R2+0x100], R11 ;  /* 0x0001000b02007388 */ /* 0x0101e80000000800 */
[----:B------:R0:W-:Y:S04]  /*03e0*/  STS [R2+0x180], R13 ;  /* 0x0001800d02007388 */ /* 0x0001e80000000800 */
        /* <DEDUP_REMOVED lines=17> */
[----:B------:R0:W-:Y:S01]  /*0500*/  STS [R2+0xa80], R18 ;  /* 0x000a801202007388 */ /* 0x0001e20000000800 */
[----:B------:R-:W-:-:S03]  /*0510*/  NOP ;  /* 0x0000000000007918 */ /* 0x000fc60000000000 */
[----:B------:R0:W1:Y:S04]  /*0520*/  LDS.64 R4, [R0] ;  /* 0x0000000000047984 */ /* 0x0000680000000a00 */
[----:B------:R0:W2:Y:S04]  /*0530*/  LDS.64 R6, [R0+0x8] ;  /* 0x0000080000067984 */ /* 0x0000a80000000a00 */
[----:B------:R0:W3:Y:S04]  /*0540*/  LDS.64 R8, [R0+0x10] ;  /* 0x0000100000087984 */ /* 0x0000e80000000a00 */
[----:B------:R0:W4:Y:S04]  /*0550*/  LDS.64 R10, [R0+0x18] ;  /* 0x00001800000a7984 */ /* 0x0001280000000a00 */
[----:B------:R0:W0:Y:S04]  /*0560*/  LDS.64 R12, [R0+0x20] ;  /* 0x00002000000c7984 */ /* 0x0000280000000a00 */
[----:B------:R0:W0:Y:S04]  /*0570*/  LDS.64 R14, [R0+0x28] ;  /* 0x00002800000e7984 */ /* 0x0000280000000a00 */
[----:B------:R0:W0:Y:S04]  /*0580*/  LDS.64 R28, [R0+0x30] ;  /* 0x00003000001c7984 */ /* 0x0000280000000a00 */
[----:B------:R0:W0:Y:S04]  /*0590*/  LDS.64 R30, [R0+0x38] ;  /* 0x00003800001e7984 */ /* 0x0000280000000a00 */
[----:B------:R0:W0:Y:S04]  /*05a0*/  LDS.64 R32, [R0+0x40] ;  /* 0x0000400000207984 */ /* 0x0000280000000a00 */
[----:B------:R0:W0:Y:S04]  /*05b0*/  LDS.64 R34, [R0+0x48] ;  /* 0x0000480000227984 */ /* 0x0000280000000a00 */
[----:B------:R0:W0:Y:S01]  /*05c0*/  LDS.64 R36, [R0+0x50] ;  /* 0x0000500000247984 */ /* 0x0000220000000a00 */
[----:B------:R-:W-:Y:S06]  /*05d0*/  BAR.SYNC.DEFER_BLOCKING 0x0 ;  /* 0x0000000000007b1d */ /* 0x000fec0000010000 */
[----:B-1----:R-:W-:Y:S05]  /*05e0*/  @P0 BRA `(.L_x_221) ;  /* 0x00000004001c0947 */ /* 0x002fea0003800000 */
[----:B0-2---:R-:W-:Y:S02]  /*05f0*/  IADD3 R16, PT, PT, R6, R5, R4 ;  /* 0x0000000506107210 */ /* 0x005fe40007ffe004 */
[C---:B------:R-:W-:Y:S02]  /*0600*/  ISETP.NE.AND P1, PT, R47.reuse, 0x1f, PT ;  /* 0x0000001f2f00780c */ /* 0x040fe40003f25270 */
[----:B---3--:R-:W-:Y:S02]  /*0610*/  IADD3 R16, PT, PT, R8, R7, R16 ;  /* 0x0000000708107210 */ /* 0x008fe40007ffe010 */
[----:B------:R-:W-:Y:S02]  /*0620*/  ISETP.NE.AND P2, PT, R47, RZ, PT ;  /* 0x000000ff2f00720c */ /* 0x000fe40003f45270 */
[----:B----4-:R-:W-:-:S04]  /*0630*/  IADD3 R16, PT, PT, R10, R9, R16 ;  /* 0x000000090a107210 */ /* 0x010fc80007ffe010 */
[----:B------:R-:W-:-:S03]  /*0640*/  IADD3 R16, PT, PT, R12, R11, R16 ;  /* 0x0000000b0c107210 */ /* 0x000fc60007ffe010 */
[----:B------:R-:W-:Y:S02]  /*0650*/  @!P1 LEA R43, R40, UR4, 0x2 ;  /* 0x00000004282b9c11 */ /* 0x000fe4000f8e10ff */
[----:B------:R-:W-:-:S04]  /*0660*/  IADD3 R16, PT, PT, R14, R13, R16 ;  /* 0x0000000d0e107210 */ /* 0x000fc80007ffe010 */
[----:B------:R-:W-:-:S04]  /*0670*/  IADD3 R16, PT, PT, R28, R15, R16 ;  /* 0x0000000f1c107210 */ /* 0x000fc80007ffe010 */
[----:B------:R-:W-:-:S04]  /*0680*/  IADD3 R16, PT, PT, R30, R29, R16 ;  /* 0x0000001d1e107210 */ /* 0x000fc80007ffe010 */
[----:B------:R-:W-:-:S04]  /*0690*/  IADD3 R16, PT, PT, R32, R31, R16 ;  /* 0x0000001f20107210 */ /* 0x000fc80007ffe010 */
[----:B------:R-:W-:-:S04]  /*06a0*/  IADD3 R16, PT, PT, R34, R33, R16 ;  /* 0x0000002122107210 */ /* 0x000fc80007ffe010 */
[----:B------:R-:W-:-:S05]  /*06b0*/  IADD3 R16, PT, PT, R36, R35, R16 ;  /* 0x0000002324107210 */ /* 0x000fca0007ffe010 */
        /* <DEDUP_REMOVED lines=15> */
[----:B------:R-:W-:Y:S02]  /*07b0*/  ISETP.NE.AND P1, PT, R40, 0x9, PT ;  /* 0x000000092800780c */ /* 0x000fe40003f25270 */
[----:B------:R-:W-:-:S03]  /*07c0*/  SEL R37, R37, RZ, P2 ;  /* 0x000000ff25257207 */ /* 0x000fc60001000000 */
[----:B------:R-:W0:Y:S04]  /*07d0*/  LDS.128 R16, [UR4+0x10] ;  /* 0x00001004ff107984 */ /* 0x000e280008000c00 */
[----:B------:R-:W1:Y:S04]  /*07e0*/  LDS.128 R20, [UR4+0x20] ;  /* 0x00002004ff147984 */ /* 0x000e680008000c00 */
[----:B------:R-:W2:Y:S01]  /*07f0*/  LDS.128 R24, [UR4+0x30] ;  /* 0x00003004ff187984 */ /* 0x000ea20008000c00 */
[----:B0-----:R-:W-:-:S04]  /*0800*/  IMAD.IADD R17, R16, 0x1, R17 ;  /* 0x0000000110117824 */ /* 0x001fc800078e0211 */
[----:B------:R-:W-:Y:S01]  /*0810*/  IMAD.IADD R18, R18, 0x1, R17 ;  /* 0x0000000112127824 */ /* 0x000fe200078e0211 */
[----:B------:R-:W-:Y:S02]  /*0820*/  SEL R16, R17, R16, !P0 ;  /* 0x0000001011107207 */ /* 0x000fe40004000000 */
[----:B------:R-:W-:Y:S01]  /*0830*/  ISETP.NE.AND P0, PT, R40, 0x3, PT ;  /* 0x000000032800780c */ /* 0x000fe20003f05270 */
[----:B------:R-:W-:-:S03]  /*0840*/  IMAD.IADD R19, R19, 0x1, R18 ;  /* 0x0000000113137824 */ /* 0x000fc600078e0212 */
[----:B------:R-:W-:Y:S01]  /*0850*/  SEL R16, R18, R16, !P0 ;  /* 0x0000001012107207 */ /* 0x000fe20004000000 */
[----:B-1----:R-:W-:Y:S01]  /*0860*/  IMAD.IADD R20, R19, 0x1, R20 ;  /* 0x0000000113147824 */ /* 0x002fe200078e0214 */
[----:B------:R-:W-:-:S03]  /*0870*/  ISETP.NE.AND P0, PT, R40, 0x4, PT ;  /* 0x000000042800780c */ /* 0x000fc60003f05270 */
[----:B------:R-:W-:Y:S01]  /*0880*/  IMAD.IADD R21, R21, 0x1, R20 ;  /* 0x0000000115157824 */ /* 0x000fe200078e0214 */
[----:B------:R-:W-:Y:S02]  /*0890*/  SEL R16, R19, R16, !P0 ;  /* 0x0000001013107207 */ /* 0x000fe40004000000 */
[----:B------:R-:W-:Y:S01]  /*08a0*/  ISETP.NE.AND P0, PT, R40, 0x5, PT ;  /* 0x000000052800780c */ /* 0x000fe20003f05270 */
[----:B------:R-:W-:-:S03]  /*08b0*/  IMAD.IADD R22, R22, 0x1, R21 ;  /* 0x0000000116167824 */ /* 0x000fc600078e0215 */
[----:B------:R-:W-:Y:S01]  /*08c0*/  SEL R16, R20, R16, !P0 ;  /* 0x0000001014107207 */ /* 0x000fe20004000000 */
[----:B------:R-:W-:Y:S01]  /*08d0*/  IMAD.IADD R23, R23, 0x1, R22 ;  /* 0x0000000117177824 */ /* 0x000fe200078e0216 */
[----:B------:R-:W-:-:S03]  /*08e0*/  ISETP.NE.AND P0, PT, R40, 0x6, PT ;  /* 0x000000062800780c */ /* 0x000fc60003f05270 */
[----:B--2---:R-:W-:Y:S01]  /*08f0*/  IMAD.IADD R24, R23, 0x1, R24 ;  /* 0x0000000117187824 */ /* 0x004fe200078e0218 */
[----:B------:R-:W-:Y:S02]  /*0900*/  SEL R16, R21, R16, !P0 ;  /* 0x0000001015107207 */ /* 0x000fe40004000000 */
[----:B------:R-:W-:Y:S01]  /*0910*/  ISETP.NE.AND P0, PT, R40, 0x7, PT ;  /* 0x000000072800780c */ /* 0x000fe20003f05270 */
[----:B------:R-:W-:-:S03]  /*0920*/  IMAD.IADD R25, R25, 0x1, R24 ;  /* 0x0000000119197824 */ /* 0x000fc600078e0218 */
[----:B------:R-:W-:Y:S01]  /*0930*/  SEL R16, R22, R16, !P0 ;  /* 0x0000001016107207 */ /* 0x000fe20004000000 */
[----:B------:R-:W-:Y:S01]  /*0940*/  IMAD.IADD R26, R26, 0x1, R25 ;  /* 0x000000011a1a7824 */ /* 0x000fe200078e0219 */
[----:B------:R-:W-:-:S04]  /*0950*/  ISETP.NE.AND P0, PT, R40, 0x8, PT ;  /* 0x000000082800780c */ /* 0x000fc80003f05270 */
[----:B------:R-:W-:Y:S02]  /*0960*/  SEL R16, R23, R16, !P0 ;  /* 0x0000001017107207 */ /* 0x000fe40004000000 */
[----:B------:R-:W-:Y:S02]  /*0970*/  ISETP.NE.AND P0, PT, R40, 0xa, PT ;  /* 0x0000000a2800780c */ /* 0x000fe40003f05270 */
[----:B------:R-:W-:Y:S02]  /*0980*/  SEL R16, R24, R16, !P1 ;  /* 0x0000001018107207 */ /* 0x000fe40004800000 */
[----:B------:R-:W-:Y:S02]  /*0990*/  ISETP.NE.AND P1, PT, R40, 0xb, PT ;  /* 0x0000000b2800780c */ /* 0x000fe40003f25270 */
[----:B------:R-:W-:Y:S02]  /*09a0*/  SEL R16, R25, R16, !P0 ;  /* 0x0000001019107207 */ /* 0x000fe40004000000 */
[----:B------:R-:W-:-:S02]  /*09b0*/  ISETP.GE.U32.AND P0, PT, R49, 0x20, PT ;  /* 0x000000203100780c */ /* 0x000fc40003f06070 */
[----:B------:R-:W-:Y:S02]  /*09c0*/  SEL R16, R26, R16, !P1 ;  /* 0x000000101a107207 */ /* 0x000fe40004800000 */
[----:B------:R-:W-:Y:S02]  /*09d0*/  ISETP.NE.AND P1, PT, R49, RZ, PT ;  /* 0x000000ff3100720c */ /* 0x000fe40003f25270 */
[----:B------:R-:W-:Y:S02]  /*09e0*/  SEL R16, R16, RZ, P0 ;  /* 0x000000ff10107207 */ /* 0x000fe40000000000 */
[--C-:B-----5:R-:W-:Y:S02]  /*09f0*/  IADD3 R27, PT, PT, R26, R27, R39.reuse ;  /* 0x0000001b1a1b7210 */ /* 0x120fe40007ffe027 */
[----:B------:R-:W-:-:S07]  /*0a00*/  IADD3 R16, PT, PT, R16, R37, R39 ;  /* 0x0000002510107210 */ /* 0x000fce0007ffe027 */
[----:B------:R-:W-:Y:S05]  /*0a10*/  @P1 BRA `(.L_x_222) ;  /* 0x0000000c00f01947 */ /* 0x000fea0003800000 */
[----:B------:R-:W0:Y:S01]  /*0a20*/  LDC.64 R18, c[0x0][0x390] ;  /* 0x0000e400ff127b82 */ /* 0x000e220000000a00 */
[----:B------:R-:W-:-:S05]  /*0a30*/  IMAD.MOV.U32 R26, RZ, RZ, 0x65 ;  /* 0x00000065ff1a7424 */ /* 0x000fca00078e00ff */
[----:B0-----:R0:W-:Y:S01]  /*0a40*/  ST.E.64.STRONG.GPU desc[UR8][R18.64+0x100], R26 ;  /* 0x0001001a12007985 */ /* 0x0011e2000c10fb08 */
[----:B------:R-:W-:Y:S05]  /*0a50*/  BRA `(.L_x_222) ;  /* 0x0000000c00e07947 */ /* 0x000fea0003800000 */
.L_x_221:
        /* <DEDUP_REMOVED lines=20> */
[----:B-----5:R-:W0:Y:S02]  /*0ba0*/  SHFL.UP P0, R39, R24, 0x8, RZ ;  /* 0x0500000018277989 */ /* 0x020e2400000000ff */
        /* <DEDUP_REMOVED lines=9> */
[----:B------:R-:W1:Y:S04]  /*0c40*/  LDS.128 R20, [UR4+0x20] ;  /* 0x00002004ff147984 */ /* 0x000e680008000c00 */
[----:B------:R-:W2:Y:S01]  /*0c50*/  LDS.128 R24, [UR4+0x30] ;  /* 0x00003004ff187984 */ /* 0x000ea20008000c00 */
[----:B0-----:R-:W-:-:S04]  /*0c60*/  IMAD.IADD R17, R16, 0x1, R17 ;  /* 0x0000000110117824 */ /* 0x001fc800078e0211 */
[----:B------:R-:W-:Y:S01]  /*0c70*/  IMAD.IADD R18, R18, 0x1, R17 ;  /* 0x0000000112127824 */ /* 0x000fe200078e0211 */
[----:B------:R-:W-:Y:S02]  /*0c80*/  SEL R16, R17, R16, !P0 ;  /* 0x0000001011107207 */ /* 0x000fe40004000000 */
[----:B------:R-:W-:Y:S01]  /*0c90*/  ISETP.NE.AND P0, PT, R40, 0x3, PT ;  /* 0x000000032800780c */ /* 0x000fe20003f05270 */
[----:B------:R-:W-:Y:S01]  /*0ca0*/  IMAD.IADD R19, R19, 0x1, R18 ;  /* 0x0000000113137824 */ /* 0x000fe200078e0212 */
[----:B------:R-:W-:Y:S02]  /*0cb0*/  SEL R17, R37, RZ, P2 ;  /* 0x000000ff25117207 */ /* 0x000fe40001000000 */
        /* <DEDUP_REMOVED lines=16> */
[----:B------:R-:W-:-:S03]  /*0dc0*/  ISETP.NE.AND P0, PT, R40, 0x8, PT ;  /* 0x000000082800780c */ /* 0x000fc60003f05270 */
[----:B------:R-:W-:Y:S01]  /*0dd0*/  IMAD.IADD R27, R27, 0x1, R26 ;  /* 0x000000011b1b7824 */ /* 0x000fe200078e021a */
[----:B------:R-:W-:Y:S02]  /*0de0*/  SEL R16, R23, R16, !P0 ;  /* 0x0000001017107207 */ /* 0x000fe40004000000 */
[----:B------:R-:W-:Y:S02]  /*0df0*/  ISETP.NE.AND P0, PT, R40, 0xa, PT ;  /* 0x0000000a2800780c */ /* 0x000fe40003f05270 */
[----:B------:R-:W-:Y:S02]  /*0e00*/  SEL R16, R24, R16, !P1 ;  /* 0x0000001018107207 */ /* 0x000fe40004800000 */
[----:B------:R-:W-:Y:S02]  /*0e10*/  ISETP.NE.AND P1, PT, R40, 0xb, PT ;  /* 0x0000000b2800780c */ /* 0x000fe40003f25270 */
[----:B------:R-:W-:Y:S02]  /*0e20*/  SEL R16, R25, R16, !P0 ;  /* 0x0000001019107207 */ /* 0x000fe40004000000 */
[----:B------:R-:W-:-:S02]  /*0e30*/  ISETP.GT.U32.AND P0, PT, R49, 0x1f, PT ;  /* 0x0000001f3100780c */ /* 0x000fc40003f04070 */
[----:B------:R-:W-:Y:S02]  /*0e40*/  SEL R16, R26, R16, !P1 ;  /* 0x000000101a107207 */ /* 0x000fe40004800000 */
[----:B------:R-:W-:-:S03]  /*0e50*/  ISETP.GE.U32.AND P1, PT, R49, 0x20, PT ;  /* 0x000000203100780c */ /* 0x000fc60003f26070 */
[----:B------:R-:W-:-:S05]  /*0e60*/  IMAD.IADD R16, R16, 0x1, R17 ;  /* 0x0000000110107824 */ /* 0x000fca00078e0211 */
[----:B------:R-:W-:Y:S01]  /*0e70*/  SEL R46, R37, R16, !P1 ;  /* 0x00000010252e7207 */ /* 0x000fe20004800000 */
[----:B------:R-:W-:Y:S06]  /*0e80*/  @P0 BRA `(.L_x_223) ;  /* 0x0000000800b00947 */ /* 0x000fec0003800000 */
[----:B------:R-:W0:Y:S01]  /*0e90*/  LDC.64 R16, c[0x0][0x390] ;  /* 0x0000e400ff107b82 */ /* 0x000e220000000a00 */
[----:B------:R-:W-:Y:S02]  /*0ea0*/  ISETP.NE.AND P1, PT, R49, RZ, PT ;  /* 0x000000ff3100720c */ /* 0x000fe40003f25270 */
[----:B------:R-:W-:-:S05]  /*0eb0*/  LOP3.LUT R21, RZ, R49, RZ, 0x33, !PT ;  /* 0x00000031ff157212 */ /* 0x000fca00078e33ff */
[----:B------:R-:W-:-:S06]  /*0ec0*/  IMAD.IADD R21, R38, 0x1, R21 ;  /* 0x0000000126157824 */ /* 0x000fcc00078e0215 */
[----:B------:R-:W-:Y:S01]  /*0ed0*/  @!P1 IMAD.MOV.U32 R26, RZ, RZ, 0x64 ;  /* 0x00000064ff1a9424 */ /* 0x000fe200078e00ff */
[----:B------:R1:W-:Y:S01]  /*0ee0*/  @!P1 STS [UR4+0xc], R27 ;  /* 0x00000c1bff009988 */ /* 0x0003e20008000804 */
[----:B0-----:R-:W-:-:S04]  /*0ef0*/  IMAD.WIDE R24, R38, 0x8, R16 ;  /* 0x0000000826187825 */ /* 0x001fc800078e0210 */
[----:B------:R-:W-:Y:S01]  /*0f00*/  IMAD.WIDE R16, R21, 0x8, R16 ;  /* 0x0000000815107825 */ /* 0x000fe200078e0210 */
[----:B------:R1:W-:Y:S01]  /*0f10*/  @!P1 ST.E.64.STRONG.GPU desc[UR8][R24.64+0x100], R26 ;  /* 0x0001001a18009985 */ /* 0x0003e2000c10fb08 */
[----:B------:R-:W-:Y:S05]  /*0f20*/  NANOSLEEP 0x33e ;  /* 0x0000033e0000795d */ /* 0x000fea0003800000 */
[----:B------:R-:W2:Y:S01]  /*0f30*/  LD.E.64.STRONG.GPU R40, desc[UR8][R16.64+0x100] ;  /* 0x0001000810287980 */ /* 0x000ea2000c10fb00 */
[----:B------:R-:W-:Y:S01]  /*0f40*/  UMOV UR5, 0xffffffff ;  /* 0xffffffff00057882 */ /* 0x000fe20000000000 */
[----:B--2---:R-:W-:Y:S02]  /*0f50*/  ISETP.NE.AND P0, PT, R40, 0x63, PT ;  /* 0x000000632800780c */ /* 0x004fe40003f05270 */
[----:B-1----:R-:W-:Y:S11]  /*0f60*/  BRA.DIV UR5, `(.L_x_224) ;  /* 0x00000036053c7947 */ /* 0x002ff6000b800000 */
[----:B------:R-:W-:-:S13]  /*0f70*/  VOTE.ANY P0, !P0 ;  /* 0x0000000000ff7806 */ /* 0x000fda0004000100 */
.L_x_253:
[----:B------:R-:W-:Y:S05]  /*0f80*/  @!P0 BRA `(.L_x_225) ;  /* 0x0000000000748947 */ /* 0x000fea0003800000 */
[----:B------:R-:W-:-:S07]  /*0f90*/  IMAD.MOV.U32 R20, RZ, RZ, 0x3b8 ;  /* 0x000003b8ff147424 */ /* 0x000fce00078e00ff */
.L_x_227:
[----:B------:R-:W-:Y:S02]  /*0fa0*/  VIADD R23, R20, 0x1 ;  /* 0x0000000114177836 */ /* 0x000fe40000000000 */
[----:B------:R-:W-:Y:S02]  /*0fb0*/  IMAD R38, R38, 0x41a7, RZ ;  /* 0x000041a726267824 */ /* 0x000fe400078e02ff */
[----:B------:R-:W0:Y:S01]  /*0fc0*/  I2F.U32.RP R22, R23 ;  /* 0x0000001700167306 */ /* 0x000e220000209000 */
[----:B------:R-:W-:Y:S01]  /*0fd0*/  IMAD.MOV R37, RZ, RZ, -R23 ;  /* 0x000000ffff257224 */ /* 0x000fe200078e0a17 */
[----:B------:R-:W-:Y:S02]  /*0fe0*/  ISETP.NE.U32.AND P2, PT, R23, RZ, PT ;  /* 0x000000ff1700720c */ /* 0x000fe40003f45070 */
[----:B------:R-:W-:-:S04]  /*0ff0*/  LOP3.LUT R38, R38, 0x7fffffff, RZ, 0xc0, !PT ;  /* 0x7fffffff26267812 */ /* 0x000fc800078ec0ff */
[----:B0-----:R-:W0:Y:S02]  /*1000*/  MUFU.RCP R22, R22 ;  /* 0x0000001600167308 */ /* 0x001e240000001000 */
[----:B0-----:R-:W-:-:S06]  /*1010*/  VIADD R18, R22, 0xffffffe ;  /* 0x0ffffffe16127836 */ /* 0x001fcc0000000000 */
[----:B------:R0:W1:Y:S02]  /*1020*/  F2I.FTZ.U32.TRUNC.NTZ R19, R18 ;  /* 0x0000001200137305 */ /* 0x000064000021f000 */
[----:B0-----:R-:W-:Y:S02]  /*1030*/  IMAD.MOV.U32 R18, RZ, RZ, RZ ;  /* 0x000000ffff127224 */ /* 0x001fe400078e00ff */
[----:B-1----:R-:W-:-:S04]  /*1040*/  IMAD R37, R37, R19, RZ ;  /* 0x0000001325257224 */ /* 0x002fc800078e02ff */
[----:B------:R-:W-:-:S06]  /*1050*/  IMAD.HI.U32 R19, R19, R37, R18 ;  /* 0x0000002513137227 */ /* 0x000fcc00078e0012 */
[----:B------:R-:W-:-:S04]  /*1060*/  IMAD.HI.U32 R19, R19, R38, RZ ;  /* 0x0000002613137227 */ /* 0x000fc800078e00ff */
[----:B------:R-:W-:-:S04]  /*1070*/  IMAD.MOV R19, RZ, RZ, -R19 ;  /* 0x000000ffff137224 */ /* 0x000fc800078e0a13 */
[----:B------:R-:W-:-:S05]  /*1080*/  IMAD R22, R23, R19, R38 ;  /* 0x0000001317167224 */ /* 0x000fca00078e0226 */
[----:B------:R-:W-:-:S13]  /*1090*/  ISETP.GE.U32.AND P0, PT, R22, R23, PT ;  /* 0x000000171600720c */ /* 0x000fda0003f06070 */
[----:B------:R-:W-:-:S05]  /*10a0*/  @P0 IMAD.IADD R22, R22, 0x1, -R23 ;  /* 0x0000000116160824 */ /* 0x000fca00078e0a17 */
[----:B------:R-:W-:-:S13]  /*10b0*/  ISETP.GE.U32.AND P0, PT, R22, R23, PT ;  /* 0x000000171600720c */ /* 0x000fda0003f06070 */
[----:B------:R-:W-:Y:S01]  /*10c0*/  @P0 IMAD.IADD R22, R22, 0x1, -R23 ;  /* 0x0000000116160824 */ /* 0x000fe200078e0a17 */
[----:B------:R-:W-:-:S04]  /*10d0*/  @!P2 LOP3.LUT R22, RZ, R23, RZ, 0x33, !PT ;  /* 0x00000017ff16a212 */ /* 0x000fc800078e33ff */
[----:B------:R-:W-:Y:S05]  /*10e0*/  NANOSLEEP R22 ;  /* 0x000000160000735d */ /* 0x000fea0003800000 */
[----:B------:R-:W2:Y:S01]  /*10f0*/  LD.E.64.STRONG.GPU R40, desc[UR8][R16.64+0x100] ;  /* 0x0001000810287980 */ /* 0x000ea2000c10fb00 */
[----:B------:R-:W-:Y:S01]  /*1100*/  UMOV UR5, 0xffffffff ;  /* 0xffffffff00057882 */ /* 0x000fe20000000000 */
[----:B------:R-:W-:Y:S02]  /*1110*/  SHF.R.U32.HI R20, RZ, 0x1, R20 ;  /* 0x00000001ff147819 */ /* 0x000fe40000011614 */
[----:B--2---:R-:W-:Y:S01]  /*1120*/  ISETP.NE.AND P0, PT, R40, 0x63, PT ;  /* 0x000000632800780c */ /* 0x004fe20003f05270 */
[----:B------:R-:W-:-:S12]  /*1130*/  BRA.DIV UR5, `(.L_x_226) ;  /* 0x0000003205e87947 */ /* 0x000fd8000b800000 */
[----:B------:R-:W-:-:S13]  /*1140*/  VOTE.ANY P0, !P0 ;  /* 0x0000000000ff7806 */ /* 0x000fda0004000100 */
.L_x_256:
[----:B------:R-:W-:Y:S05]  /*1150*/  @P0 BRA `(.L_x_227) ;  /* 0xfffffffc00900947 */ /* 0x000fea000383ffff */
.L_x_225:
[----:B------:R-:W-:Y:S01]  /*1160*/  UMOV UR5, 0xffffffff ;  /* 0xffffffff00057882 */ /* 0x000fe20000000000 */
[----:B------:R-:W-:Y:S02]  /*1170*/  ISETP.NE.AND P0, PT, R40, 0x65, PT ;  /* 0x000000652800780c */ /* 0x000fe40003f05270 */
[----:B------:R-:W-:Y:S11]  /*1180*/  BRA.DIV UR5, `(.L_x_228) ;  /* 0x0000003205f47947 */ /* 0x000ff6000b800000 */
[----:B------:R-:W0:Y:S01]  /*1190*/  S2R R48, SR_GEMASK ;  /* 0x0000000000307919 */ /* 0x000e220000003c00 */
[----:B------:R-:W-:Y:S01]  /*11a0*/  VOTE.ANY R19, PT, !P0 ;  /* 0x0000000000137806 */ /* 0x000fe200040e0100 */
[C---:B------:R-:W-:Y:S01]  /*11b0*/  VIADD R22, R47.reuse, 0x2 ;  /* 0x000000022f167836 */ /* 0x040fe20000000000 */
[----:B------:R-:W1:Y:S01]  /*11c0*/  LDC.64 R42, c[0x0][0x390] ;  /* 0x0000e400ff2a7b82 */ /* 0x000e620000000a00 */
[C---:B------:R-:W-:Y:S02]  /*11d0*/  VIADD R23, R47.reuse, 0x4 ;  /* 0x000000042f177836 */ /* 0x040fe40000000000 */
[----:B------:R-:W-:Y:S01]  /*11e0*/  VIADD R26, R47, 0x8 ;  /* 0x000000082f1a7836 */ /* 0x000fe20000000000 */
[----:B-1----:R-:W-:Y:S02]  /*11f0*/  IADD3 R42, P3, PT, R42, 0x100, RZ ;  /* 0x000001002a2a7810 */ /* 0x002fe40007f7e0ff */
[----:B0-----:R-:W-:-:S03]  /*1200*/  LOP3.LUT R19, R19, 0x80000000, R48, 0xec, !PT ;  /* 0x8000000013137812 */ /* 0x001fc600078eec30 */
[----:B------:R-:W-:Y:S02]  /*1210*/  IMAD.X R43, RZ, RZ, R43, P3 ;  /* 0x000000ffff2b7224 */ /* 0x000fe400018e062b */
[----:B------:R-:W-:-:S05]  /*1220*/  VIADD R16, R19, 0xffffffff ;  /* 0xffffffff13107836 */ /* 0x000fca0000000000 */
[----:B------:R-:W-:-:S06]  /*1230*/  LOP3.LUT R16, R19, R16, RZ, 0xc, !PT ;  /* 0x0000001013107212 */ /* 0x000fcc00078e0cff */
[----:B------:R-:W0:Y:S02]  /*1240*/  POPC R16, R16 ;  /* 0x0000001000107309 */ /* 0x000e240000000000 */
[----:B0-----:R-:W0:Y:S01]  /*1250*/  SHFL.DOWN PT, R20, R41, 0x1, R16 ;  /* 0x0820000029147989 */ /* 0x001e2200000e0010 */
[----:B------:R-:W-:-:S04]  /*1260*/  ISETP.GE.AND P0, PT, R47, R16, PT ;  /* 0x000000102f00720c */ /* 0x000fc80003f06270 */
[----:B0-----:R-:W-:Y:S02]  /*1270*/  SEL R20, R20, RZ, !P0 ;  /* 0x000000ff14147207 */ /* 0x001fe40004000000 */
[----:B------:R-:W-:-:S03]  /*1280*/  ISETP.GT.AND P0, PT, R22, R16, PT ;  /* 0x000000101600720c */ /* 0x000fc60003f04270 */
[----:B------:R-:W-:-:S05]  /*1290*/  IMAD.IADD R37, R20, 0x1, R41 ;  /* 0x0000000114257824 */ /* 0x000fca00078e0229 */
[----:B------:R-:W0:Y:S02]  /*12a0*/  SHFL.DOWN PT, R20, R37, 0x2, R16 ;  /* 0x0840000025147989 */ /* 0x000e2400000e0010 */
[----:B0-----:R-:W-:Y:S02]  /*12b0*/  SEL R20, R20, RZ, !P0 ;  /* 0x000000ff14147207 */ /* 0x001fe40004000000 */
[----:B------:R-:W-:-:S03]  /*12c0*/  ISETP.GT.AND P0, PT, R23, R16, PT ;  /* 0x000000101700720c */ /* 0x000fc60003f04270 */
[----:B------:R-:W-:Y:S02]  /*12d0*/  IMAD.IADD R39, R37, 0x1, R20 ;  /* 0x0000000125277824 */ /* 0x000fe400078e0214 */
[----:B------:R-:W-:-:S03]  /*12e0*/  VIADD R37, R47, 0x10 ;  /* 0x000000102f257836 */ /* 0x000fc60000000000 */
[----:B------:R-:W0:Y:S02]  /*12f0*/  SHFL.DOWN PT, R20, R39, 0x4, R16 ;  /* 0x0880000027147989 */ /* 0x000e2400000e0010 */
[-C--:B------:R-:W-:Y:S02]  /*1300*/  ISETP.GT.AND P2, PT, R37, R16.reuse, PT ;  /* 0x000000102500720c */ /* 0x080fe40003f44270 */
[----:B0-----:R-:W-:Y:S02]  /*1310*/  SEL R20, R20, RZ, !P0 ;  /* 0x000000ff14147207 */ /* 0x001fe40004000000 */
[----:B------:R-:W-:-:S03]  /*1320*/  ISETP.GT.AND P0, PT, R26, R16, PT ;  /* 0x000000101a00720c */ /* 0x000fc60003f04270 */
[----:B------:R-:W-:-:S05]  /*1330*/  IMAD.IADD R51, R39, 0x1, R20 ;  /* 0x0000000127337824 */ /* 0x000fca00078e0214 */
[----:B------:R-:W0:Y:S02]  /*1340*/  SHFL.DOWN PT, R20, R51, 0x8, R16 ;  /* 0x0900000033147989 */ /* 0x000e2400000e0010 */
[----:B0-----:R-:W-:Y:S02]  /*1350*/  SEL R20, R20, RZ, !P0 ;  /* 0x000000ff14147207 */ /* 0x001fe40004000000 */
[----:B------:R-:W-:-:S03]  /*1360*/  ISETP.NE.AND P0, PT, R40, 0x65, PT ;  /* 0x000000652800780c */ /* 0x000fc60003f05270 */
[----:B------:R-:W-:-:S05]  /*1370*/  IMAD.IADD R41, R51, 0x1, R20 ;  /* 0x0000000133297824 */ /* 0x000fca00078e0214 */
[----:B------:R-:W0:Y:S05]  /*1380*/  SHFL.DOWN PT, R20, R41, 0x10, R16 ;  /* 0x0a00000029147989 */ /* 0x000e2a00000e0010 */
[----:B------:R-:W-:Y:S02]  /*1390*/  VOTE.ALL P0, P0 ;  /* 0x0000000000ff7806 */ /* 0x000fe40000000000 */
[----:B0-----:R-:W-:-:S05]  /*13a0*/  SEL R20, R20, RZ, !P2 ;  /* 0x000000ff14147207 */ /* 0x001fca0005000000 */
[----:B------:R-:W-:-:S07]  /*13b0*/  IMAD.IADD R39, R41, 0x1, R20 ;  /* 0x0000000129277824 */ /* 0x000fce00078e0214 */
.L_x_265:
[----:B------:R-:W-:Y:S05]  /*13c0*/  @!P0 BRA `(.L_x_229) ;  /* 0x0000000400248947 */ /* 0x000fea0003800000 */
[----:B------:R-:W-:-:S07]  /*13d0*/  IMAD.MOV.U32 R44, RZ, RZ, 0x3b8 ;  /* 0x000003b8ff2c7424 */ /* 0x000fce00078e00ff */
.L_x_235:
[----:B------:R-:W-:Y:S02]  /*13e0*/  IMAD.MOV.U32 R16, RZ, RZ, R42 ;  /* 0x000000ffff107224 */ /* 0x000fe400078e002a */
[----:B------:R-:W-:Y:S02]  /*13f0*/  IMAD.MOV.U32 R17, RZ, RZ, R43 ;  /* 0x000000ffff117224 */ /* 0x000fe400078e002b */
[----:B------:R-:W-:-:S05]  /*1400*/  IMAD.WIDE R16, R21, 0x8, R16 ;  /* 0x0000000815107825 */ /* 0x000fca00078e0210 */
[----:B------:R-:W2:Y:S01]  /*1410*/  LD.E.64.STRONG.GPU R40, desc[UR8][R16.64+-0x100] ;  /* 0xffff000810287980 */ /* 0x000ea2000c10fb00 */
[----:B------:R-:W-:Y:S05]  /*1420*/  YIELD ;  /* 0x0000000000007946 */ /* 0x000fea0003800000 */
[----:B------:R-:W-:Y:S01]  /*1430*/  UMOV UR5, 0xffffffff ;  /* 0xffffffff00057882 */ /* 0x000fe20000000000 */
[----:B------:R-:W-:Y:S02]  /*1440*/  SHF.R.U32.HI R44, RZ, 0x1, R44 ;  /* 0x00000001ff2c7819 */ /* 0x000fe4000001162c */
[----:B--2---:R-:W-:Y:S01]  /*1450*/  ISETP.NE.AND P0, PT, R40, 0x63, PT ;  /* 0x000000632800780c */ /* 0x004fe20003f05270 */
[----:B------:R-:W-:-:S12]  /*1460*/  BRA.DIV UR5, `(.L_x_230) ;  /* 0x0000003605407947 */ /* 0x000fd8000b800000 */
[----:B------:R-:W-:-:S13]  /*1470*/  VOTE.ANY P0, !P0 ;  /* 0x0000000000ff7806 */ /* 0x000fda0004000100 */
.L_x_268:
[----:B------:R-:W-:Y:S05]  /*1480*/  @!P0 BRA `(.L_x_231) ;  /* 0x0000000000748947 */ /* 0x000fea0003800000 */
[----:B------:R-:W-:-:S07]  /*1490*/  IMAD.MOV.U32 R20, RZ, RZ, R44 ;  /* 0x000000ffff147224 */ /* 0x000fce00078e002c */
.L_x_233:
        /* <DEDUP_REMOVED lines=27> */
.L_x_271:
[----:B------:R-:W-:Y:S05]  /*1650*/  @P0 BRA `(.L_x_233) ;  /* 0xfffffffc00900947 */ /* 0x000fea000383ffff */
.L_x_231:
[----:B------:R-:W-:Y:S01]  /*1660*/  UMOV UR5, 0xffffffff ;  /* 0xffffffff00057882 */ /* 0x000fe20000000000 */
[----:B------:R-:W-:Y:S02]  /*1670*/  ISETP.NE.AND P0, PT, R40, 0x65, PT ;  /* 0x000000652800780c */ /* 0x000fe40003f05270 */
[----:B------:R-:W-:Y:S11]  /*1680*/  BRA.DIV UR5, `(.L_x_234) ;  /* 0x0000003205f87947 */ /* 0x000ff6000b800000 */
[----:B------:R-:W-:Y:S01]  /*1690*/  VOTE.ANY R19, PT, !P0 ;  /* 0x0000000000137806 */ /* 0x000fe200040e0100 */
[----:B------:R-:W-:-:S03]  /*16a0*/  VIADD R21, R21, 0xffffffe0 ;  /* 0xffffffe015157836 */ /* 0x000fc60000000000 */
[----:B------:R-:W-:-:S05]  /*16b0*/  LOP3.LUT R19, R19, 0x80000000, R48, 0xec, !PT ;  /* 0x8000000013137812 */ /* 0x000fca00078eec30 */
[----:B------:R-:W-:-:S05]  /*16c0*/  VIADD R16, R19, 0xffffffff ;  /* 0xffffffff13107836 */ /* 0x000fca0000000000 */
[----:B------:R-:W-:-:S06]  /*16d0*/  LOP3.LUT R16, R19, R16, RZ, 0xc, !PT ;  /* 0x0000001013107212 */ /* 0x000fcc00078e0cff */
[----:B------:R-:W0:Y:S02]  /*16e0*/  POPC R16, R16 ;  /* 0x0000001000107309 */ /* 0x000e240000000000 */
[----:B0-----:R-:W0:Y:S01]  /*16f0*/  SHFL.DOWN PT, R20, R41, 0x1, R16 ;  /* 0x0820000029147989 */ /* 0x001e2200000e0010 */
[-C--:B------:R-:W-:Y:S02]  /*1700*/  ISETP.GE.AND P0, PT, R47, R16.reuse, PT ;  /* 0x000000102f00720c */ /* 0x080fe40003f06270 */
[-C--:B------:R-:W-:Y:S02]  /*1710*/  ISETP.GT.AND P2, PT, R37, R16.reuse, PT ;  /* 0x000000102500720c */ /* 0x080fe40003f44270 */
[----:B0-----:R-:W-:Y:S02]  /*1720*/  SEL R20, R20, RZ, !P0 ;  /* 0x000000ff14147207 */ /* 0x001fe40004000000 */
[----:B------:R-:W-:-:S03]  /*1730*/  ISETP.GT.AND P0, PT, R22, R16, PT ;  /* 0x000000101600720c */ /* 0x000fc60003f04270 */
[----:B------:R-:W-:-:S05]  /*1740*/  IMAD.IADD R51, R20, 0x1, R41 ;  /* 0x0000000114337824 */ /* 0x000fca00078e0229 */
[----:B------:R-:W0:Y:S02]  /*1750*/  SHFL.DOWN PT, R20, R51, 0x2, R16 ;  /* 0x0840000033147989 */ /* 0x000e2400000e0010 */
        /* <DEDUP_REMOVED lines=13> */
[----:B0-----:R-:W-:-:S04]  /*1830*/  SEL R20, R20, RZ, !P2 ;  /* 0x000000ff14147207 */ /* 0x001fc80005000000 */
[----:B------:R-:W-:-:S07]  /*1840*/  IADD3 R39, PT, PT, R50, R20, R39 ;  /* 0x0000001432277210 */ /* 0x000fce0007ffe027 */
.L_x_280:
[----:B------:R-:W-:Y:S05]  /*1850*/  @P0 BRA `(.L_x_235) ;  /* 0xfffffff800e00947 */ /* 0x000fea000383ffff */
.L_x_229:
[----:B------:R-:W-:Y:S01]  /*1860*/  ISETP.NE.AND P0, PT, R47, RZ, PT ;  /* 0x000000ff2f00720c */ /* 0x000fe20003f05270 */
[----:B------:R-:W0:Y:S01]  /*1870*/  @!P1 S2R R17, SR_CgaCtaId ;  /* 0x0000000000119919 */ /* 0x000e220000008800 */
[----:B------:R-:W-:Y:S01]  /*1880*/  @!P1 MOV R16, 0x400 ;  /* 0x0000040000109802 */ /* 0x000fe20000000f00 */
[----:B------:R-:W-:Y:S02]  /*1890*/  @!P1 IMAD.IADD R27, R27, 0x1, R39 ;  /* 0x000000011b1b9824 */ /* 0x000fe400078e0227 */
[----:B------:R-:W-:-:S05]  /*18a0*/  @!P1 IMAD.MOV.U32 R26, RZ, RZ, 0x65 ;  /* 0x00000065ff1a9424 */ /* 0x000fca00078e00ff */
[----:B------:R1:W-:Y:S03]  /*18b0*/  @!P1 ST.E.64.STRONG.GPU desc[UR8][R24.64+0x100], R26 ;  /* 0x0001001a18009985 */ /* 0x0003e6000c10fb08 */
[----:B------:R-:W-:Y:S01]  /*18c0*/  @!P0 MOV R19, 0x400 ;  /* 0x0000040000138802 */ /* 0x000fe20000000f00 */
[----:B------:R-:W2:Y:S01]  /*18d0*/  @!P0 S2R R20, SR_CgaCtaId ;  /* 0x0000000000148919 */ /* 0x000ea20000008800 */
[----:B0-----:R-:W-:Y:S01]  /*18e0*/  @!P1 LEA R18, R17, R16, 0x18 ;  /* 0x0000001011129211 */ /* 0x001fe200078ec0ff */
[----:B------:R-:W-:Y:S02]  /*18f0*/  IMAD.MOV.U32 R16, RZ, RZ, R46 ;  /* 0x000000ffff107224 */ /* 0x000fe400078e002e */
[----:B------:R-:W-:Y:S02]  /*1900*/  @!P0 IMAD.MOV.U32 R16, RZ, RZ, R39 ;  /* 0x000000ffff108224 */ /* 0x000fe400078e0027 */
[----:B------:R1:W-:Y:S04]  /*1910*/  @!P1 STS [R18+0x8], R27 ;  /* 0x0000081b12009388 */ /* 0x0003e80000000800 */
[----:B------:R1:W-:Y:S01]  /*1920*/  @!P1 STS [R18+0x4], R39 ;  /* 0x0000042712009388 */ /* 0x0003e20000000800 */
[----:B--2---:R-:W-:-:S05]  /*1930*/  @!P0 LEA R20, R20, R19, 0x18 ;  /* 0x0000001314148211 */ /* 0x004fca00078ec0ff */
[----:B------:R1:W-:Y:S02]  /*1940*/  @!P0 STS [R20+0x4c], R39 ;  /* 0x00004c2714008388 */ /* 0x0003e40000000800 */
.L_x_223:
[----:B------:R-:W-:Y:S05]  /*1950*/  WARPSYNC.ALL ;  /* 0x0000000000007948 */ /* 0x000fea0003800000 */
[----:B------:R-:W0:Y:S08]  /*1960*/  S2UR UR6, SR_CgaCtaId ;  /* 0x00000000000679c3 */ /* 0x000e300000008800 */
[----:B------:R-:W-:Y:S01]  /*1970*/  BAR.SYNC.DEFER_BLOCKING 0x0 ;  /* 0x0000000000007b1d */ /* 0x000fe20000010000 */
[----:B------:R-:W-:-:S05]  /*1980*/  ISETP.NE.AND P0, PT, R49, RZ, PT ;  /* 0x000000ff3100720c */ /* 0x000fca0003f05270 */
[----:B------:R-:W-:Y:S02]  /*1990*/  UMOV UR5, 0x400 ;  /* 0x0000040000057882 */ /* 0x000fe40000000000 */
[----:B0-----:R-:W-:-:S09]  /*19a0*/  ULEA UR5, UR6, UR5, 0x18 ;  /* 0x0000000506057291 */ /* 0x001fd2000f8ec0ff */
[----:B------:R-:W0:Y:S02]  /*19b0*/  LDS R17, [UR5+0x4c] ;  /* 0x00004c05ff117984 */ /* 0x000e240008000800 */
[----:B0-----:R-:W-:-:S05]  /*19c0*/  SEL R17, R17, RZ, P0 ;  /* 0x000000ff11117207 */ /* 0x001fca0000000000 */
[----:B------:R-:W-:-:S07]  /*19d0*/  IMAD.IADD R16, R17, 0x1, R16 ;  /* 0x0000000111107824 */ /* 0x000fce00078e0210 */
.L_x_222:
[----:B------:R-:W-:Y:S05]  /*19e0*/  BSYNC.RECONVERGENT B0 ;  /* 0x0000000000007941 */ /* 0x000fea0003800200 */
.L_x_220:
[----:B------:R-:W-:Y:S01]  /*19f0*/  IMAD.IADD R17, R4, 0x1, R16 ;  /* 0x0000000104117824 */ /* 0x000fe200078e0210 */
[----:B------:R-:W-:Y:S03]  /*1a00*/  BAR.SYNC.DEFER_BLOCKING 0x0 ;  /* 0x0000000000007b1d */ /* 0x000fe60000010000 */
[----:B------:R-:W-:-:S03]  /*1a10*/  IMAD.IADD R4, R5, 0x1, R17 ;  /* 0x0000000105047824 */ /* 0x000fc600078e0211 */
[----:B------:R-:W2:Y:S01]  /*1a20*/  LDCU.64 UR6, c[0x0][0x388] ;  /* 0x00007100ff0677ac */ /* 0x000ea20008000a00 */
[----:B------:R-:W-:-:S04]  /*1a30*/  IMAD.IADD R5, R6, 0x1, R4 ;  /* 0x0000000106057824 */ /* 0x000fc800078e0204 */
[----:B------:R-:W-:-:S04]  /*1a40*/  IMAD.IADD R6, R7, 0x1, R5 ;  /* 0x0000000107067824 */ /* 0x000fc800078e0205 */
[----:B------:R-:W-:-:S04]  /*1a50*/  IMAD.IADD R7, R8, 0x1, R6 ;  /* 0x0000000108077824 */ /* 0x000fc800078e0206 */
[----:B------:R-:W-:-:S04]  /*1a60*/  IMAD.IADD R8, R9, 0x1, R7 ;  /* 0x0000000109087824 */ /* 0x000fc800078e0207 */
[----:B------:R-:W-:Y:S01]  /*1a70*/  IMAD.IADD R9, R10, 0x1, R8 ;  /* 0x000000010a097824 */ /* 0x000fe200078e0208 */
[----:B------:R-:W-:Y:S03]  /*1a80*/  STS.64 [R0], R16 ;  /* 0x0000001000007388 */ /* 0x000fe60000000a00 */
[----:B------:R-:W-:Y:S01]  /*1a90*/  IMAD.IADD R10, R11, 0x1, R9 ;  /* 0x000000010b0a7824 */ /* 0x000fe200078e0209 */
[----:B------:R2:W-:Y:S03]  /*1aa0*/  STS.64 [R0+0x8], R4 ;  /* 0x0000080400007388 */ /* 0x0005e60000000a00 */
[----:B------:R-:W-:Y:S01]  /*1ab0*/  IMAD.IADD R11, R12, 0x1, R10 ;  /* 0x000000010c0b7824 */ /* 0x000fe200078e020a */
[----:B------:R-:W-:Y:S03]  /*1ac0*/  STS.64 [R0+0x10], R6 ;  /* 0x0000100600007388 */ /* 0x000fe60000000a00 */
[----:B------:R-:W-:Y:S01]  /*1ad0*/  IMAD.IADD R12, R13, 0x1, R11 ;  /* 0x000000010d0c7824 */ /* 0x000fe200078e020b */
[----:B------:R-:W-:Y:S03]  /*1ae0*/  STS.64 [R0+0x18], R8 ;  /* 0x0000180800007388 */ /* 0x000fe60000000a00 */
[----:B------:R-:W-:Y:S01]  /*1af0*/  IMAD.IADD R13, R14, 0x1, R12 ;  /* 0x000000010e0d7824 */ /* 0x000fe200078e020c */
[----:B------:R-:W-:Y:S01]  /*1b00*/  STS.64 [R0+0x20], R10 ;  /* 0x0000200a00007388 */ /* 0x000fe20000000a00 */
[----:B--2---:R-:W-:-:S02]  /*1b10*/  IADD3 R4, P0, PT, R45, UR6, RZ ;  /* 0x000000062d047c10 */ /* 0x004fc4000ff1e0ff */
[----:B------:R-:W-:Y:S01]  /*1b20*/  IMAD.IADD R14, R15, 0x1, R13 ;  /* 0x000000010f0e7824 */ /* 0x000fe200078e020d */
[----:B------:R-:W-:Y:S01]  /*1b30*/  STS.64 [R0+0x28], R12 ;  /* 0x0000280c00007388 */ /* 0x000fe20000000a00 */
[----:B------:R-:W-:Y:S02]  /*1b40*/  IADD3.X R5, PT, PT, R3, UR7, RZ, P0, !PT ;  /* 0x0000000703057c10 */ /* 0x000fe400087fe4ff */
[----:B------:R-:W-:-:S04]  /*1b50*/  IMAD.IADD R15, R28, 0x1, R14 ;  /* 0x000000011c0f7824 */ /* 0x000fc800078e020e */
[----:B01----:R-:W-:Y:S01]  /*1b60*/  IMAD.IADD R18, R29, 0x1, R15 ;  /* 0x000000011d127824 */ /* 0x003fe200078e020f */
[----:B------:R-:W-:Y:S03]  /*1b70*/  STS.64 [R0+0x30], R14 ;  /* 0x0000300e00007388 */ /* 0x000fe60000000a00 */
[----:B------:R-:W-:-:S04]  /*1b80*/  IMAD.IADD R19, R30, 0x1, R18 ;  /* 0x000000011e137824 */ /* 0x000fc800078e0212 */
[----:B------:R-:W-:Y:S01]  /*1b90*/  IMAD.IADD R20, R31, 0x1, R19 ;  /* 0x000000011f147824 */ /* 0x000fe200078e0213 */
[----:B------:R-:W-:Y:S03]  /*1ba0*/  STS.64 [R0+0x38], R18 ;  /* 0x0000381200007388 */ /* 0x000fe60000000a00 */
[----:B------:R-:W-:-:S04]  /*1bb0*/  IMAD.IADD R21, R32, 0x1, R20 ;  /* 0x0000000120157824 */ /* 0x000fc800078e0214 */
[----:B------:R-:W-:Y:S01]  /*1bc0*/  IMAD.IADD R22, R33, 0x1, R21 ;  /* 0x0000000121167824 */ /* 0x000fe200078e0215 */
[----:B------:R-:W-:Y:S03]  /*1bd0*/  STS.64 [R0+0x40], R20 ;  /* 0x0000401400007388 */ /* 0x000fe60000000a00 */
[----:B------:R-:W-:-:S04]  /*1be0*/  IMAD.IADD R23, R34, 0x1, R22 ;  /* 0x0000000122177824 */ /* 0x000fc800078e0216 */
[----:B------:R-:W-:Y:S01]  /*1bf0*/  IMAD.IADD R24, R35, 0x1, R23 ;  /* 0x0000000123187824 */ /* 0x000fe200078e0217 */
[----:B------:R-:W-:Y:S03]  /*1c00*/  STS.64 [R0+0x48], R22 ;  /* 0x0000481600007388 */ /* 0x000fe60000000a00 */
[----:B------:R-:W-:-:S05]  /*1c10*/  IMAD.IADD R25, R36, 0x1, R24 ;  /* 0x0000000124197824 */ /* 0x000fca00078e0218 */
[----:B------:R-:W-:Y:S01]  /*1c20*/  STS.64 [R0+0x50], R24 ;  /* 0x0000501800007388 */ /* 0x000fe20000000a00 */
[----:B------:R-:W-:-:S03]  /*1c30*/  NOP ;  /* 0x0000000000007918 */ /* 0x000fc60000000000 */
[----:B------:R-:W0:Y:S04]  /*1c40*/  LDS R7, [R2] ;  /* 0x0000000002077984 */ /* 0x000e280000000800 */
        /* <DEDUP_REMOVED lines=21> */
[----:B0-----:R-:W-:Y:S04]  /*1da0*/  STG.E desc[UR8][R4.64], R7 ;  /* 0x0000000704007986 */ /* 0x001fe8000c101908 */
[----:B-1----:R-:W-:Y:S04]  /*1db0*/  STG.E desc[UR8][R4.64+0x80], R9 ;  /* 0x0000800904007986 */ /* 0x002fe8000c101908 */
[----:B--2---:R-:W-:Y:S04]  /*1dc0*/  STG.E desc[UR8][R4.64+0x100], R11 ;  /* 0x0001000b04007986 */ /* 0x004fe8000c101908 */
[----:B---3--:R-:W-:Y:S04]  /*1dd0*/  STG.E desc[UR8][R4.64+0x180], R13 ;  /* 0x0001800d04007986 */ /* 0x008fe8000c101908 */
[----:B----4-:R-:W-:Y:S04]  /*1de0*/  STG.E desc[UR8][R4.64+0x200], R15 ;  /* 0x0002000f04007986 */ /* 0x010fe8000c101908 */
[----:B-----5:R-:W-:Y:S04]  /*1df0*/  STG.E desc[UR8][R4.64+0x280], R17 ;  /* 0x0002801104007986 */ /* 0x020fe8000c101908 */
        /* <DEDUP_REMOVED lines=17> */
.L_x_219:
[----:B------:R-:W-:-:S13]  /*1f10*/  ISETP.NE.AND P0, PT, R0, RZ, PT ;  /* 0x000000ff0000720c */ /* 0x000fda0003f05270 */
[----:B------:R-:W-:Y:S05]  /*1f20*/  @!P0 EXIT ;  /* 0x000000000000894d */ /* 0x000fea0003800000 */
[----:B------:R-:W0:Y:S02]  /*1f30*/  LDC.64 R2, c[0x0][0x380] ;  /* 0x0000e000ff027b82 */ /* 0x000e240000000a00 */
[----:B0-----:R-:W-:-:S05]  /*1f40*/  IMAD.WIDE.U32 R2, R5, 0x4, R2 ;  /* 0x0000000405027825 */ /* 0x001fca00078e0002 */
[----:B------:R0:W2:Y:S01]  /*1f50*/  LDG.E R4, desc[UR8][R2.64] ;  /* 0x0000000802047981 */ /* 0x0000a2000c1e1900 */
[----:B------:R-:W3:Y:S02]  /*1f60*/  S2R R13, SR_TID.X ;  /* 0x00000000000d7919 */ /* 0x000ee40000002100 */
[C---:B---3--:R-:W-:Y:S02]  /*1f70*/  LOP3.LUT R5, R13.reuse, 0x1f, RZ, 0xc0, !PT ;  /* 0x0000001f0d057812 */ /* 0x048fe400078ec0ff */
[----:B------:R-:W-:-:S05]  /*1f80*/  LOP3.LUT R6, R13, 0x3e0, RZ, 0xc0, !PT ;  /* 0x000003e00d067812 */ /* 0x000fca00078ec0ff */
[----:B------:R-:W-:-:S04]  /*1f90*/  IMAD R11, R6, 0x16, R5 ;  /* 0x00000016060b7824 */ /* 0x000fc800078e0205 */
[C---:B------:R-:W-:Y:S01]  /*1fa0*/  VIADD R5, R11.reuse, 0x20 ;  /* 0x000000200b057836 */ /* 0x040fe20000000000 */
[C---:B------:R-:W-:Y:S01]  /*1fb0*/  ISETP.GE.U32.AND P6, PT, R11.reuse, R0, PT ;  /* 0x000000000b00720c */ /* 0x040fe20003fc6070 */
[C---:B------:R-:W-:Y:S01]  /*1fc0*/  VIADD R9, R11.reuse, 0xa0 ;  /* 0x000000a00b097836 */ /* 0x040fe20000000000 */
[C---:B0-----:R-:W-:Y:S01]  /*1fd0*/  LEA R2, P1, R11.reuse, R2, 0x2 ;  /* 0x000000020b027211 */ /* 0x041fe200078210ff */
[----:B------:R-:W-:Y:S01]  /*1fe0*/  VIADD R7, R11, 0x80 ;  /* 0x000000800b077836 */ /* 0x000fe20000000000 */
[-C--:B------:R-:W-:Y:S01]  /*1ff0*/  ISETP.GE.U32.AND P5, PT, R5, R0.reuse, PT ;  /* 0x000000000500720c */ /* 0x080fe20003fa6070 */
[----:B------:R-:W-:Y:S01]  /*2000*/  VIADD R5, R11, 0xe0 ;  /* 0x000000e00b057836 */ /* 0x000fe20000000000 */
[-C--:B------:R-:W-:Y:S01]  /*2010*/  ISETP.GE.U32.AND P4, PT, R9, R0.reuse, PT ;  /* 0x000000000900720c */ /* 0x080fe20003f86070 */
[----:B------:R-:W-:Y:S01]  /*2020*/  IMAD.X R3, RZ, RZ, R3, P1 ;  /* 0x000000ffff037224 */ /* 0x000fe200008e0603 */
[-C--:B------:R-:W-:Y:S01]  /*2030*/  ISETP.GE.U32.AND P0, PT, R7, R0.reuse, PT ;  /* 0x000000000700720c */ /* 0x080fe20003f06070 */
[----:B------:R-:W-:Y:S01]  /*2040*/  VIADD R7, R11, 0x120 ;  /* 0x000001200b077836 */ /* 0x000fe20000000000 */
[----:B------:R-:W-:Y:S01]  /*2050*/  ISETP.GE.U32.AND P3, PT, R5, R0, PT ;  /* 0x000000000500720c */ /* 0x000fe20003f66070 */
[----:B------:R-:W-:-:S02]  /*2060*/  VIADD R5, R11, 0x200 ;  /* 0x000002000b057836 */ /* 0x000fc40000000000 */
[----:B------:R-:W-:Y:S01]  /*2070*/  VIADD R9, R11, 0x1c0 ;  /* 0x000001c00b097836 */ /* 0x000fe20000000000 */
[----:B------:R-:W-:-:S04]  /*2080*/  ISETP.GE.U32.AND P2, PT, R7, R0, PT ;  /* 0x000000000700720c */ /* 0x000fc80003f46070 */
[----:B------:R-:W-:Y:S01]  /*2090*/  ISETP.GE.U32.AND P1, PT, R9, R0, PT ;  /* 0x000000000900720c */ /* 0x000fe20003f26070 */
[C---:B------:R-:W-:Y:S02]  /*20a0*/  VIADD R7, R11.reuse, 0x260 ;  /* 0x000002600b077836 */ /* 0x040fe40000000000 */
[C---:B------:R-:W-:Y:S02]  /*20b0*/  VIADD R51, R11.reuse, 0x40 ;  /* 0x000000400b337836 */ /* 0x040fe40000000000 */
[C---:B------:R-:W-:Y:S02]  /*20c0*/  VIADD R50, R11.reuse, 0x60 ;  /* 0x000000600b327836 */ /* 0x040fe40000000000 */
[C---:B------:R-:W-:Y:S02]  /*20d0*/  VIADD R49, R11.reuse, 0xc0 ;  /* 0x000000c00b317836 */ /* 0x040fe40000000000 */
[C---:B------:R-:W-:Y:S02]  /*20e0*/  VIADD R48, R11.reuse, 0x100 ;  /* 0x000001000b307836 */ /* 0x040fe40000000000 */
[----:B------:R-:W-:-:S02]  /*20f0*/  VIADD R47, R11, 0x140 ;  /* 0x000001400b2f7836 */ /* 0x000fc40000000000 */
[C---:B------:R-:W-:Y:S02]  /*2100*/  VIADD R46, R11.reuse, 0x160 ;  /* 0x000001600b2e7836 */ /* 0x040fe40000000000 */
[C---:B------:R-:W-:Y:S02]  /*2110*/  VIADD R45, R11.reuse, 0x180 ;  /* 0x000001800b2d7836 */ /* 0x040fe40000000000 */
[C---:B------:R-:W-:Y:S02]  /*2120*/  VIADD R43, R11.reuse, 0x1a0 ;  /* 0x000001a00b2b7836 */ /* 0x040fe40000000000 */
[C---:B------:R-:W-:Y:S02]  /*2130*/  VIADD R42, R11.reuse, 0x1e0 ;  /* 0x000001e00b2a7836 */ /* 0x040fe40000000000 */
[C---:B------:R-:W-:Y:S02]  /*2140*/  VIADD R41, R11.reuse, 0x240 ;  /* 0x000002400b297836 */ /* 0x040fe40000000000 */
[----:B------:R-:W-:-:S02]  /*2150*/  VIADD R40, R11, 0x2a0 ;  /* 0x000002a00b287836 */ /* 0x000fc40000000000 */
[----:B--2---:R-:W-:Y:S02]  /*2160*/  IMAD.MOV.U32 R16, RZ, RZ, R4 ;  /* 0x000000ffff107224 */ /* 0x004fe400078e0004 */
[----:B------:R-:W2:Y:S01]  /*2170*/  @!P6 LDG.E R4, desc[UR8][R2.64] ;  /* 0x000000080204e981 */ /* 0x000ea2000c1e1900 */
[-C--:B------:R-:W-:Y:S01]  /*2180*/  ISETP.GE.U32.AND P6, PT, R5, R0.reuse, PT ;  /* 0x000000000500720c */ /* 0x080fe20003fc6070 */
[--C-:B------:R-:W-:Y:S02]  /*2190*/  IMAD.MOV.U32 R6, RZ, RZ, R16.reuse ;  /* 0x000000ffff067224 */ /* 0x100fe400078e0010 */
[----:B------:R-:W-:Y:S02]  /*21a0*/  VIADD R5, R11, 0x220 ;  /* 0x000002200b057836 */ /* 0x000fe40000000000 */
[----:B------:R-:W-:Y:S02]  /*21b0*/  IMAD.MOV.U32 R14, RZ, RZ, R16 ;  /* 0x000000ffff0e7224 */ /* 0x000fe400078e0010 */
[----:B------:R-:W3:Y:S01]  /*21c0*/  @!P5 LDG.E R6, desc[UR8][R2.64+0x80] ;  /* 0x000080080206d981 */ /* 0x000ee2000c1e1900 */
[----:B------:R-:W-:Y:S01]  /*21d0*/  ISETP.GE.U32.AND P5, PT, R5, R0, PT ;  /* 0x000000000500720c */ /* 0x000fe20003fa6070 */
[----:B------:R-:W-:-:S02]  /*21e0*/  VIADD R5, R11, 0x280 ;  /* 0x000002800b057836 */ /* 0x000fc40000000000 */
[----:B------:R-:W4:Y:S01]  /*21f0*/  @!P4 LDG.E R14, desc[UR8][R2.64+0x280] ;  /* 0x00028008020ec981 */ /* 0x000f22000c1e1900 */
[--C-:B------:R-:W-:Y:S02]  /*2200*/  IMAD.MOV.U32 R12, RZ, RZ, R16.reuse ;  /* 0x000000ffff0c7224 */ /* 0x100fe400078e0010 */
[-C--:B------:R-:W-:Y:S01]  /*2210*/  ISETP.GE.U32.AND P4, PT, R5, R0.reuse, PT ;  /* 0x000000000500720c */ /* 0x080fe20003f86070 */
[--C-:B------:R-:W-:Y:S02]  /*2220*/  IMAD.MOV.U32 R20, RZ, RZ, R16.reuse ;  /* 0x000000ffff147224 */ /* 0x100fe400078e0010 */
[--C-:B------:R-:W-:Y:S01]  /*2230*/  IMAD.MOV.U32 R24, RZ, RZ, R16.reuse ;  /* 0x000000ffff187224 */ /* 0x100fe200078e0010 */
[----:B------:R-:W4:Y:S01]  /*2240*/  @!P0 LDG.E R12, desc[UR8][R2.64+0x200] ;  /* 0x00020008020c8981 */ /* 0x000f22000c1e1900 */
[--C-:B------:R-:W-:Y:S02]  /*2250*/  IMAD.MOV.U32 R34, RZ, RZ, R16.reuse ;  /* 0x000000ffff227224 */ /* 0x100fe400078e0010 */
[----:B------:R-:W-:Y:S01]  /*2260*/  IMAD.MOV.U32 R5, RZ, RZ, R16 ;  /* 0x000000ffff057224 */ /* 0x000fe200078e0010 */
[----:B------:R-:W4:Y:S01]  /*2270*/  @!P3 LDG.E R20, desc[UR8][R2.64+0x380] ;  /* 0x000380080214b981 */ /* 0x000f22000c1e1900 */
[----:B------:R-:W-:-:S02]  /*2280*/  ISETP.GE.U32.AND P0, PT, R7, R0, PT ;  /* 0x000000000700720c */ /* 0x000fc40003f06070 */
[-C--:B------:R-:W-:Y:S01]  /*2290*/  ISETP.GE.U32.AND P3, PT, R51, R0.reuse, PT ;  /* 0x000000003300720c */ /* 0x080fe20003f66070 */
[----:B------:R-:W4:Y:S01]  /*22a0*/  @!P2 LDG.E R24, desc[UR8][R2.64+0x480] ;  /* 0x000480080218a981 */ /* 0x000f22000c1e1900 */
[----:B------:R-:W-:-:S03]  /*22b0*/  ISETP.GE.U32.AND P2, PT, R50, R0, PT ;  /* 0x000000003200720c */ /* 0x000fc60003f46070 */
[----:B------:R-:W4:Y:S01]  /*22c0*/  @!P1 LDG.E R34, desc[UR8][R2.64+0x700] ;  /* 0x0007000802229981 */ /* 0x000f22000c1e1900 */
[----:B------:R-:W-:-:S03]  /*22d0*/  ISETP.GE.U32.AND P1, PT, R49, R0, PT ;  /* 0x000000003100720c */ /* 0x000fc60003f26070 */
[----:B------:R-:W4:Y:S01]  /*22e0*/  @!P6 LDG.E R5, desc[UR8][R2.64+0x800] ;  /* 0x000800080205e981 */ /* 0x000f22000c1e1900 */
[----:B------:R-:W-:Y:S01]  /*22f0*/  ISETP.GE.U32.AND P6, PT, R48, R0, PT ;  /* 0x000000003000720c */ /* 0x000fe20003fc6070 */
[--C-:B------:R-:W-:Y:S02]  /*2300*/  IMAD.MOV.U32 R7, RZ, RZ, R16.reuse ;  /* 0x000000ffff077224 */ /* 0x100fe400078e0010 */
[--C-:B------:R-:W-:Y:S02]  /*2310*/  IMAD.MOV.U32 R9, RZ, RZ, R16.reuse ;  /* 0x000000ffff097224 */ /* 0x100fe400078e0010 */
[--C-:B------:R-:W-:Y:S02]  /*2320*/  IMAD.MOV.U32 R11, RZ, RZ, R16.reuse ;  /* 0x000000ffff0b7224 */ /* 0x100fe400078e0010 */
[--C-:B------:R-:W-:Y:S01]  /*2330*/  IMAD.MOV.U32 R8, RZ, RZ, R16.reuse ;  /* 0x000000ffff087224 */ /* 0x100fe200078e0010 */
[----:B------:R-:W4:Y:S01]  /*2340*/  @!P5 LDG.E R7, desc[UR8][R2.64+0x880] ;  /* 0x000880080207d981 */ /* 0x000f22000c1e1900 */
[----:B------:R-:W-:-:S02]  /*2350*/  IMAD.MOV.U32 R10, RZ, RZ, R16 ;  /* 0x000000ffff0a7224 */ /* 0x000fc400078e0010 */
[--C-:B------:R-:W-:Y:S01]  /*2360*/  IMAD.MOV.U32 R18, RZ, RZ, R16.reuse ;  /* 0x000000ffff127224 */ /* 0x100fe200078e0010 */
[----:B------:R-:W4:Y:S01]  /*2370*/  @!P0 LDG.E R9, desc[UR8][R2.64+0x980] ;  /* 0x0009800802098981 */ /* 0x000f22000c1e1900 */
[----:B------:R-:W-:Y:S01]  /*2380*/  IMAD.MOV.U32 R22, RZ, RZ, R16 ;  /* 0x000000ffff167224 */ /* 0x000fe200078e0010 */
[-C--:B------:R-:W-:Y:S02]  /*2390*/  ISETP.GE.U32.AND P5, PT, R47, R0.reuse, PT ;  /* 0x000000002f00720c */ /* 0x080fe40003fa6070 */
[----:B------:R-:W4:Y:S01]  /*23a0*/  @!P4 LDG.E R11, desc[UR8][R2.64+0xa00] ;  /* 0x000a0008020bc981 */ /* 0x000f22000c1e1900 */
[-C--:B------:R-:W-:Y:S02]  /*23b0*/  ISETP.GE.U32.AND P0, PT, R46, R0.reuse, PT ;  /* 0x000000002e00720c */ /* 0x080fe40003f06070 */
[-C--:B------:R-:W-:Y:S01]  /*23c0*/  ISETP.GE.U32.AND P4, PT, R45, R0.reuse, PT ;  /* 0x000000002d00720c */ /* 0x080fe20003f86070 */
[----:B------:R-:W4:Y:S01]  /*23d0*/  @!P3 LDG.E R8, desc[UR8][R2.64+0x100] ;  /* 0x000100080208b981 */ /* 0x000f22000c1e1900 */
[----:B------:R-:W-:-:S03]  /*23e0*/  ISETP.GE.U32.AND P3, PT, R43, R0, PT ;  /* 0x000000002b00720c */ /* 0x000fc60003f66070 */
        /* <DEDUP_REMOVED lines=12> */
[----:B------:R-:W-:Y:S01]  /*24b0*/  IMAD.MOV.U32 R17, RZ, RZ, R16 ;  /* 0x000000ffff117224 */ /* 0x000fe200078e0010 */
[----:B------:R-:W4:Y:S04]  /*24c0*/  @!P0 LDG.E R28, desc[UR8][R2.64+0x580] ;  /* 0x00058008021c8981 */ /* 0x000f28000c1e1900 */
[----:B------:R-:W4:Y:S04]  /*24d0*/  @!P4 LDG.E R30, desc[UR8][R2.64+0x600] ;  /* 0x00060008021ec981 */ /* 0x000f28000c1e1900 */
[----:B------:R-:W4:Y:S04]  /*24e0*/  @!P3 LDG.E R32, desc[UR8][R2.64+0x680] ;  /* 0x000680080220b981 */ /* 0x000f28000c1e1900 */
[----:B------:R-:W4:Y:S04]  /*24f0*/  @!P2 LDG.E R52, desc[UR8][R2.64+0x780] ;  /* 0x000780080234a981 */ /* 0x000f28000c1e1900 */
[----:B------:R-:W4:Y:S04]  /*2500*/  @!P1 LDG.E R17, desc[UR8][R2.64+0x900] ;  /* 0x0009000802119981 */ /* 0x000f28000c1e1900 */
[----:B------:R-:W4:Y:S01]  /*2510*/  @!P6 LDG.E R16, desc[UR8][R2.64+0xa80] ;  /* 0x000a80080210e981 */ /* 0x000f22000c1e1900 */
[----:B------:R-:W0:Y:S01]  /*2520*/  S2R R36, SR_LANEID ;  /* 0x0000000000247919 */ /* 0x000e220000000000 */
[----:B------:R-:W1:Y:S01]  /*2530*/  S2UR UR5, SR_CgaCtaId ;  /* 0x00000000000579c3 */ /* 0x000e620000008800 */
[----:B------:R-:W-:Y:S01]  /*2540*/  SHF.R.U32.HI R44, RZ, 0x5, R13 ;  /* 0x00000005ff2c7819 */ /* 0x000fe2000001160d */
[----:B------:R-:W-:Y:S01]  /*2550*/  UMOV UR4, 0x400 ;  /* 0x0000040000047882 */ /* 0x000fe20000000000 */
[----:B------:R-:W-:Y:S01]  /*2560*/  ISETP.NE.AND P0, PT, R38, RZ, PT ;  /* 0x000000ff2600720c */ /* 0x000fe20003f05270 */
[----:B-1----:R-:W-:-:S02]  /*2570*/  ULEA UR4, UR5, UR4, 0x18 ;  /* 0x0000000405047291 */ /* 0x002fc4000f8ec0ff */
[----:B0-----:R-:W-:-:S05]  /*2580*/  IMAD R37, R44, 0x2c0, R36 ;  /* 0x000002c02c257824 */ /* 0x001fca00078e0224 */
        /* <DEDUP_REMOVED lines=39> */
[----:B------:R-:W-:Y:S02]  /*2800*/  ISETP.NE.AND P1, PT, R36, 0x1f, PT ;  /* 0x0000001f2400780c */ /* 0x000fe40003f25270 */
[----:B---3--:R-:W-:Y:S02]  /*2810*/  IADD3 R16, PT, PT, R6, R5, R16 ;  /* 0x0000000506107210 */ /* 0x008fe40007ffe010 */
[----:B------:R-:W-:Y:S02]  /*2820*/  ISETP.NE.AND P2, PT, R44, 0xb, PT ;  /* 0x0000000b2c00780c */ /* 0x000fe40003f45270 */
        /* <DEDUP_REMOVED lines=20> */
[----:B------:R-:W-:Y:S01]  /*2970*/  ISETP.NE.AND P0, PT, R44, 0x2, PT ;  /* 0x000000022c00780c */ /* 0x000fe20003f05270 */
[----:B------:R-:W0:Y:S02]  /*2980*/  S2R R53, SR_TID.X ;  /* 0x0000000000357919 */ /* 0x000e240000002100 */
[----:B------:R-:W-:Y:S01]  /*2990*/  IMAD.IADD R35, R38, 0x1, -R35 ;  /* 0x0000000126237824 */ /* 0x000fe200078e0a23 */
[----:B------:R-:W-:Y:S01]  /*29a0*/  @!P1 STS [R52+0x10], R38 ;  /* 0x0000102634009388 */ /* 0x000fe20000000800 */
[----:B------:R-:W-:Y:S01]  /*29b0*/  BAR.SYNC.DEFER_BLOCKING 0x0 ;  /* 0x0000000000007b1d */ /* 0x000fe20000010000 */
[----:B------:R-:W-:-:S05]  /*29c0*/  ISETP.NE.AND P1, PT, R44, 0x9, PT ;  /* 0x000000092c00780c */ /* 0x000fca0003f25270 */
[----:B------:R-:W1:Y:S04]  /*29d0*/  LDS.128 R16, [UR4+0x10] ;  /* 0x00001004ff107984 */ /* 0x000e680008000c00 */
[----:B------:R-:W2:Y:S04]  /*29e0*/  LDS.128 R20, [UR4+0x20] ;  /* 0x00002004ff147984 */ /* 0x000ea80008000c00 */
[----:B------:R-:W3:Y:S01]  /*29f0*/  LDS.128 R24, [UR4+0x30] ;  /* 0x00003004ff187984 */ /* 0x000ee20008000c00 */
[----:B-1----:R-:W-:-:S04]  /*2a00*/  IMAD.IADD R17, R16, 0x1, R17 ;  /* 0x0000000110117824 */ /* 0x002fc800078e0211 */
[----:B------:R-:W-:Y:S01]  /*2a10*/  IMAD.IADD R18, R18, 0x1, R17 ;  /* 0x0000000112127824 */ /* 0x000fe200078e0211 */
[----:B------:R-:W-:Y:S02]  /*2a20*/  SEL R16, R17, R16, !P0 ;  /* 0x0000001011107207 */ /* 0x000fe40004000000 */
[----:B------:R-:W-:Y:S01]  /*2a30*/  ISETP.NE.AND P0, PT, R44, 0x3, PT ;  /* 0x000000032c00780c */ /* 0x000fe20003f05270 */
[----:B------:R-:W-:-:S03]  /*2a40*/  IMAD.IADD R19, R19, 0x1, R18 ;  /* 0x0000000113137824 */ /* 0x000fc600078e0212 */
[----:B------:R-:W-:Y:S01]  /*2a50*/  SEL R16, R18, R16, !P0 ;  /* 0x0000001012107207 */ /* 0x000fe20004000000 */
[----:B--2---:R-:W-:Y:S01]  /*2a60*/  IMAD.IADD R20, R19, 0x1, R20 ;  /* 0x0000000113147824 */ /* 0x004fe200078e0214 */
        /* <DEDUP_REMOVED lines=8> */
[----:B---3--:R-:W-:Y:S01]  /*2af0*/  IMAD.IADD R24, R23, 0x1, R24 ;  /* 0x0000000117187824 */ /* 0x008fe200078e0218 */
[----:B------:R-:W-:Y:S02]  /*2b00*/  SEL R16, R21, R16, !P0 ;  /* 0x0000001015107207 */ /* 0x000fe40004000000 */
[----:B------:R-:W-:Y:S01]  /*2b10*/  ISETP.NE.AND P0, PT, R44, 0x7, PT ;  /* 0x000000072c00780c */ /* 0x000fe20003f05270 */
[----:B------:R-:W-:-:S03]  /*2b20*/  IMAD.IADD R25, R25, 0x1, R24 ;  /* 0x0000000119197824 */ /* 0x000fc600078e0218 */
[----:B------:R-:W-:Y:S02]  /*2b30*/  SEL R16, R22, R16, !P0 ;  /* 0x0000001016107207 */ /* 0x000fe40004000000 */
[----:B------:R-:W-:-:S04]  /*2b40*/  ISETP.NE.AND P0, PT, R44, 0x8, PT ;  /* 0x000000082c00780c */ /* 0x000fc80003f05270 */
[----:B------:R-:W-:Y:S02]  /*2b50*/  SEL R16, R23, R16, !P0 ;  /* 0x0000001017107207 */ /* 0x000fe40004000000 */
[----:B------:R-:W-:Y:S02]  /*2b60*/  ISETP.NE.AND P0, PT, R44, 0xa, PT ;  /* 0x0000000a2c00780c */ /* 0x000fe40003f05270 */
[----:B------:R-:W-:Y:S02]  /*2b70*/  SEL R16, R24, R16, !P1 ;  /* 0x0000001018107207 */ /* 0x000fe40004800000 */
[----:B------:R-:W-:Y:S02]  /*2b80*/  ISETP.NE.AND P1, PT, R36, RZ, PT ;  /* 0x000000ff2400720c */ /* 0x000fe40003f25270 */
[----:B------:R-:W-:Y:S01]  /*2b90*/  SEL R16, R25, R16, !P0 ;  /* 0x0000001019107207 */ /* 0x000fe20004000000 */
[----:B------:R-:W-:Y:S01]  /*2ba0*/  @!P2 IMAD.IADD R16, R26, 0x1, R25 ;  /* 0x000000011a10a824 */ /* 0x000fe200078e0219 */
[----:B0-----:R-:W-:-:S02]  /*2bb0*/  ISETP.GE.U32.AND P0, PT, R53, 0x20, PT ;  /* 0x000000203500780c */ /* 0x001fc40003f06070 */
[----:B------:R-:W-:Y:S02]  /*2bc0*/  SEL R35, R35, RZ, P1 ;  /* 0x000000ff23237207 */ /* 0x000fe40000800000 */
[----:B------:R-:W-:-:S04]  /*2bd0*/  SEL R16, R16, RZ, P0 ;  /* 0x000000ff10107207 */ /* 0x000fc80000000000 */
[----:B-----5:R-:W-:Y:S01]  /*2be0*/  IADD3 R16, PT, PT, R16, R35, R39 ;  /* 0x0000002310107210 */ /* 0x020fe20007ffe027 */
[----:B------:R-:W-:Y:S06]  /*2bf0*/  BRA `(.L_x_237) ;  /* 0x0000000c00f87947 */ /* 0x000fec0003800000 */
.L_x_236:
[----:B0-2---:R-:W-:Y:S02]  /*2c00*/  IADD3 R16, PT, PT, R4, R3, R2 ;  /* 0x0000000304107210 */ /* 0x005fe40007ffe002 */
[----:B------:R-:W-:Y:S02]  /*2c10*/  ISETP.NE.AND P1, PT, R36, 0x1f, PT ;  /* 0x0000001f2400780c */ /* 0x000fe40003f25270 */
        /* <DEDUP_REMOVED lines=22> */
[C---:B------:R-:W-:Y:S01]  /*2d80*/  ISETP.NE.AND P0, PT, R44.reuse, 0x2, PT ;  /* 0x000000022c00780c */ /* 0x040fe20003f05270 */
[----:B------:R-:W0:Y:S03]  /*2d90*/  S2R R39, SR_TID.X ;  /* 0x0000000000277919 */ /* 0x000e260000002100 */
[----:B------:R1:W-:Y:S01]  /*2da0*/  @!P1 STS [R53+0x10], R52 ;  /* 0x0000103435009388 */ /* 0x0003e20000000800 */
[----:B------:R-:W-:Y:S01]  /*2db0*/  BAR.SYNC.DEFER_BLOCKING 0x0 ;  /* 0x0000000000007b1d */ /* 0x000fe20000010000 */
[----:B------:R-:W-:Y:S01]  /*2dc0*/  ISETP.NE.AND P1, PT, R44, 0x9, PT ;  /* 0x000000092c00780c */ /* 0x000fe20003f25270 */
[----:B-1----:R-:W-:-:S04]  /*2dd0*/  IMAD.IADD R52, R52, 0x1, -R35 ;  /* 0x0000000134347824 */ /* 0x002fc800078e0a23 */
[----:B------:R-:W1:Y:S04]  /*2de0*/  LDS.128 R16, [UR4+0x10] ;  /* 0x00001004ff107984 */ /* 0x000e680008000c00 */
[----:B------:R-:W2:Y:S04]  /*2df0*/  LDS.128 R20, [UR4+0x20] ;  /* 0x00002004ff147984 */ /* 0x000ea80008000c00 */
[----:B------:R-:W3:Y:S01]  /*2e00*/  LDS.128 R24, [UR4+0x30] ;  /* 0x00003004ff187984 */ /* 0x000ee20008000c00 */
[----:B-1----:R-:W-:-:S04]  /*2e10*/  IMAD.IADD R17, R16, 0x1, R17 ;  /* 0x0000000110117824 */ /* 0x002fc800078e0211 */
[----:B------:R-:W-:Y:S01]  /*2e20*/  IMAD.IADD R18, R18, 0x1, R17 ;  /* 0x0000000112127824 */ /* 0x000fe200078e0211 */
[----:B------:R-:W-:Y:S02]  /*2e30*/  SEL R16, R17, R16, !P0 ;  /* 0x0000001011107207 */ /* 0x000fe40004000000 */
[----:B------:R-:W-:Y:S01]  /*2e40*/  ISETP.NE.AND P0, PT, R44, 0x3, PT ;  /* 0x000000032c00780c */ /* 0x000fe20003f05270 */
[----:B------:R-:W-:Y:S01]  /*2e50*/  IMAD.IADD R19, R19, 0x1, R18 ;  /* 0x0000000113137824 */ /* 0x000fe200078e0212 */
[----:B------:R-:W-:Y:S02]  /*2e60*/  SEL R17, R52, RZ, P2 ;  /* 0x000000ff34117207 */ /* 0x000fe40001000000 */
        /* <DEDUP_REMOVED lines=23> */
[----:B0-----:R-:W-:-:S02]  /*2fe0*/  ISETP.GT.U32.AND P0, PT, R39, 0x1f, PT ;  /* 0x0000001f2700780c */ /* 0x001fc40003f04070 */
        /* <DEDUP_REMOVED lines=20> */
.L_x_283:
[----:B------:R-:W-:Y:S05]  /*3130*/  @!P0 BRA `(.L_x_240) ;  /* 0x0000000000748947 */ /* 0x000fea0003800000 */
[----:B------:R-:W-:-:S07]  /*3140*/  IMAD.MOV.U32 R20, RZ, RZ, 0x3b8 ;  /* 0x000003b8ff147424 */ /* 0x000fce00078e00ff */
.L_x_242:
        /* <DEDUP_REMOVED lines=27> */
.L_x_286:
[----:B------:R-:W-:Y:S05]  /*3300*/  @P0 BRA `(.L_x_242) ;  /* 0xfffffffc00900947 */ /* 0x000fea000383ffff */
.L_x_240:
[----:B------:R-:W-:Y:S01]  /*3310*/  UMOV UR5, 0xffffffff ;  /* 0xffffffff00057882 */ /* 0x000fe20000000000 */
[----:B------:R-:W-:Y:S02]  /*3320*/  ISETP.NE.AND P0, PT, R24, 0x65, PT ;  /* 0x000000651800780c */ /* 0x000fe40003f05270 */
[----:B------:R-:W-:Y:S11]  /*3330*/  BRA.DIV UR5, `(.L_x_243) ;  /* 0x0000001a05f47947 */ /* 0x000ff6000b800000 */
[----:B------:R-:W0:Y:S01]  /*3340*/  S2R R53, SR_GEMASK ;  /* 0x0000000000357919 */ /* 0x000e220000003c00 */
[----:B------:R-:W-:Y:S01]  /*3350*/  VOTE.ANY R19, PT, !P0 ;  /* 0x0000000000137806 */ /* 0x000fe200040e0100 */
[----:B------:R-:W-:-:S03]  /*3360*/  VIADD R17, R36, 0x2 ;  /* 0x0000000224117836 */ /* 0x000fc60000000000 */
[----:B0-----:R-:W-:-:S05]  /*3370*/  LOP3.LUT R19, R19, 0x80000000, R53, 0xec, !PT ;  /* 0x8000000013137812 */ /* 0x001fca00078eec35 */
[----:B------:R-:W-:-:S05]  /*3380*/  VIADD R16, R19, 0xffffffff ;  /* 0xffffffff13107836 */ /* 0x000fca0000000000 */
[----:B------:R-:W-:Y:S01]  /*3390*/  LOP3.LUT R16, R19, R16, RZ, 0xc, !PT ;  /* 0x0000001013107212 */ /* 0x000fe200078e0cff */
[----:B------:R-:W-:-:S03]  /*33a0*/  VIADD R19, R36, 0x10 ;  /* 0x0000001024137836 */ /* 0x000fc60000000000 */
[----:B------:R-:W0:Y:S02]  /*33b0*/  POPC R44, R16 ;  /* 0x00000010002c7309 */ /* 0x000e240000000000 */
[----:B0-----:R-:W0:Y:S01]  /*33c0*/  SHFL.DOWN PT, R20, R25, 0x1, R44 ;  /* 0x0820000019147989 */ /* 0x001e2200000e002c */
[-C--:B------:R-:W-:Y:S02]  /*33d0*/  ISETP.GE.AND P0, PT, R36, R44.reuse, PT ;  /* 0x0000002c2400720c */ /* 0x080fe40003f06270 */
[-C--:B------:R-:W-:Y:S02]  /*33e0*/  ISETP.GT.AND P2, PT, R19, R44.reuse, PT ;  /* 0x0000002c1300720c */ /* 0x080fe40003f44270 */
[----:B0-----:R-:W-:Y:S02]  /*33f0*/  SEL R20, R20, RZ, !P0 ;  /* 0x000000ff14147207 */ /* 0x001fe40004000000 */
[----:B------:R-:W-:Y:S01]  /*3400*/  ISETP.GT.AND P0, PT, R17, R44, PT ;  /* 0x0000002c1100720c */ /* 0x000fe20003f04270 */
[----:B------:R-:W-:-:S02]  /*3410*/  VIADD R17, R36, 0x4 ;  /* 0x0000000424117836 */ /* 0x000fc40000000000 */
[----:B------:R-:W-:-:S05]  /*3420*/  IMAD.IADD R35, R20, 0x1, R25 ;  /* 0x0000000114237824 */ /* 0x000fca00078e0219 */
[----:B------:R-:W0:Y:S02]  /*3430*/  SHFL.DOWN PT, R20, R35, 0x2, R44 ;  /* 0x0840000023147989 */ /* 0x000e2400000e002c */
[----:B0-----:R-:W-:Y:S02]  /*3440*/  SEL R20, R20, RZ, !P0 ;  /* 0x000000ff14147207 */ /* 0x001fe40004000000 */
[----:B------:R-:W-:Y:S01]  /*3450*/  ISETP.GT.AND P0, PT, R17, R44, PT ;  /* 0x0000002c1100720c */ /* 0x000fe20003f04270 */
[----:B------:R-:W-:Y:S02]  /*3460*/  VIADD R17, R36, 0x8 ;  /* 0x0000000824117836 */ /* 0x000fe40000000000 */
[----:B------:R-:W-:-:S05]  /*3470*/  IMAD.IADD R39, R35, 0x1, R20 ;  /* 0x0000000123277824 */ /* 0x000fca00078e0214 */
[----:B------:R-:W0:Y:S02]  /*3480*/  SHFL.DOWN PT, R20, R39, 0x4, R44 ;  /* 0x0880000027147989 */ /* 0x000e2400000e002c */
[----:B0-----:R-:W-:Y:S02]  /*3490*/  SEL R20, R20, RZ, !P0 ;  /* 0x000000ff14147207 */ /* 0x001fe40004000000 */
[----:B------:R-:W-:Y:S02]  /*34a0*/  ISETP.GT.AND P0, PT, R17, R44, PT ;  /* 0x0000002c1100720c */ /* 0x000fe40003f04270 */
[----:B------:R-:W0:Y:S01]  /*34b0*/  LDC.64 R16, c[0x0][0x390] ;  /* 0x0000e400ff107b82 */ /* 0x000e220000000a00 */
[----:B------:R-:W-:-:S05]  /*34c0*/  IMAD.IADD R25, R39, 0x1, R20 ;  /* 0x0000000127197824 */ /* 0x000fca00078e0214 */
[----:B------:R-:W1:Y:S01]  /*34d0*/  SHFL.DOWN PT, R20, R25, 0x8, R44 ;  /* 0x0900000019147989 */ /* 0x000e6200000e002c */
[----:B0-----:R-:W-:-:S05]  /*34e0*/  IADD3 R35, P3, PT, R16, 0x100, RZ ;  /* 0x0000010010237810 */ /* 0x001fca0007f7e0ff */
[----:B------:R-:W-:Y:S01]  /*34f0*/  IMAD.X R39, RZ, RZ, R17, P3 ;  /* 0x000000ffff277224 */ /* 0x000fe200018e0611 */
[----:B-1----:R-:W-:Y:S02]  /*3500*/  SEL R20, R20, RZ, !P0 ;  /* 0x000000ff14147207 */ /* 0x002fe40004000000 */
[----:B------:R-:W-:-:S03]  /*3510*/  ISETP.NE.AND P0, PT, R24, 0x65, PT ;  /* 0x000000651800780c */ /* 0x000fc60003f05270 */
[----:B------:R-:W-:-:S05]  /*3520*/  IMAD.IADD R26, R25, 0x1, R20 ;  /* 0x00000001191a7824 */ /* 0x000fca00078e0214 */
[----:B------:R-:W0:Y:S05]  /*3530*/  SHFL.DOWN PT, R20, R26, 0x10, R44 ;  /* 0x0a0000001a147989 */ /* 0x000e2a00000e002c */
[----:B------:R-:W-:Y:S02]  /*3540*/  VOTE.ALL P0, P0 ;  /* 0x0000000000ff7806 */ /* 0x000fe40000000000 */
[----:B0-----:R-:W-:-:S05]  /*3550*/  SEL R19, R20, RZ, !P2 ;  /* 0x000000ff14137207 */ /* 0x001fca0005000000 */
[----:B------:R-:W-:-:S07]  /*3560*/  IMAD.IADD R26, R26, 0x1, R19 ;  /* 0x000000011a1a7824 */ /* 0x000fce00078e0213 */
.L_x_295:
[----:B------:R-:W-:Y:S05]  /*3570*/  @!P0 BRA `(.L_x_244) ;  /* 0x0000000400348947 */ /* 0x000fea0003800000 */
[----:B------:R-:W-:-:S07]  /*3580*/  IMAD.MOV.U32 R44, RZ, RZ, 0x3b8 ;  /* 0x000003b8ff2c7424 */ /* 0x000fce00078e00ff */
.L_x_250:
        /* <DEDUP_REMOVED lines=10> */
.L_x_298:
[----:B------:R-:W-:Y:S05]  /*3630*/  @!P0 BRA `(.L_x_246) ;  /* 0x0000000000748947 */ /* 0x000fea0003800000 */
[----:B------:R-:W-:-:S07]  /*3640*/  IMAD.MOV.U32 R20, RZ, RZ, R44 ;  /* 0x000000ffff147224 */ /* 0x000fce00078e002c */
.L_x_248:
        /* <DEDUP_REMOVED lines=8> */
[----:B------:R-:W0:Y:S02]  /*36d0*/  F2I.FTZ.U32.TRUNC.NTZ R19, R19 ;  /* 0x0000001300137305 */ /* 0x000e24000021f000 */
[----:B0-----:R-:W-:Y:S02]  /*36e0*/  IMAD R25, R18, R19, RZ ;  /* 0x0000001312197224 */ /* 0x001fe400078e02ff */
[----:B------:R-:W-:-:S04]  /*36f0*/  IMAD.MOV.U32 R18, RZ, RZ, RZ ;  /* 0x000000ffff127224 */ /* 0x000fc800078e00ff */
        /* <DEDUP_REMOVED lines=16> */
.L_x_301:
[----:B------:R-:W-:Y:S05]  /*3800*/  @P0 BRA `(.L_x_248) ;  /* 0xfffffffc00900947 */ /* 0x000fea000383ffff */
.L_x_246:
[----:B------:R-:W-:Y:S01]  /*3810*/  UMOV UR5, 0xffffffff ;  /* 0xffffffff00057882 */ /* 0x000fe20000000000 */
[----:B------:R-:W-:Y:S02]  /*3820*/  ISETP.NE.AND P0, PT, R24, 0x65, PT ;  /* 0x000000651800780c */ /* 0x000fe40003f05270 */
[----:B------:R-:W-:Y:S11]  /*3830*/  BRA.DIV UR5, `(.L_x_249) ;  /* 0x0000001a05fc7947 */ /* 0x000ff6000b800000 */
[----:B------:R-:W-:Y:S01]  /*3840*/  VOTE.ANY R19, PT, !P0 ;  /* 0x0000000000137806 */ /* 0x000fe200040e0100 */
[----:B------:R-:W-:Y:S02]  /*3850*/  VIADD R17, R36, 0x2 ;  /* 0x0000000224117836 */ /* 0x000fe40000000000 */
[----:B------:R-:W-:Y:S01]  /*3860*/  VIADD R21, R21, 0xffffffe0 ;  /* 0xffffffe015157836 */ /* 0x000fe20000000000 */
[----:B------:R-:W-:-:S05]  /*3870*/  LOP3.LUT R19, R19, 0x80000000, R53, 0xec, !PT ;  /* 0x8000000013137812 */ /* 0x000fca00078eec35 */
[----:B------:R-:W-:-:S05]  /*3880*/  VIADD R16, R19, 0xffffffff ;  /* 0xffffffff13107836 */ /* 0x000fca0000000000 */
[----:B------:R-:W-:-:S06]  /*3890*/  LOP3.LUT R16, R19, R16, RZ, 0xc, !PT ;  /* 0x0000001013107212 */ /* 0x000fcc00078e0cff */
[----:B------:R-:W0:Y:S02]  /*38a0*/  POPC R16, R16 ;  /* 0x0000001000107309 */ /* 0x000e240000000000 */
[----:B0-----:R-:W0:Y:S01]  /*38b0*/  SHFL.DOWN PT, R20, R25, 0x1, R16 ;  /* 0x0820000019147989 */ /* 0x001e2200000e0010 */
[----:B------:R-:W-:-:S04]  /*38c0*/  ISETP.GE.AND P0, PT, R36, R16, PT ;  /* 0x000000102400720c */ /* 0x000fc80003f06270 */
[----:B0-----:R-:W-:Y:S02]  /*38d0*/  SEL R20, R20, RZ, !P0 ;  /* 0x000000ff14147207 */ /* 0x001fe40004000000 */
[----:B------:R-:W-:Y:S01]  /*38e0*/  ISETP.GT.AND P0, PT, R17, R16, PT ;  /* 0x000000101100720c */ /* 0x000fe20003f04270 */
[----:B------:R-:W-:Y:S02]  /*38f0*/  VIADD R17, R36, 0x4 ;  /* 0x0000000424117836 */ /* 0x000fe40000000000 */
        /* <DEDUP_REMOVED lines=10> */
[----:B------:R-:W-:-:S03]  /*39a0*/  IMAD.IADD R25, R25, 0x1, R20 ;  /* 0x0000000119197824 */ /* 0x000fc600078e0214 */
[----:B------:R-:W-:Y:S02]  /*39b0*/  ISETP.GT.AND P2, PT, R17, R16, PT ;  /* 0x000000101100720c */ /* 0x000fe40003f44270 */
        /* <DEDUP_REMOVED lines=8> */
.L_x_310:
[----:B------:R-:W-:Y:S05]  /*3a40*/  @P0 BRA `(.L_x_250) ;  /* 0xfffffff800d00947 */ /* 0x000fea000383ffff */
.L_x_244:
        /* <DEDUP_REMOVED lines=15> */
.L_x_238:
[----:B------:R-:W-:Y:S05]  /*3b40*/  WARPSYNC.ALL ;  /* 0x0000000000007948 */ /* 0x000fea0003800000 */
[----:B------:R-:W0:Y:S08]  /*3b50*/  S2UR UR5, SR_CgaCtaId ;  /* 0x00000000000579c3 */ /* 0x000e300000008800 */
[----:B------:R-:W-:Y:S06]  /*3b60*/  BAR.SYNC.DEFER_BLOCKING 0x0 ;  /* 0x0000000000007b1d */ /* 0x000fec0000010000 */
[----:B------:R-:W-:Y:S01]  /*3b70*/  UMOV UR4, 0x400 ;  /* 0x0000040000047882 */ /* 0x000fe20000000000 */
[----:B-1----:R-:W1:Y:S01]  /*3b80*/  S2R R17, SR_TID.X ;  /* 0x0000000000117919 */ /* 0x002e620000002100 */
[----:B0-----:R-:W-:-:S09]  /*3b90*/  ULEA UR4, UR5, UR4, 0x18 ;  /* 0x0000000405047291 */ /* 0x001fd2000f8ec0ff */
[----:B------:R-:W0:Y:S01]  /*3ba0*/  LDS R16, [UR4+0x4c] ;  /* 0x00004c04ff107984 */ /* 0x000e220008000800 */
[----:B-1----:R-:W-:-:S04]  /*3bb0*/  ISETP.NE.AND P0, PT, R17, RZ, PT ;  /* 0x000000ff1100720c */ /* 0x002fc80003f05270 */
[----:B0-----:R-:W-:-:S05]  /*3bc0*/  SEL R16, R16, RZ, P0 ;  /* 0x000000ff10107207 */ /* 0x001fca0000000000 */
[----:B------:R-:W-:-:S07]  /*3bd0*/  IMAD.IADD R16, R16, 0x1, R19 ;  /* 0x0000000110107824 */ /* 0x000fce00078e0213 */
.L_x_237:
[----:B------:R-:W-:Y:S01]  /*3be0*/  IMAD.IADD R17, R2, 0x1, R16 ;  /* 0x0000000102117824 */ /* 0x000fe200078e0210 */
[----:B------:R-:W0:Y:S01]  /*3bf0*/  S2R R20, SR_LANEID ;  /* 0x0000000000147919 */ /* 0x000e220000000000 */
[----:B------:R-:W1:Y:S01]  /*3c00*/  S2UR UR5, SR_CTAID.X ;  /* 0x00000000000579c3 */ /* 0x000e620000002500 */
[----:B------:R-:W2:Y:S01]  /*3c10*/  LDCU.64 UR6, c[0x0][0x388] ;  /* 0x00007100ff0677ac */ /* 0x000ea20008000a00 */
[----:B------:R-:W-:Y:S01]  /*3c20*/  IMAD.IADD R2, R3, 0x1, R17 ;  /* 0x0000000103027824 */ /* 0x000fe200078e0211 */
[----:B------:R-:W3:Y:S03]  /*3c30*/  S2R R21, SR_TID.X ;  /* 0x0000000000157919 */ /* 0x000ee60000002100 */
[----:B------:R-:W-:Y:S01]  /*3c40*/  IMAD.IADD R3, R4, 0x1, R2 ;  /* 0x0000000104037824 */ /* 0x000fe200078e0202 */
[----:B------:R-:W4:Y:S03]  /*3c50*/  S2R R26, SR_TID.X ;  /* 0x00000000001a7919 */ /* 0x000f260000002100 */
[----:B------:R-:W-:-:S04]  /*3c60*/  IMAD.IADD R4, R5, 0x1, R3 ;  /* 0x0000000105047824 */ /* 0x000fc800078e0203 */
[----:B------:R-:W-:-:S04]  /*3c70*/  IMAD.IADD R5, R6, 0x1, R4 ;  /* 0x0000000106057824 */ /* 0x000fc800078e0204 */
[----:B------:R-:W-:-:S04]  /*3c80*/  IMAD.IADD R6, R7, 0x1, R5 ;  /* 0x0000000107067824 */ /* 0x000fc800078e0205 */
[----:B------:R-:W-:-:S04]  /*3c90*/  IMAD.IADD R7, R8, 0x1, R6 ;  /* 0x0000000108077824 */ /* 0x000fc800078e0206 */
[----:B------:R-:W-:-:S04]  /*3ca0*/  IMAD.IADD R8, R9, 0x1, R7 ;  /* 0x0000000109087824 */ /* 0x000fc800078e0207 */
[----:B------:R-:W-:Y:S02]  /*3cb0*/  IMAD.IADD R9, R10, 0x1, R8 ;  /* 0x000000010a097824 */ /* 0x000fe400078e0208 */
[----:B0-----:R-:W-:Y:S01]  /*3cc0*/  IMAD R24, R20, 0x54, R37 ;  /* 0x0000005414187824 */ /* 0x001fe200078e0225 */
[----:B------:R-:W-:Y:S01]  /*3cd0*/  BAR.SYNC.DEFER_BLOCKING 0x0 ;  /* 0x0000000000007b1d */ /* 0x000fe20000010000 */
[----:B------:R-:W-:Y:S01]  /*3ce0*/  IMAD.IADD R10, R11, 0x1, R9 ;  /* 0x000000010b0a7824 */ /* 0x000fe200078e0209 */
[----:B---3--:R-:W-:-:S03]  /*3cf0*/  ISETP.NE.AND P0, PT, R21, RZ, PT ;  /* 0x000000ff1500720c */ /* 0x008fc60003f05270 */
        /* <DEDUP_REMOVED lines=13> */
[----:B------:R-:W-:Y:S03]  /*3dd0*/  STS.64 [R24+0x20], R8 ;  /* 0x0000200818007388 */ /* 0x000fe60000000a00 */
[----:B------:R-:W-:Y:S01]  /*3de0*/  IMAD.IADD R22, R33, 0x1, R21 ;  /* 0x0000000121167824 */ /* 0x000fe200078e0215 */
[----:B0-----:R-:W1:Y:S01]  /*3df0*/  LDC R2, c[0x0][0x398] ;  /* 0x0000e600ff027b82 */ /* 0x001e620000000800 */
[----:B------:R-:W-:Y:S02]  /*3e00*/  STS.64 [R24+0x28], R10 ;  /* 0x0000280a18007388 */ /* 0x000fe40000000a00 */
[----:B------:R-:W-:-:S02]  /*3e10*/  IMAD.IADD R23, R34, 0x1, R22 ;  /* 0x0000000122177824 */ /* 0x000fc400078e0216 */
[----:B------:R4:W-:Y:S04]  /*3e20*/  STS.64 [R24+0x30], R12 ;  /* 0x0000300c18007388 */ /* 0x0009e80000000a00 */
[----:B------:R-:W-:Y:S04]  /*3e30*/  STS.64 [R24+0x38], R14 ;  /* 0x0000380e18007388 */ /* 0x000fe80000000a00 */
[----:B------:R-:W-:Y:S04]  /*3e40*/  STS.64 [R24+0x40], R18 ;  /* 0x0000401218007388 */ /* 0x000fe80000000a00 */
[----:B------:R-:W-:Y:S01]  /*3e50*/  STS.64 [R24+0x48], R20 ;  /* 0x0000481418007388 */ /* 0x000fe20000000a00 */
[----:B----4-:R-:W-:-:S02]  /*3e60*/  LOP3.LUT R12, R26, 0x1f, RZ, 0xc0, !PT ;  /* 0x0000001f1a0c7812 */ /* 0x010fc400078ec0ff */
[----:B------:R-:W-:Y:S01]  /*3e70*/  LOP3.LUT R26, R26, 0x3e0, RZ, 0xc0, !PT ;  /* 0x000003e01a1a7812 */ /* 0x000fe200078ec0ff */
[----:B------:R-:W-:Y:S01]  /*3e80*/  STS.64 [R24+0x50], R22 ;  /* 0x0000501618007388 */ /* 0x000fe20000000a00 */
[----:B------:R-:W-:-:S03]  /*3e90*/  NOP ;  /* 0x0000000000007918 */ /* 0x000fc60000000000 */
[----:B------:R-:W-:Y:S01]  /*3ea0*/  LDS R16, [R37] ;  /* 0x0000000025107984 */ /* 0x000fe20000000800 */
[----:B-1----:R-:W-:Y:S02]  /*3eb0*/  VIADD R2, R2, UR5 ;  /* 0x0000000502027c36 */ /* 0x002fe40008000000 */
[----:B------:R-:W-:Y:S01]  /*3ec0*/  IMAD R26, R26, 0x16, R12 ;  /* 0x000000161a1a7824 */ /* 0x000fe200078e020c */
[----:B------:R-:W-:Y:S04]  /*3ed0*/  LDS R8, [R37+0x80] ;  /* 0x0000800025087984 */ /* 0x000fe80000000800 */
        /* <DEDUP_REMOVED lines=19> */
[----:B------:R0:W-:Y:S04]  /*4010*/  LDS R23, [R37+0xa80] ;  /* 0x000a800025177984 */ /* 0x0001e80000000800 */
[----:B------:R1:W-:Y:S01]  /*4020*/  @!P0 STS [UR4+0x8400], R0 ;  /* 0x00840000ff008988 */ /* 0x0003e20008000804 */
[----:B------:R-:W-:Y:S01]  /*4030*/  BAR.SYNC.DEFER_BLOCKING 0x0 ;  /* 0x0000000000007b1d */ /* 0x000fe20000010000 */
[----:B0-----:R-:W-:-:S02]  /*4040*/  VIADD R37, R26, 0x20 ;  /* 0x000000201a257836 */ /* 0x001fc40000000000 */
[----:B-1----:R-:W-:-:S03]  /*4050*/  IMAD R0, R2, 0x2100, RZ ;  /* 0x0000210002007824 */ /* 0x002fc600078e02ff */
[----:B------:R-:W0:Y:S02]  /*4060*/  S2R R3, SR_TID.X ;  /* 0x0000000000037919 */ /* 0x000e240000002100 */
[----:B------:R-:W-:-:S04]  /*4070*/  IADD3 R0, P0, PT, R0, R26, RZ ;  /* 0x0000001a00007210 */ /* 0x000fc80007f1e0ff */
[----:B--2---:R-:W-:Y:S01]  /*4080*/  LEA R2, P1, R0, UR6, 0x2 ;  /* 0x0000000600027c11 */ /* 0x004fe2000f8210ff */
[----:B------:R-:W1:Y:S01]  /*4090*/  LDS R4, [UR4+0x8400] ;  /* 0x00840004ff047984 */ /* 0x000e620008000800 */
[C---:B0-----:R-:W-:Y:S02]  /*40a0*/  LOP3.LUT R12, R3.reuse, 0x3e0, RZ, 0xc0, !PT ;  /* 0x000003e0030c7812 */ /* 0x041fe400078ec0ff */
[----:B------:R-:W-:-:S05]  /*40b0*/  LOP3.LUT R3, R3, 0x1f, RZ, 0xc0, !PT ;  /* 0x0000001f03037812 */ /* 0x000fca00078ec0ff */
[----:B------:R-:W-:Y:S02]  /*40c0*/  IMAD R12, R12, 0x16, R3 ;  /* 0x000000160c0c7824 */ /* 0x000fe400078e0203 */
[----:B------:R-:W-:-:S05]  /*40d0*/  IMAD.X R3, RZ, RZ, RZ, P0 ;  /* 0x000000ffff037224 */ /* 0x000fca00000e06ff */
[----:B------:R-:W-:Y:S02]  /*40e0*/  LEA.HI.X R3, R0, UR7, R3, 0x2, P1 ;  /* 0x0000000700037c11 */ /* 0x000fe400088f1403 */
[-C--:B-1----:R-:W-:Y:S02]  /*40f0*/  ISETP.GE.AND P6, PT, R26, R4.reuse, PT ;  /* 0x000000041a00720c */ /* 0x082fe40003fc6270 */
[-C--:B------:R-:W-:Y:S01]  /*4100*/  ISETP.GE.AND P5, PT, R37, R4.reuse, PT ;  /* 0x000000042500720c */ /* 0x080fe20003fa6270 */
[C---:B------:R-:W-:Y:S01]  /*4110*/  VIADD R37, R12.reuse, 0x80 ;  /* 0x000000800c257836 */ /* 0x040fe20000000000 */
[-C--:B------:R-:W-:Y:S01]  /*4120*/  ISETP.GE.AND P0, PT, R51, R4.reuse, PT ;  /* 0x000000043300720c */ /* 0x080fe20003f06270 */
[----:B------:R-:W-:Y:S01]  /*4130*/  VIADD R51, R12, 0xa0 ;  /* 0x000000a00c337836 */ /* 0x000fe20000000000 */
[-C--:B------:R-:W-:Y:S02]  /*4140*/  ISETP.GE.AND P4, PT, R50, R4.reuse, PT ;  /* 0x000000043200720c */ /* 0x080fe40003f86270 */
[-C--:B------:R-:W-:Y:S01]  /*4150*/  ISETP.GE.AND P3, PT, R37, R4.reuse, PT ;  /* 0x000000042500720c */ /* 0x080fe20003f66270 */
[----:B------:R-:W-:Y:S01]  /*4160*/  VIADD R37, R12, 0xe0 ;  /* 0x000000e00c257836 */ /* 0x000fe20000000000 */
[----:B------:R-:W-:-:S02]  /*4170*/  ISETP.GE.AND P2, PT, R51, R4, PT ;  /* 0x000000043300720c */ /* 0x000fc40003f46270 */
[-C--:B------:R-:W-:Y:S01]  /*4180*/  ISETP.GE.AND P1, PT, R49, R4.reuse, PT ;  /* 0x000000043100720c */ /* 0x080fe20003f26270 */
[----:B------:R-:W-:Y:S01]  /*4190*/  @!P6 STG.E desc[UR8][R2.64], R16 ;  /* 0x000000100200e986 */ /* 0x000fe2000c101908 */
[-C--:B------:R-:W-:Y:S01]  /*41a0*/  ISETP.GE.AND P6, PT, R37, R4.reuse, PT ;  /* 0x000000042500720c */ /* 0x080fe20003fc6270 */
[----:B------:R-:W-:Y:S02]  /*41b0*/  VIADD R37, R12, 0x120 ;  /* 0x000001200c257836 */ /* 0x000fe40000000000 */
[----:B------:R-:W-:Y:S01]  /*41c0*/  @!P5 STG.E desc[UR8][R2.64+0x80], R8 ;  /* 0x000080080200d986 */ /* 0x000fe2000c101908 */
[----:B------:R-:W-:-:S03]  /*41d0*/  ISETP.GE.AND P5, PT, R48, R4, PT ;  /* 0x000000043000720c */ /* 0x000fc60003fa6270 */
[----:B------:R-:W-:Y:S01]  /*41e0*/  @!P0 STG.E desc[UR8][R2.64+0x100], R10 ;  /* 0x0001000a02008986 */ /* 0x000fe2000c101908 */
[-C--:B------:R-:W-:Y:S01]  /*41f0*/  ISETP.GE.AND P0, PT, R37, R4.reuse, PT ;  /* 0x000000042500720c */ /* 0x080fe20003f06270 */
[----:B------:R-:W-:Y:S02]  /*4200*/  VIADD R37, R12, 0x1c0 ;  /* 0x000001c00c257836 */ /* 0x000fe40000000000 */
[----:B------:R-:W-:Y:S01]  /*4210*/  @!P4 STG.E desc[UR8][R2.64+0x180], R6 ;  /* 0x000180060200c986 */ /* 0x000fe2000c101908 */
[----:B------:R-:W-:-:S03]  /*4220*/  ISETP.GE.AND P4, PT, R47, R4, PT ;  /* 0x000000042f00720c */ /* 0x000fc60003f86270 */
[----:B------:R-:W-:Y:S01]  /*4230*/  @!P3 STG.E desc[UR8][R2.64+0x200], R53 ;  /* 0x000200350200b986 */ /* 0x000fe2000c101908 */
[----:B------:R-:W-:-:S03]  /*4240*/  ISETP.GE.AND P3, PT, R46, R4, PT ;  /* 0x000000042e00720c */ /* 0x000fc60003f66270 */
[----:B------:R-:W-:Y:S01]  /*4250*/  @!P2 STG.E desc[UR8][R2.64+0x280], R39 ;  /* 0x000280270200a986 */ /* 0x000fe2000c101908 */
[----:B------:R-:W-:-:S03]  /*4260*/  ISETP.GE.AND P2, PT, R45, R4, PT ;  /* 0x000000042d00720c */ /* 0x000fc60003f46270 */
[----:B------:R0:W-:Y:S01]  /*4270*/  @!P1 STG.E desc[UR8][R2.64+0x300], R33 ;  /* 0x0003002102009986 */ /* 0x0001e2000c101908 */
[-C--:B------:R-:W-:Y:S01]  /*4280*/  ISETP.GE.AND P1, PT, R43, R4.reuse, PT ;  /* 0x000000042b00720c */ /* 0x080fe20003f26270 */
[C---:B------:R-:W-:Y:S02]  /*4290*/  VIADD R43, R12.reuse, 0x220 ;  /* 0x000002200c2b7836 */ /* 0x040fe40000000000 */
[----:B------:R-:W-:Y:S01]  /*42a0*/  @!P6 STG.E desc[UR8][R2.64+0x380], R35 ;  /* 0x000380230200e986 */ /* 0x000fe2000c101908 */
[-C--:B------:R-:W-:Y:S01]  /*42b0*/  ISETP.GE.AND P6, PT, R37, R4.reuse, PT ;  /* 0x000000042500720c */ /* 0x080fe20003fc6270 */
[----:B------:R-:W-:Y:S02]  /*42c0*/  VIADD R37, R12, 0x200 ;  /* 0x000002000c257836 */ /* 0x000fe40000000000 */
[----:B------:R1:W-:Y:S01]  /*42d0*/  @!P5 STG.E desc[UR8][R2.64+0x400], R31 ;  /* 0x0004001f0200d986 */ /* 0x0003e2000c101908 */
[----:B------:R-:W-:Y:S01]  /*42e0*/  ISETP.GE.AND P5, PT, R42, R4, PT ;  /* 0x000000042a00720c */ /* 0x000fe20003fa6270 */
[----:B0-----:R-:W-:-:S02]  /*42f0*/  VIADD R33, R12, 0x260 ;  /* 0x000002600c217836 */ /* 0x001fc40000000000 */
[----:B------:R0:W-:Y:S01]  /*4300*/  @!P0 STG.E desc[UR8][R2.64+0x480], R25 ;  /* 0x0004801902008986 */ /* 0x0001e2000c101908 */
[----:B------:R-:W-:-:S03]  /*4310*/  ISETP.GE.AND P0, PT, R37, R4, PT ;  /* 0x000000042500720c */ /* 0x000fc60003f06270 */
[----:B------:R0:W-:Y:S01]  /*4320*/  @!P4 STG.E desc[UR8][R2.64+0x500], R27 ;  /* 0x0005001b0200c986 */ /* 0x0001e2000c101908 */
[-C--:B------:R-:W-:Y:S01]  /*4330*/  ISETP.GE.AND P4, PT, R43, R4.reuse, PT ;  /* 0x000000042b00720c */ /* 0x080fe20003f86270 */
[----:B-1----:R-:W-:Y:S02]  /*4340*/  VIADD R31, R12, 0x280 ;  /* 0x000002800c1f7836 */ /* 0x002fe40000000000 */
[----:B------:R0:W-:Y:S01]  /*4350*/  @!P3 STG.E desc[UR8][R2.64+0x580], R29 ;  /* 0x0005801d0200b986 */ /* 0x0001e2000c101908 */
[----:B------:R-:W-:-:S03]  /*4360*/  ISETP.GE.AND P3, PT, R41, R4, PT ;  /* 0x000000042900720c */ /* 0x000fc60003f66270 */
[----:B------:R0:W-:Y:S01]  /*4370*/  @!P2 STG.E desc[UR8][R2.64+0x600], R19 ;  /* 0x000600130200a986 */ /* 0x0001e2000c101908 */
[----:B------:R-:W-:-:S03]  /*4380*/  ISETP.GE.AND P2, PT, R33, R4, PT ;  /* 0x000000042100720c */ /* 0x000fc60003f46270 */
        /* <DEDUP_REMOVED lines=13> */
.L_x_224:
[----:B------:R-:W-:Y:S01]  /*4460*/  BSSY B1, `(.L_x_251) ;  /* 0x0000006000017945 */ /* 0x000fe20003800000 */
[----:B------:R-:W-:Y:S01]  /*4470*/  PLOP3.LUT P0, PT, P0, PT, PT, 0x8, 0x80 ;  /* 0x000000000080781c */ /* 0x000fe2000070e170 */
[----:B------:R-:W-:-:S12]  /*4480*/  IMAD.MOV.U32 R19, RZ, RZ, -0x1 ;  /* 0xffffffffff137424 */ /* 0x000fd800078e00ff */
[----:B------:R-:W-:Y:S05]  /*4490*/  WARPSYNC.COLLECTIVE R19, `(.L_x_252) ;  /* 0x0000000013087348 */ /* 0x000fea0003c00000 */
[----:B------:R-:W-:Y:S01]  /*44a0*/  VOTE.ANY P0, P0 ;  /* 0x0000000000ff7806 */ /* 0x000fe20000000100 */
[----:B------:R-:W-:-:S12]  /*44b0*/  ENDCOLLECTIVE ;  /* 0x000000000000791b */ /* 0x000fd80003800000 */
.L_x_252:
[----:B------:R-:W-:Y:S05]  /*44c0*/  BSYNC B1 ;  /* 0x0000000000017941 */ /* 0x000fea0003800000 */
.L_x_251:
[----:B------:R-:W-:Y:S05]  /*44d0*/  BRA `(.L_x_253) ;  /* 0xffffffc800a87947 */ /* 0x000fea000383ffff */
.L_x_226:
[----:B------:R-:W-:Y:S01]  /*44e0*/  BSSY B1, `(.L_x_254) ;  /* 0x0000006000017945 */ /* 0x000fe20003800000 */
[----:B------:R-:W-:Y:S01]  /*44f0*/  PLOP3.LUT P0, PT, P0, PT, PT, 0x8, 0x80 ;  /* 0x000000000080781c */ /* 0x000fe2000070e170 */
[----:B------:R-:W-:-:S12]  /*4500*/  IMAD.MOV.U32 R19, RZ, RZ, -0x1 ;  /* 0xffffffffff137424 */ /* 0x000fd800078e00ff */
[----:B------:R-:W-:Y:S05]  /*4510*/  WARPSYNC.COLLECTIVE R19, `(.L_x_255) ;  /* 0x0000000013087348 */ /* 0x000fea0003c00000 */
[----:B------:R-:W-:Y:S01]  /*4520*/  VOTE.ANY P0, P0 ;  /* 0x0000000000ff7806 */ /* 0x000fe20000000100 */
[----:B------:R-:W-:-:S12]  /*4530*/  ENDCOLLECTIVE ;  /* 0x000000000000791b */ /* 0x000fd80003800000 */
.L_x_255:
[----:B------:R-:W-:Y:S05]  /*4540*/  BSYNC B1 ;  /* 0x0000000000017941 */ /* 0x000fea0003800000 */
.L_x_254:
[----:B------:R-:W-:Y:S05]  /*4550*/  BRA `(.L_x_256) ;  /* 0xffffffc800fc7947 */ /* 0x000fea000383ffff */
.L_x_228:
[----:B------:R-:W0:Y:S01]  /*4560*/  S2R R48, SR_GEMASK ;  /* 0x0000000000307919 */ /* 0x000e220000003c00 */
[----:B------:R-:W-:Y:S01]  /*4570*/  BSSY B1, `(.L_x_257) ;  /* 0x0000006000017945 */ /* 0x000fe20003800000 */
[----:B------:R-:W-:Y:S01]  /*4580*/  PLOP3.LUT P0, PT, P0, PT, PT, 0x8, 0x80 ;  /* 0x000000000080781c */ /* 0x000fe2000070e170 */
[----:B------:R-:W-:-:S12]  /*4590*/  IMAD.MOV.U32 R19, RZ, RZ, -0x1 ;  /* 0xffffffffff137424 */ /* 0x000fd800078e00ff */
[----:B0-----:R-:W-:Y:S05]  /*45a0*/  WARPSYNC.COLLECTIVE R19, `(.L_x_258) ;  /* 0x0000000013087348 */ /* 0x001fea0003c00000 */
[----:B------:R-:W-:Y:S01]  /*45b0*/  VOTE.ANY R19, PT, P0 ;  /* 0x0000000000137806 */ /* 0x000fe200000e0100 */
[----:B0-----:R-:W-:Y:S06]  /*45c0*/  ENDCOLLECTIVE ;  /* 0x000000000000791b */ /* 0x001fec0003800000 */
.L_x_258:
[----:B------:R-:W-:Y:S05]  /*45d0*/  BSYNC B1 ;  /* 0x0000000000017941 */ /* 0x000fea0003800000 */
.L_x_257:
[----:B------:R-:W-:Y:S01]  /*45e0*/  LOP3.LUT R19, R19, 0x80000000, R48, 0xec, !PT ;  /* 0x8000000013137812 */ /* 0x000fe200078eec30 */
[----:B------:R-:W-:Y:S01]  /*45f0*/  IMAD.MOV.U32 R18, RZ, RZ, R41 ;  /* 0x000000ffff127224 */ /* 0x000fe200078e0029 */
[----:B------:R-:W0:Y:S01]  /*4600*/  LDC.64 R42, c[0x0][0x390] ;  /* 0x0000e400ff2a7b82 */ /* 0x000e220000000a00 */
[----:B------:R-:W-:Y:S02]  /*4610*/  IMAD.MOV.U32 R17, RZ, RZ, 0x1 ;  /* 0x00000001ff117424 */ /* 0x000fe400078e00ff */
[----:B------:R-:W-:Y:S02]  /*4620*/  VIADD R16, R19, 0xffffffff ;  /* 0xffffffff13107836 */ /* 0x000fe40000000000 */
[C---:B------:R-:W-:Y:S02]  /*4630*/  VIADD R23, R47.reuse, 0x4 ;  /* 0x000000042f177836 */ /* 0x040fe40000000000 */
[----:B------:R-:W-:Y:S01]  /*4640*/  VIADD R26, R47, 0x8 ;  /* 0x000000082f1a7836 */ /* 0x000fe20000000000 */
[----:B------:R-:W-:Y:S01]  /*4650*/  LOP3.LUT R22, R19, R16, RZ, 0xc, !PT ;  /* 0x0000001013167212 */ /* 0x000fe200078e0cff */
[----:B------:R-:W-:-:S03]  /*4660*/  IMAD.MOV.U32 R19, RZ, RZ, -0x1 ;  /* 0xffffffffff137424 */ /* 0x000fc600078e00ff */
[----:B------:R1:W2:Y:S02]  /*4670*/  POPC R16, R22 ;  /* 0x0000001600107309 */ /* 0x0002a40000000000 */
[----:B-1----:R-:W-:Y:S01]  /*4680*/  VIADD R22, R47, 0x2 ;  /* 0x000000022f167836 */ /* 0x002fe20000000000 */
[----:B0-2---:R-:W-:-:S13]  /*4690*/  IADD3 R42, P3, PT, R42, 0x100, RZ ;  /* 0x000001002a2a7810 */ /* 0x005fda0007f7e0ff */
[----:B------:R-:W-:Y:S05]  /*46a0*/  WARPSYNC.COLLECTIVE R19, `(.L_x_259) ;  /* 0x0000000013087348 */ /* 0x000fea0003c00000 */
[----:B------:R0:W1:Y:S02]  /*46b0*/  SHFL.DOWN P2, R20, R18, R17, R16 ;  /* 0x0800001112147389 */ /* 0x0000640000040010 */
[----:B01----:R-:W-:Y:S05]  /*46c0*/  ENDCOLLECTIVE ;  /* 0x000000000000791b */ /* 0x003fea0003800000 */
.L_x_259:
[-C--:B------:R-:W-:Y:S01]  /*46d0*/  ISETP.GE.AND P0, PT, R47, R16.reuse, PT ;  /* 0x000000102f00720c */ /* 0x080fe20003f06270 */
[----:B------:R-:W-:Y:S02]  /*46e0*/  IMAD.X R43, RZ, RZ, R43, P3 ;  /* 0x000000ffff2b7224 */ /* 0x000fe400018e062b */
[----:B------:R-:W-:Y:S01]  /*46f0*/  IMAD.MOV.U32 R17, RZ, RZ, 0x2 ;  /* 0x00000002ff117424 */ /* 0x000fe200078e00ff */
[----:B------:R-:W-:Y:S02]  /*4700*/  SEL R20, R20, RZ, !P0 ;  /* 0x000000ff14147207 */ /* 0x000fe40004000000 */
[----:B------:R-:W-:-:S03]  /*4710*/  ISETP.GT.AND P0, PT, R22, R16, PT ;  /* 0x000000101600720c */ /* 0x000fc60003f04270 */
[----:B------:R-:W-:-:S04]  /*4720*/  IMAD.IADD R37, R20, 0x1, R41 ;  /* 0x0000000114257824 */ /* 0x000fc800078e0229 */
[----:B------:R-:W-:-:S07]  /*4730*/  IMAD.MOV.U32 R18, RZ, RZ, R37 ;  /* 0x000000ffff127224 */ /* 0x000fce00078e0025 */
[----:B------:R-:W-:Y:S05]  /*4740*/  WARPSYNC.COLLECTIVE R19, `(.L_x_260) ;  /* 0x0000000013087348 */ /* 0x000fea0003c00000 */
[----:B------:R0:W1:Y:S02]  /*4750*/  SHFL.DOWN P2, R20, R18, R17, R16 ;  /* 0x0800001112147389 */ /* 0x0000640000040010 */
[----:B01----:R-:W-:Y:S05]  /*4760*/  ENDCOLLECTIVE ;  /* 0x000000000000791b */ /* 0x003fea0003800000 */
.L_x_260:
[----:B------:R-:W-:Y:S01]  /*4770*/  IMAD.MOV.U32 R17, RZ, RZ, 0x4 ;  /* 0x00000004ff117424 */ /* 0x000fe200078e00ff */
[----:B------:R-:W-:Y:S02]  /*4780*/  SEL R20, R20, RZ, !P0 ;  /* 0x000000ff14147207 */ /* 0x000fe40004000000 */
[----:B------:R-:W-:-:S03]  /*4790*/  ISETP.GT.AND P0, PT, R23, R16, PT ;  /* 0x000000101700720c */ /* 0x000fc60003f04270 */
[----:B------:R-:W-:Y:S02]  /*47a0*/  IMAD.IADD R39, R37, 0x1, R20 ;  /* 0x0000000125277824 */ /* 0x000fe400078e0214 */
[----:B------:R-:W-:Y:S02]  /*47b0*/  VIADD R37, R47, 0x10 ;  /* 0x000000102f257836 */ /* 0x000fe40000000000 */
[----:B------:R-:W-:-:S07]  /*47c0*/  IMAD.MOV.U32 R18, RZ, RZ, R39 ;  /* 0x000000ffff127224 */ /* 0x000fce00078e0027 */
[----:B------:R-:W-:Y:S05]  /*47d0*/  WARPSYNC.COLLECTIVE R19, `(.L_x_261) ;  /* 0x0000000013087348 */ /* 0x000fea0003c00000 */
[----:B------:R0:W1:Y:S02]  /*47e0*/  SHFL.DOWN P2, R20, R18, R17, R16 ;  /* 0x0800001112147389 */ /* 0x0000640000040010 */
[----:B01----:R-:W-:Y:S05]  /*47f0*/  ENDCOLLECTIVE ;  /* 0x000000000000791b */ /* 0x003fea0003800000 */
.L_x_261:
        /* <DEDUP_REMOVED lines=8> */
.L_x_262:
[----:B------:R-:W-:Y:S01]  /*4880*/  IMAD.MOV.U32 R17, RZ, RZ, 0x10 ;  /* 0x00000010ff117424 */ /* 0x000fe200078e00ff */
[----:B------:R-:W-:Y:S02]  /*4890*/  SEL R20, R20, RZ, !P0 ;  /* 0x000000ff14147207 */ /* 0x000fe40004000000 */
[----:B------:R-:W-:-:S03]  /*48a0*/  ISETP.NE.AND P0, PT, R40, 0x65, PT ;  /* 0x000000652800780c */ /* 0x000fc60003f05270 */
[----:B------:R-:W-:-:S04]  /*48b0*/  IMAD.IADD R41, R51, 0x1, R20 ;  /* 0x0000000133297824 */ /* 0x000fc800078e0214 */
[----:B------:R-:W-:-:S07]  /*48c0*/  IMAD.MOV.U32 R18, RZ, RZ, R41 ;  /* 0x000000ffff127224 */ /* 0x000fce00078e0029 */
[----:B------:R-:W-:Y:S05]  /*48d0*/  WARPSYNC.COLLECTIVE R19, `(.L_x_263) ;  /* 0x0000000013087348 */ /* 0x000fea0003c00000 */
[----:B------:R0:W1:Y:S02]  /*48e0*/  SHFL.DOWN P2, R20, R18, R17, R16 ;  /* 0x0800001112147389 */ /* 0x0000640000040010 */
[----:B01----:R-:W-:Y:S05]  /*48f0*/  ENDCOLLECTIVE ;  /* 0x000000000000791b */ /* 0x003fea0003800000 */
.L_x_263:
[----:B------:R-:W-:Y:S05]  /*4900*/  WARPSYNC.COLLECTIVE R19, `(.L_x_264) ;  /* 0x0000000013087348 */ /* 0x000fea0003c00000 */
[----:B------:R-:W-:Y:S01]  /*4910*/  VOTE.ALL P0, P0 ;  /* 0x0000000000ff7806 */ /* 0x000fe20000000000 */
[----:B------:R-:W-:-:S12]  /*4920*/  ENDCOLLECTIVE ;  /* 0x000000000000791b */ /* 0x000fd80003800000 */
.L_x_264:
[----:B------:R-:W-:-:S04]  /*4930*/  ISETP.GT.AND P2, PT, R37, R16, PT ;  /* 0x000000102500720c */ /* 0x000fc80003f44270 */
[----:B------:R-:W-:-:S05]  /*4940*/  SEL R20, R20, RZ, !P2 ;  /* 0x000000ff14147207 */ /* 0x000fca0005000000 */
[----:B------:R-:W-:Y:S01]  /*4950*/  IMAD.IADD R39, R41, 0x1, R20 ;  /* 0x0000000129277824 */ /* 0x000fe200078e0214 */
[----:B------:R-:W-:Y:S06]  /*4960*/  BRA `(.L_x_265) ;  /* 0xffffffc800947947 */ /* 0x000fec000383ffff */
.L_x_230:
[----:B------:R-:W-:Y:S01]  /*4970*/  BSSY B1, `(.L_x_266) ;  /* 0x0000006000017945 */ /* 0x000fe20003800000 */
[----:B------:R-:W-:Y:S01]  /*4980*/  PLOP3.LUT P0, PT, P0, PT, PT, 0x8, 0x80 ;  /* 0x000000000080781c */ /* 0x000fe2000070e170 */
[----:B------:R-:W-:-:S12]  /*4990*/  IMAD.MOV.U32 R19, RZ, RZ, -0x1 ;  /* 0xffffffffff137424 */ /* 0x000fd800078e00ff */
[----:B------:R-:W-:Y:S05]  /*49a0*/  WARPSYNC.COLLECTIVE R19, `(.L_x_267) ;  /* 0x0000000013087348 */ /* 0x000fea0003c00000 */
[----:B------:R-:W-:Y:S01]  /*49b0*/  VOTE.ANY P0, P0 ;  /* 0x0000000000ff7806 */ /* 0x000fe20000000100 */
[----:B------:R-:W-:-:S12]  /*49c0*/  ENDCOLLECTIVE ;  /* 0x000000000000791b */ /* 0x000fd80003800000 */
.L_x_267:
[----:B------:R-:W-:Y:S05]  /*49d0*/  BSYNC B1 ;  /* 0x0000000000017941 */ /* 0x000fea0003800000 */
.L_x_266:
[----:B------:R-:W-:Y:S05]  /*49e0*/  BRA `(.L_x_268) ;  /* 0xffffffc800a47947 */ /* 0x000fea000383ffff */
.L_x_232:
[----:B------:R-:W-:Y:S01]  /*49f0*/  BSSY B1, `(.L_x_269) ;  /* 0x0000006000017945 */ /* 0x000fe20003800000 */
[----:B------:R-:W-:Y:S01]  /*4a00*/  PLOP3.LUT P0, PT, P0, PT, PT, 0x8, 0x80 ;  /* 0x000000000080781c */ /* 0x000fe2000070e170 */
[----:B------:R-:W-:-:S12]  /*4a10*/  IMAD.MOV.U32 R19, RZ, RZ, -0x1 ;  /* 0xffffffffff137424 */ /* 0x000fd800078e00ff */
[----:B------:R-:W-:Y:S05]  /*4a20*/  WARPSYNC.COLLECTIVE R19, `(.L_x_270) ;  /* 0x0000000013087348 */ /* 0x000fea0003c00000 */
[----:B------:R-:W-:Y:S01]  /*4a30*/  VOTE.ANY P0, P0 ;  /* 0x0000000000ff7806 */ /* 0x000fe20000000100 */
[----:B------:R-:W-:-:S12]  /*4a40*/  ENDCOLLECTIVE ;  /* 0x000000000000791b */ /* 0x000fd80003800000 */
.L_x_270:
[----:B------:R-:W-:Y:S05]  /*4a50*/  BSYNC B1 ;  /* 0x0000000000017941 */ /* 0x000fea0003800000 */
.L_x_269:
[----:B------:R-:W-:Y:S05]  /*4a60*/  BRA `(.L_x_271) ;  /* 0xffffffc800f87947 */ /* 0x000fea000383ffff */
.L_x_234:
[----:B------:R-:W-:Y:S01]  /*4a70*/  BSSY B1, `(.L_x_272) ;  /* 0x0000006000017945 */ /* 0x000fe20003800000 */
[----:B------:R-:W-:Y:S01]  /*4a80*/  PLOP3.LUT P0, PT, P0, PT, PT, 0x8, 0x80 ;  /* 0x000000000080781c */ /* 0x000fe2000070e170 */
[----:B------:R-:W-:-:S12]  /*4a90*/  IMAD.MOV.U32 R19, RZ, RZ, -0x1 ;  /* 0xffffffffff137424 */ /* 0x000fd800078e00ff */
[----:B------:R-:W-:Y:S05]  /*4aa0*/  WARPSYNC.COLLECTIVE R19, `(.L_x_273) ;  /* 0x0000000013087348 */ /* 0x000fea0003c00000 */
[----:B------:R-:W-:Y:S01]  /*4ab0*/  VOTE.ANY R19, PT, P0 ;  /* 0x0000000000137806 */ /* 0x000fe200000e0100 */
[----:B------:R-:W-:Y:S06]  /*4ac0*/  ENDCOLLECTIVE ;  /* 0x000000000000791b */ /* 0x000fec0003800000 */
.L_x_273:
[----:B------:R-:W-:Y:S05]  /*4ad0*/  BSYNC B1 ;  /* 0x0000000000017941 */ /* 0x000fea0003800000 */
.L_x_272:
[----:B------:R-:W-:Y:S01]  /*4ae0*/  LOP3.LUT R19, R19, 0x80000000, R48, 0xec, !PT ;  /* 0x8000000013137812 */ /* 0x000fe200078eec30 */
[----:B------:R-:W-:Y:S02]  /*4af0*/  IMAD.MOV.U32 R18, RZ, RZ, R41 ;  /* 0x000000ffff127224 */ /* 0x000fe400078e0029 */
[----:B------:R-:W-:Y:S02]  /*4b00*/  IMAD.MOV.U32 R17, RZ, RZ, 0x1 ;  /* 0x00000001ff117424 */ /* 0x000fe400078e00ff */
[----:B------:R-:W-:Y:S02]  /*4b10*/  VIADD R16, R19, 0xffffffff ;  /* 0xffffffff13107836 */ /* 0x000fe40000000000 */
[----:B------:R-:W-:-:S03]  /*4b20*/  VIADD R21, R21, 0xffffffe0 ;  /* 0xffffffe015157836 */ /* 0x000fc60000000000 */
[----:B------:R-:W-:Y:S01]  /*4b30*/  LOP3.LUT R50, R19, R16, RZ, 0xc, !PT ;  /* 0x0000001013327212 */ /* 0x000fe200078e0cff */
[----:B------:R-:W-:-:S03]  /*4b40*/  IMAD.MOV.U32 R19, RZ, RZ, -0x1 ;  /* 0xffffffffff137424 */ /* 0x000fc600078e00ff */
[----:B------:R0:W1:Y:S04]  /*4b50*/  POPC R16, R50 ;  /* 0x0000003200107309 */ /* 0x0000680000000000 */
[----:B01----:R-:W-:Y:S05]  /*4b60*/  WARPSYNC.COLLECTIVE R19, `(.L_x_274) ;  /* 0x0000000013087348 */ /* 0x003fea0003c00000 */
[----:B-1----:R1:W2:Y:S02]  /*4b70*/  SHFL.DOWN P2, R20, R18, R17, R16 ;  /* 0x0800001112147389 */ /* 0x0022a40000040010 */
[----:B012---:R-:W-:Y:S05]  /*4b80*/  ENDCOLLECTIVE ;  /* 0x000000000000791b */ /* 0x007fea0003800000 */
.L_x_274:
[----:B------:R-:W-:Y:S01]  /*4b90*/  ISETP.GE.AND P0, PT, R47, R16, PT ;  /* 0x000000102f00720c */ /* 0x000fe20003f06270 */
[----:B------:R-:W-:-:S03]  /*4ba0*/  IMAD.MOV.U32 R17, RZ, RZ, 0x2 ;  /* 0x00000002ff117424 */ /* 0x000fc600078e00ff */
[----:B------:R-:W-:Y:S02]  /*4bb0*/  SEL R20, R20, RZ, !P0 ;  /* 0x000000ff14147207 */ /* 0x000fe40004000000 */
[----:B------:R-:W-:-:S03]  /*4bc0*/  ISETP.GT.AND P0, PT, R22, R16, PT ;  /* 0x000000101600720c */ /* 0x000fc60003f04270 */
[----:B------:R-:W-:-:S04]  /*4bd0*/  IMAD.IADD R51, R20, 0x1, R41 ;  /* 0x0000000114337824 */ /* 0x000fc800078e0229 */
[----:B------:R-:W-:-:S07]  /*4be0*/  IMAD.MOV.U32 R18, RZ, RZ, R51 ;  /* 0x000000ffff127224 */ /* 0x000fce00078e0033 */
[----:B------:R-:W-:Y:S05]  /*4bf0*/  WARPSYNC.COLLECTIVE R19, `(.L_x_275) ;  /* 0x0000000013087348 */ /* 0x000fea0003c00000 */
[----:B------:R0:W1:Y:S02]  /*4c00*/  SHFL.DOWN P2, R20, R18, R17, R16 ;  /* 0x0800001112147389 */ /* 0x0000640000040010 */
[----:B01----:R-:W-:Y:S05]  /*4c10*/  ENDCOLLECTIVE ;  /* 0x000000000000791b */ /* 0x003fea0003800000 */
.L_x_275:
        /* <DEDUP_REMOVED lines=8> */
.L_x_276:
        /* <DEDUP_REMOVED lines=8> */
.L_x_277:
        /* <DEDUP_REMOVED lines=8> */
.L_x_278:
[----:B------:R-:W-:Y:S05]  /*4da0*/  WARPSYNC.COLLECTIVE R19, `(.L_x_279) ;  /* 0x0000000013087348 */ /* 0x000fea0003c00000 */
[----:B------:R-:W-:Y:S01]  /*4db0*/  VOTE.ALL P0, P0 ;  /* 0x0000000000ff7806 */ /* 0x000fe20000000000 */
[----:B------:R-:W-:-:S12]  /*4dc0*/  ENDCOLLECTIVE ;  /* 0x000000000000791b */ /* 0x000fd80003800000 */
.L_x_279:
[----:B------:R-:W-:-:S04]  /*4dd0*/  ISETP.GT.AND P2, PT, R37, R16, PT ;  /* 0x000000102500720c */ /* 0x000fc80003f44270 */
[----:B------:R-:W-:-:S04]  /*4de0*/  SEL R20, R20, RZ, !P2 ;  /* 0x000000ff14147207 */ /* 0x000fc80005000000 */
[----:B------:R-:W-:Y:S01]  /*4df0*/  IADD3 R39, PT, PT, R50, R20, R39 ;  /* 0x0000001432277210 */ /* 0x000fe20007ffe027 */
[----:B------:R-:W-:Y:S06]  /*4e00*/  BRA `(.L_x_280) ;  /* 0xffffffc800907947 */ /* 0x000fec000383ffff */
.L_x_239:
[----:B------:R-:W-:Y:S01]  /*4e10*/  BSSY B0, `(.L_x_281) ;  /* 0x0000006000007945 */ /* 0x000fe20003800000 */
[----:B------:R-:W-:Y:S01]  /*4e20*/  PLOP3.LUT P0, PT, P0, PT, PT, 0x8, 0x80 ;  /* 0x000000000080781c */ /* 0x000fe2000070e170 */
[----:B------:R-:W-:-:S12]  /*4e30*/  IMAD.MOV.U32 R19, RZ, RZ, -0x1 ;  /* 0xffffffffff137424 */ /* 0x000fd800078e00ff */
[----:B------:R-:W-:Y:S05]  /*4e40*/  WARPSYNC.COLLECTIVE R19, `(.L_x_282) ;  /* 0x0000000013087348 */ /* 0x000fea0003c00000 */
[----:B------:R-:W-:Y:S01]  /*4e50*/  VOTE.ANY P0, P0 ;  /* 0x0000000000ff7806 */ /* 0x000fe20000000100 */
[----:B------:R-:W-:-:S12]  /*4e60*/  ENDCOLLECTIVE ;  /* 0x000000000000791b */ /* 0x000fd80003800000 */
.L_x_282:
[----:B------:R-:W-:Y:S05]  /*4e70*/  BSYNC B0 ;  /* 0x0000000000007941 */ /* 0x000fea0003800000 */
.L_x_281:
[----:B------:R-:W-:Y:S05]  /*4e80*/  BRA `(.L_x_283) ;  /* 0xffffffe000a87947 */ /* 0x000fea000383ffff */
.L_x_241:
[----:B------:R-:W-:Y:S01]  /*4e90*/  BSSY B0, `(.L_x_284) ;  /* 0x0000006000007945 */ /* 0x000fe20003800000 */
[----:B------:R-:W-:Y:S01]  /*4ea0*/  PLOP3.LUT P0, PT, P0, PT, PT, 0x8, 0x80 ;  /* 0x000000000080781c */ /* 0x000fe2000070e170 */
[----:B------:R-:W-:-:S12]  /*4eb0*/  IMAD.MOV.U32 R19, RZ, RZ, -0x1 ;  /* 0xffffffffff137424 */ /* 0x000fd800078e00ff */
[----:B------:R-:W-:Y:S05]  /*4ec0*/  WARPSYNC.COLLECTIVE R19, `(.L_x_285) ;  /* 0x0000000013087348 */ /* 0x000fea0003c00000 */
[----:B------:R-:W-:Y:S01]  /*4ed0*/  VOTE.ANY P0, P0 ;  /* 0x0000000000ff7806 */ /* 0x000fe20000000100 */
[----:B------:R-:W-:-:S12]  /*4ee0*/  ENDCOLLECTIVE ;  /* 0x000000000000791b */ /* 0x000fd80003800000 */
.L_x_285:
[----:B------:R-:W-:Y:S05]  /*4ef0*/  BSYNC B0 ;  /* 0x0000000000007941 */ /* 0x000fea0003800000 */
.L_x_284:
[----:B------:R-:W-:Y:S05]  /*4f00*/  BRA `(.L_x_286) ;  /* 0xffffffe000fc7947 */ /* 0x000fea000383ffff */
.L_x_243:
[----:B------:R-:W0:Y:S01]  /*4f10*/  S2R R53, SR_GEMASK ;  /* 0x0000000000357919 */ /* 0x000e220000003c00 */
[----:B------:R-:W-:Y:S01]  /*4f20*/  BSSY B0, `(.L_x_287) ;  /* 0x0000006000007945 */ /* 0x000fe20003800000 */
[----:B------:R-:W-:Y:S01]  /*4f30*/  PLOP3.LUT P0, PT, P0, PT, PT, 0x8, 0x80 ;  /* 0x000000000080781c */ /* 0x000fe2000070e170 */
[----:B------:R-:W-:-:S12]  /*4f40*/  IMAD.MOV.U32 R19, RZ, RZ, -0x1 ;  /* 0xffffffffff137424 */ /* 0x000fd800078e00ff */
[----:B0-----:R-:W-:Y:S05]  /*4f50*/  WARPSYNC.COLLECTIVE R19, `(.L_x_288) ;  /* 0x0000000013087348 */ /* 0x001fea0003c00000 */
[----:B------:R-:W-:Y:S01]  /*4f60*/  VOTE.ANY R19, PT, P0 ;  /* 0x0000000000137806 */ /* 0x000fe200000e0100 */
[----:B0-----:R-:W-:Y:S06]  /*4f70*/  ENDCOLLECTIVE ;  /* 0x000000000000791b */ /* 0x001fec0003800000 */
.L_x_288:
[----:B------:R-:W-:Y:S05]  /*4f80*/  BSYNC B0 ;  /* 0x0000000000007941 */ /* 0x000fea0003800000 */
.L_x_287:
[----:B------:R-:W-:Y:S01]  /*4f90*/  LOP3.LUT R19, R19, 0x80000000, R53, 0xec, !PT ;  /* 0x8000000013137812 */ /* 0x000fe200078eec35 */
[----:B------:R-:W-:Y:S02]  /*4fa0*/  IMAD.MOV.U32 R18, RZ, RZ, R25 ;  /* 0x000000ffff127224 */ /* 0x000fe400078e0019 */
[----:B------:R-:W-:Y:S02]  /*4fb0*/  IMAD.MOV.U32 R17, RZ, RZ, 0x1 ;  /* 0x00000001ff117424 */ /* 0x000fe400078e00ff */
[----:B------:R-:W-:-:S05]  /*4fc0*/  VIADD R16, R19, 0xffffffff ;  /* 0xffffffff13107836 */ /* 0x000fca0000000000 */
[----:B------:R-:W-:Y:S01]  /*4fd0*/  LOP3.LUT R44, R19, R16, RZ, 0xc, !PT ;  /* 0x00000010132c7212 */ /* 0x000fe200078e0cff */
[----:B------:R-:W-:-:S05]  /*4fe0*/  IMAD.MOV.U32 R19, RZ, RZ, -0x1 ;  /* 0xffffffffff137424 */ /* 0x000fca00078e00ff */
[----:B------:R-:W0:Y:S02]  /*4ff0*/  POPC R44, R44 ;  /* 0x0000002c002c7309 */ /* 0x000e240000000000 */
[----:B0-----:R-:W-:Y:S01]  /*5000*/  IMAD.MOV.U32 R16, RZ, RZ, R44 ;  /* 0x000000ffff107224 */ /* 0x001fe200078e002c */
[----:B------:R-:W-:-:S13]  /*5010*/  ISETP.GE.AND P0, PT, R36, R44, PT ;  /* 0x0000002c2400720c */ /* 0x000fda0003f06270 */
[----:B------:R-:W-:Y:S05]  /*5020*/  WARPSYNC.COLLECTIVE R19, `(.L_x_289) ;  /* 0x0000000013087348 */ /* 0x000fea0003c00000 */
[----:B------:R0:W1:Y:S02]  /*5030*/  SHFL.DOWN P2, R20, R18, R17, R16 ;  /* 0x0800001112147389 */ /* 0x0000640000040010 */
[----:B01----:R-:W-:Y:S05]  /*5040*/  ENDCOLLECTIVE ;  /* 0x000000000000791b */ /* 0x003fea0003800000 */
.L_x_289:
[----:B------:R-:W-:Y:S01]  /*5050*/  IMAD.MOV.U32 R17, RZ, RZ, 0x2 ;  /* 0x00000002ff117424 */ /* 0x000fe200078e00ff */
[----:B------:R-:W-:-:S05]  /*5060*/  SEL R20, R20, RZ, !P0 ;  /* 0x000000ff14147207 */ /* 0x000fca0004000000 */
[----:B------:R-:W-:Y:S02]  /*5070*/  IMAD.IADD R35, R20, 0x1, R25 ;  /* 0x0000000114237824 */ /* 0x000fe400078e0219 */
[----:B------:R-:W-:Y:S02]  /*5080*/  VIADD R25, R36, 0x2 ;  /* 0x0000000224197836 */ /* 0x000fe40000000000 */
[----:B------:R-:W-:-:S03]  /*5090*/  IMAD.MOV.U32 R18, RZ, RZ, R35 ;  /* 0x000000ffff127224 */ /* 0x000fc600078e0023 */
[----:B------:R-:W-:Y:S01]  /*50a0*/  ISETP.GT.AND P0, PT, R25, R44, PT ;  /* 0x0000002c1900720c */ /* 0x000fe20003f04270 */
[----:B------:R-:W-:-:S12]  /*50b0*/  VIADD R25, R36, 0x4 ;  /* 0x0000000424197836 */ /* 0x000fd80000000000 */
[----:B------:R-:W-:Y:S05]  /*50c0*/  WARPSYNC.COLLECTIVE R19, `(.L_x_290) ;  /* 0x0000000013087348 */ /* 0x000fea0003c00000 */
[----:B------:R0:W1:Y:S02]  /*50d0*/  SHFL.DOWN P2, R20, R18, R17, R16 ;  /* 0x0800001112147389 */ /* 0x0000640000040010 */
[----:B01----:R-:W-:Y:S05]  /*50e0*/  ENDCOLLECTIVE ;  /* 0x000000000000791b */ /* 0x003fea0003800000 */
.L_x_290:
        /* <DEDUP_REMOVED lines=9> */
.L_x_291:
        /* <DEDUP_REMOVED lines=8> */
.L_x_292:
[----:B------:R-:W-:Y:S01]  /*5200*/  IMAD.MOV.U32 R17, RZ, RZ, 0x10 ;  /* 0x00000010ff117424 */ /* 0x000fe200078e00ff */
[----:B------:R-:W-:Y:S02]  /*5210*/  SEL R20, R20, RZ, !P0 ;  /* 0x000000ff14147207 */ /* 0x000fe40004000000 */
[----:B------:R-:W-:-:S03]  /*5220*/  ISETP.NE.AND P0, PT, R24, 0x65, PT ;  /* 0x000000651800780c */ /* 0x000fc60003f05270 */
[----:B------:R-:W-:Y:S02]  /*5230*/  IMAD.IADD R26, R25, 0x1, R20 ;  /* 0x00000001191a7824 */ /* 0x000fe400078e0214 */
[----:B------:R-:W-:Y:S02]  /*5240*/  VIADD R25, R36, 0x10 ;  /* 0x0000001024197836 */ /* 0x000fe40000000000 */
[----:B------:R-:W-:-:S03]  /*5250*/  IMAD.MOV.U32 R18, RZ, RZ, R26 ;  /* 0x000000ffff127224 */ /* 0x000fc600078e001a */
[----:B------:R-:W-:-:S13]  /*5260*/  ISETP.GT.AND P3, PT, R25, R44, PT ;  /* 0x0000002c1900720c */ /* 0x000fda0003f64270 */
[----:B------:R-:W-:Y:S05]  /*5270*/  WARPSYNC.COLLECTIVE R19, `(.L_x_293) ;  /* 0x0000000013087348 */ /* 0x000fea0003c00000 */
[----:B------:R0:W1:Y:S02]  /*5280*/  SHFL.DOWN P2, R20, R18, R17, R16 ;  /* 0x0800001112147389 */ /* 0x0000640000040010 */
[----:B01----:R-:W-:Y:S05]  /*5290*/  ENDCOLLECTIVE ;  /* 0x000000000000791b */ /* 0x003fea0003800000 */
.L_x_293:
[----:B------:R-:W-:Y:S05]  /*52a0*/  WARPSYNC.COLLECTIVE R19, `(.L_x_294) ;  /* 0x0000000013087348 */ /* 0x000fea0003c00000 */
[----:B------:R-:W-:Y:S01]  /*52b0*/  VOTE.ALL P0, P0 ;  /* 0x0000000000ff7806 */ /* 0x000fe20000000000 */
[----:B------:R-:W-:-:S12]  /*52c0*/  ENDCOLLECTIVE ;  /* 0x000000000000791b */ /* 0x000fd80003800000 */
.L_x_294:
[----:B------:R-:W0:Y:S01]  /*52d0*/  LDC.64 R16, c[0x0][0x390] ;  /* 0x0000e400ff107b82 */ /* 0x000e220000000a00 */
[----:B------:R-:W-:-:S05]  /*52e0*/  SEL R25, R20, RZ, !P3 ;  /* 0x000000ff14197207 */ /* 0x000fca0005800000 */
[----:B------:R-:W-:Y:S01]  /*52f0*/  IMAD.IADD R26, R26, 0x1, R25 ;  /* 0x000000011a1a7824 */ /* 0x000fe200078e0219 */
[----:B0-----:R-:W-:-:S05]  /*5300*/  IADD3 R35, P2, PT, R16, 0x100, RZ ;  /* 0x0000010010237810 */ /* 0x001fca0007f5e0ff */
[----:B------:R-:W-:Y:S01]  /*5310*/  IMAD.X R39, RZ, RZ, R17, P2 ;  /* 0x000000ffff277224 */ /* 0x000fe200010e0611 */
[----:B------:R-:W-:Y:S07]  /*5320*/  BRA `(.L_x_295) ;  /* 0xffffffe000907947 */ /* 0x000fee000383ffff */
.L_x_245:
[----:B------:R-:W-:Y:S01]  /*5330*/  BSSY B0, `(.L_x_296) ;  /* 0x0000006000007945 */ /* 0x000fe20003800000 */
[----:B------:R-:W-:Y:S01]  /*5340*/  PLOP3.LUT P0, PT, P0, PT, PT, 0x8, 0x80 ;  /* 0x000000000080781c */ /* 0x000fe2000070e170 */
[----:B------:R-:W-:-:S12]  /*5350*/  IMAD.MOV.U32 R19, RZ, RZ, -0x1 ;  /* 0xffffffffff137424 */ /* 0x000fd800078e00ff */
[----:B------:R-:W-:Y:S05]  /*5360*/  WARPSYNC.COLLECTIVE R19, `(.L_x_297) ;  /* 0x0000000013087348 */ /* 0x000fea0003c00000 */
[----:B------:R-:W-:Y:S01]  /*5370*/  VOTE.ANY P0, P0 ;  /* 0x0000000000ff7806 */ /* 0x000fe20000000100 */
[----:B------:R-:W-:-:S12]  /*5380*/  ENDCOLLECTIVE ;  /* 0x000000000000791b */ /* 0x000fd80003800000 */
.L_x_297:
[----:B------:R-:W-:Y:S05]  /*5390*/  BSYNC B0 ;  /* 0x0000000000007941 */ /* 0x000fea0003800000 */
.L_x_296:
[----:B------:R-:W-:Y:S05]  /*53a0*/  BRA `(.L_x_298) ;  /* 0xffffffe000a07947 */ /* 0x000fea000383ffff */
.L_x_247:
[----:B------:R-:W-:Y:S01]  /*53b0*/  BSSY B0, `(.L_x_299) ;  /* 0x0000006000007945 */ /* 0x000fe20003800000 */
[----:B------:R-:W-:Y:S01]  /*53c0*/  PLOP3.LUT P0, PT, P0, PT, PT, 0x8, 0x80 ;  /* 0x000000000080781c */ /* 0x000fe2000070e170 */
[----:B------:R-:W-:-:S12]  /*53d0*/  IMAD.MOV.U32 R19, RZ, RZ, -0x1 ;  /* 0xffffffffff137424 */ /* 0x000fd800078e00ff */
[----:B------:R-:W-:Y:S05]  /*53e0*/  WARPSYNC.COLLECTIVE R19, `(.L_x_300) ;  /* 0x0000000013087348 */ /* 0x000fea0003c00000 */
[----:B------:R-:W-:Y:S01]  /*53f0*/  VOTE.ANY P0, P0 ;  /* 0x0000000000ff7806 */ /* 0x000fe20000000100 */
[----:B------:R-:W-:-:S12]  /*5400*/  ENDCOLLECTIVE ;  /* 0x000000000000791b */ /* 0x000fd80003800000 */
.L_x_300:
[----:B------:R-:W-:Y:S05]  /*5410*/  BSYNC B0 ;  /* 0x0000000000007941 */ /* 0x000fea0003800000 */
.L_x_299:
[----:B------:R-:W-:Y:S05]  /*5420*/  BRA `(.L_x_301) ;  /* 0xffffffe000f47947 */ /* 0x000fea000383ffff */
.L_x_249:
[----:B------:R-:W-:Y:S01]  /*5430*/  BSSY B0, `(.L_x_302) ;  /* 0x0000006000007945 */ /* 0x000fe20003800000 */
[----:B------:R-:W-:Y:S01]  /*5440*/  PLOP3.LUT P0, PT, P0, PT, PT, 0x8, 0x80 ;  /* 0x000000000080781c */ /* 0x000fe2000070e170 */
[----:B------:R-:W-:-:S12]  /*5450*/  IMAD.MOV.U32 R19, RZ, RZ, -0x1 ;  /* 0xffffffffff137424 */ /* 0x000fd800078e00ff */
[----:B------:R-:W-:Y:S05]  /*5460*/  WARPSYNC.COLLECTIVE R19, `(.L_x_303) ;  /* 0x0000000013087348 */ /* 0x000fea0003c00000 */
[----:B------:R-:W-:Y:S01]  /*5470*/  VOTE.ANY R19, PT, P0 ;  /* 0x0000000000137806 */ /* 0x000fe200000e0100 */
[----:B------:R-:W-:Y:S06]  /*5480*/  ENDCOLLECTIVE ;  /* 0x000000000000791b */ /* 0x000fec0003800000 */
.L_x_303:
[----:B------:R-:W-:Y:S05]  /*5490*/  BSYNC B0 ;  /* 0x0000000000007941 */ /* 0x000fea0003800000 */
.L_x_302:
[----:B------:R-:W-:Y:S01]  /*54a0*/  LOP3.LUT R19, R19, 0x80000000, R53, 0xec, !PT ;  /* 0x8000000013137812 */ /* 0x000fe200078eec35 */
[----:B------:R-:W-:Y:S02]  /*54b0*/  IMAD.MOV.U32 R18, RZ, RZ, R25 ;  /* 0x000000ffff127224 */ /* 0x000fe400078e0019 */
[----:B------:R-:W-:Y:S02]  /*54c0*/  IMAD.MOV.U32 R17, RZ, RZ, 0x1 ;  /* 0x00000001ff117424 */ /* 0x000fe400078e00ff */
[----:B------:R-:W-:Y:S02]  /*54d0*/  VIADD R16, R19, 0xffffffff ;  /* 0xffffffff13107836 */ /* 0x000fe40000000000 */
[----:B------:R-:W-:-:S03]  /*54e0*/  VIADD R21, R21, 0xffffffe0 ;  /* 0xffffffe015157836 */ /* 0x000fc60000000000 */
[----:B------:R-:W-:Y:S01]  /*54f0*/  LOP3.LUT R16, R19, R16, RZ, 0xc, !PT ;  /* 0x0000001013107212 */ /* 0x000fe200078e0cff */
[----:B------:R-:W-:-:S05]  /*5500*/  IMAD.MOV.U32 R19, RZ, RZ, -0x1 ;  /* 0xffffffffff137424 */ /* 0x000fca00078e00ff */
[----:B------:R-:W0:Y:S02]  /*5510*/  POPC R16, R16 ;  /* 0x0000001000107309 */ /* 0x000e240000000000 */
[----:B0-----:R-:W-:Y:S05]  /*5520*/  WARPSYNC.COLLECTIVE R19, `(.L_x_304) ;  /* 0x0000000013087348 */ /* 0x001fea0003c00000 */
[----:B0-----:R0:W1:Y:S02]  /*5530*/  SHFL.DOWN P2, R20, R18, R17, R16 ;  /* 0x0800001112147389 */ /* 0x0010640000040010 */
[----:B01----:R-:W-:Y:S05]  /*5540*/  ENDCOLLECTIVE ;  /* 0x000000000000791b */ /* 0x003fea0003800000 */
.L_x_304:
[----:B------:R-:W-:Y:S01]  /*5550*/  ISETP.GE.AND P0, PT, R36, R16, PT ;  /* 0x000000102400720c */ /* 0x000fe20003f06270 */
[----:B------:R-:W-:-:S03]  /*5560*/  IMAD.MOV.U32 R17, RZ, RZ, 0x2 ;  /* 0x00000002ff117424 */ /* 0x000fc600078e00ff */
[----:B------:R-:W-:-:S05]  /*5570*/  SEL R20, R20, RZ, !P0 ;  /* 0x000000ff14147207 */ /* 0x000fca0004000000 */
[----:B------:R-:W-:Y:S02]  /*5580*/  IMAD.IADD R25, R20, 0x1, R25 ;  /* 0x0000000114197824 */ /* 0x000fe400078e0219 */
[----:B------:R-:W-:Y:S02]  /*5590*/  VIADD R20, R36, 0x2 ;  /* 0x0000000224147836 */ /* 0x000fe40000000000 */
[----:B------:R-:W-:-:S03]  /*55a0*/  IMAD.MOV.U32 R18, RZ, RZ, R25 ;  /* 0x000000ffff127224 */ /* 0x000fc600078e0019 */
[----:B------:R-:W-:-:S13]  /*55b0*/  ISETP.GT.AND P0, PT, R20, R16, PT ;  /* 0x000000101400720c */ /* 0x000fda0003f04270 */
[----:B------:R-:W-:Y:S05]  /*55c0*/  WARPSYNC.COLLECTIVE R19, `(.L_x_305) ;  /* 0x0000000013087348 */ /* 0x000fea0003c00000 */
[----:B------:R0:W1:Y:S02]  /*55d0*/  SHFL.DOWN P2, R20, R18, R17, R16 ;  /* 0x0800001112147389 */ /* 0x0000640000040010 */
[----:B01----:R-:W-:Y:S05]  /*55e0*/  ENDCOLLECTIVE ;  /* 0x000000000000791b */ /* 0x003fea0003800000 */
.L_x_305:
[----:B------:R-:W-:Y:S01]  /*55f0*/  IMAD.MOV.U32 R17, RZ, RZ, 0x4 ;  /* 0x00000004ff117424 */ /* 0x000fe200078e00ff */
        /* <DEDUP_REMOVED lines=8> */
.L_x_306:
        /* <DEDUP_REMOVED lines=9> */
.L_x_307:
[----:B------:R-:W-:Y:S01]  /*5710*/  IMAD.MOV.U32 R17, RZ, RZ, 0x10 ;  /* 0x00000010ff117424 */ /* 0x000fe200078e00ff */
[----:B------:R-:W-:-:S05]  /*5720*/  SEL R20, R20, RZ, !P0 ;  /* 0x000000ff14147207 */ /* 0x000fca0004000000 */
[----:B------:R-:W-:-:S04]  /*5730*/  IMAD.IADD R25, R25, 0x1, R20 ;  /* 0x0000000119197824 */ /* 0x000fc800078e0214 */
[----:B------:R-:W-:-:S07]  /*5740*/  IMAD.MOV.U32 R18, RZ, RZ, R25 ;  /* 0x000000ffff127224 */ /* 0x000fce00078e0019 */
[----:B------:R-:W-:Y:S05]  /*5750*/  WARPSYNC.COLLECTIVE R19, `(.L_x_308) ;  /* 0x0000000013087348 */ /* 0x000fea0003c00000 */
[----:B------:R0:W1:Y:S02]  /*5760*/  SHFL.DOWN P2, R20, R18, R17, R16 ;  /* 0x0800001112147389 */ /* 0x0000640000040010 */
[----:B01----:R-:W-:Y:S05]  /*5770*/  ENDCOLLECTIVE ;  /* 0x000000000000791b */ /* 0x003fea0003800000 */
.L_x_308:
[----:B------:R-:W-:-:S05]  /*5780*/  VIADD R17, R36, 0x10 ;  /* 0x0000001024117836 */ /* 0x000fca0000000000 */
[----:B------:R-:W-:-:S04]  /*5790*/  ISETP.GT.AND P0, PT, R17, R16, PT ;  /* 0x000000101100720c */ /* 0x000fc80003f04270 */
[----:B------:R-:W-:Y:S02]  /*57a0*/  SEL R20, R20, RZ, !P0 ;  /* 0x000000ff14147207 */ /* 0x000fe40004000000 */
[----:B------:R-:W-:Y:S02]  /*57b0*/  ISETP.NE.AND P0, PT, R24, 0x65, PT ;  /* 0x000000651800780c */ /* 0x000fe40003f05270 */
[----:B------:R-:W-:-:S11]  /*57c0*/  IADD3 R26, PT, PT, R25, R20, R26 ;  /* 0x00000014191a7210 */ /* 0x000fd60007ffe01a */
[----:B------:R-:W-:Y:S05]  /*57d0*/  WARPSYNC.COLLECTIVE R19, `(.L_x_309) ;  /* 0x0000000013087348 */ /* 0x000fea0003c00000 */
[----:B------:R-:W-:Y:S01]  /*57e0*/  VOTE.ALL P0, P0 ;  /* 0x0000000000ff7806 */ /* 0x000fe20000000000 */
[----:B------:R-:W-:-:S12]  /*57f0*/  ENDCOLLECTIVE ;  /* 0x000000000000791b */ /* 0x000fd80003800000 */
.L_x_309:
[----:B------:R-:W-:Y:S05]  /*5800*/  BRA `(.L_x_310) ;  /* 0xffffffe0008c7947 */ /* 0x000fea000383ffff */
.L_x_311:
        /* <DEDUP_REMOVED lines=15> */
.L_x_325:


//--------------------- .text._ZN3cub18CUB_300001_SM_10006detail4scan20DeviceScanInitKernelINS0_13ScanTileStateIiLb1EEEEEvT_i --------------------------
	.section	.text._ZN3cub18CUB_300001_SM_10006detail4scan20DeviceScanInitKernelINS0_13ScanTileStateIiLb1EEEEEvT_i,"ax",@progbits
	.align	128
        .global         _ZN3cub18CUB_300001_SM_10006detail4scan20DeviceScanInitKernelINS0_13ScanTileStateIiLb1EEEEEvT_i
        .type           _ZN3cub18CUB_300001_SM_10006detail4scan20DeviceScanInitKernelINS0_13ScanTileStateIiLb1EEEEEvT_i,@function
        .size           _ZN3cub18CUB_300001_SM_10006detail4scan20DeviceScanInitKernelINS0_13ScanTileStateIiLb1EEEEEvT_i,(.L_x_326 - _ZN3cub18CUB_300001_SM_10006detail4scan20DeviceScanInitKernelINS0_13ScanTileStateIiLb1EEEEEvT_i)
        .other          _ZN3cub18CUB_300001_SM_10006detail4scan20DeviceScanInitKernelINS0_13ScanTileStateIiLb1EEEEEvT_i,@"STO_CUDA_ENTRY STV_DEFAULT"
_ZN3cub18CUB_300001_SM_10006detail4scan20DeviceScanInitKernelINS0_13ScanTileStateIiLb1EEEEEvT_i:
.text._ZN3cub18CUB_300001_SM_10006detail4scan20DeviceScanInitKernelINS0_13ScanTileStateIiLb1EEEEEvT_i:
[----:B------:R-:W-:Y:S01]  /*0000*/  LDC R1, c[0x0][0x37c] ;  /* 0x0000df00ff017b82 */ /* 0x000fe20000000800 */
[----:B------:R-:W0:Y:S07]  /*0010*/  S2R R0, SR_TID.X ;  /* 0x0000000000007919 */ /* 0x000e2e0000002100 */
[----:B------:R-:W1:Y:S01]  /*0020*/  S2UR UR6, SR_CTAID.X ;  /* 0x00000000000679c3 */ /* 0x000e620000002500 */
[----:B------:R-:W2:Y:S07]  /*0030*/  LDCU UR4, c[0x0][0x388] ;  /* 0x00007100ff0477ac */ /* 0x000eae0008000800 */
[----:B------:R-:W1:Y:S01]  /*0040*/  LDC R5, c[0x0][0x360] ;  /* 0x0000d800ff057b82 */ /* 0x000e620000000800 */
[----:B0-----:R-:W-:Y:S01]  /*0050*/  ISETP.GT.U32.AND P0, PT, R0, 0x1f, PT ;  /* 0x0000001f0000780c */ /* 0x001fe20003f04070 */
[----:B-1----:R-:W-:-:S03]  /*0060*/  IMAD R5, R5, UR6, R0 ;  /* 0x0000000605057c24 */ /* 0x002fc6000f8e0200 */
[----:B------:R-:W-:Y:S02]  /*0070*/  ISETP.NE.OR P0, PT, RZ, UR6, P0 ;  /* 0x00000006ff007c0c */ /* 0x000fe40008705670 */
[----:B--2---:R-:W-:Y:S01]  /*0080*/  ISETP.GE.AND P1, PT, R5, UR4, PT ;  /* 0x0000000405007c0c */ /* 0x004fe2000bf26270 */
[----:B------:R-:W0:-:S12]  /*0090*/  LDCU.64 UR4, c[0x0][0x358] ;  /* 0x00006b00ff0477ac */ /* 0x000e180008000a00 */
[----:B------:R-:W1:Y:S01]  /*00a0*/  @!P1 LDC.64 R2, c[0x0][0x380] ;  /* 0x0000e000ff029b82 */ /* 0x000e620000000a00 */
[----:B------:R-:W-:Y:S01]  /*00b0*/  @!P1 MOV R4, 0x63 ;  /* 0x0000006300049802 */ /* 0x000fe20000000f00 */
[----:B-1----:R-:W-:-:S04]  /*00c0*/  @!P1 IMAD.WIDE R2, R5, 0x8, R2 ;  /* 0x0000000805029825 */ /* 0x002fc800078e0202 */
[----:B------:R-:W-:-:S05]  /*00d0*/  HFMA2 R5, -RZ, RZ, 0, 0 ;  /* 0x00000000ff057431 */ /* 0x000fca00000001ff */
[----:B0-----:R0:W-:Y:S01]  /*00e0*/  @!P1 STG.E.64 desc[UR4][R2.64+0x100], R4 ;  /* 0x0001000402009986 */ /* 0x0011e2000c101b04 */
[----:B------:R-:W-:Y:S05]  /*00f0*/  @P0 EXIT ;  /* 0x000000000000094d */ /* 0x000fea0003800000 */
[----:B0-----:R-:W0:Y:S02]  /*0100*/  LDC.64 R2, c[0x0][0x380] ;  /* 0x0000e000ff027b82 */ /* 0x001e240000000a00 */
[----:B0-----:R-:W-:-:S05]  /*0110*/  IMAD.WIDE.U32 R2, R0, 0x8, R2 ;  /* 0x0000000800027825 */ /* 0x001fca00078e0002 */
[----:B------:R-:W-:Y:S01]  /*0120*/  STG.E.64 desc[UR4][R2.64], RZ ;  /* 0x000000ff02007986 */ /* 0x000fe2000c101b04 */
[----:B------:R-:W-:Y:S05]  /*0130*/  EXIT ;  /* 0x000000000000794d */ /* 0x000fea0003800000 */
.L_x_312:
        /* <DEDUP_REMOVED lines=12> */
.L_x_326:


//--------------------- .text._ZN3cub18CUB_300001_SM_10006detail11EmptyKernelIvEEvv --------------------------
	.section	.text._ZN3cub18CUB_300001_SM_10006detail11EmptyKernelIvEEvv,"ax",@progbits
	.align	128
        .global         _ZN3cub18CUB_300001_SM_10006detail11EmptyKernelIvEEvv
        .type           _ZN3cub18CUB_300001_SM_10006detail11EmptyKernelIvEEvv,@function
        .size           _ZN3cub18CUB_300001_SM_10006detail11EmptyKernelIvEEvv,(.L_x_327 - _ZN3cub18CUB_300001_SM_10006detail11EmptyKernelIvEEvv)
        .other          _ZN3cub18CUB_300001_SM_10006detail11EmptyKernelIvEEvv,@"STO_CUDA_ENTRY STV_DEFAULT"
_ZN3cub18CUB_300001_SM_10006detail11EmptyKernelIvEEvv:
.text._ZN3cub18CUB_300001_SM_10006detail11EmptyKernelIvEEvv:
[----:B------:R-:W-:Y:S01]  /*0000*/  LDC R1, c[0x0][0x37c] ;  /* 0x0000df00ff017b82 */ /* 0x000fe20000000800 */
[----:B------:R-:W-:Y:S05]  /*0010*/  EXIT ;  /* 0x000000000000794d */ /* 0x000fea0003800000 */
.L_x_313:
        /* <DEDUP_REMOVED lines=14> */
.L_x_327:


//--------------------- .text._Z16computePrefixSumPiS_S_iii --------------------------
	.section	.text._Z16computePrefixSumPiS_S_iii,"ax",@progbits
	.align	128
        .global         _Z16computePrefixSumPiS_S_iii
        .type           _Z16computePrefixSumPiS_S_iii,@function
        .size           _Z16computePrefixSumPiS_S_iii,(.L_x_328 - _Z16computePrefixSumPiS_S_iii)
        .other          _Z16computePrefixSumPiS_S_iii,@"STO_CUDA_ENTRY STV_DEFAULT"
_Z16computePrefixSumPiS_S_iii:
.text._Z16computePrefixSumPiS_S_iii:
[----:B------:R-:W-:Y:S01]  /*0000*/  LDC R1, c[0x0][0x37c] ;  /* 0x0000df00ff017b82 */ /* 0x000fe20000000800 */
[----:B------:R-:W0:Y:S07]  /*0010*/  S2R R9, SR_TID.X ;  /* 0x0000000000097919 */ /* 0x000e2e0000002100 */
[----:B------:R-:W0:Y:S01]  /*0020*/  S2UR UR5, SR_CTAID.X ;  /* 0x00000000000579c3 */ /* 0x000e220000002500 */
[----:B------:R-:W1:Y:S07]  /*0030*/  LDCU.64 UR8, c[0x0][0x398] ;  /* 0x00007300ff0877ac */ /* 0x000e6e0008000a00 */
[----:B------:R-:W0:Y:S01]  /*0040*/  LDC R0, c[0x0][0x360] ;  /* 0x0000d800ff007b82 */ /* 0x000e220000000800 */
[----:B-1----:R-:W-:Y:S01]  /*0050*/  UIMAD UR4, UR9, UR8, URZ ;  /* 0x00000008090472a4 */ /* 0x002fe2000f8e02ff */
[----:B0-----:R-:W-:-:S05]  /*0060*/  IMAD R9, R0, UR5, R9 ;  /* 0x0000000500097c24 */ /* 0x001fca000f8e0209 */
[----:B------:R-:W-:-:S13]  /*0070*/  ISETP.GE.AND P0, PT, R9, UR4, PT ;  /* 0x0000000409007c0c */ /* 0x000fda000bf06270 */
[----:B------:R-:W-:Y:S05]  /*0080*/  @P0 EXIT ;  /* 0x000000000000094d */ /* 0x000fea0003800000 */
[----:B------:R-:W0:Y:S01]  /*0090*/  LDCU UR4, c[0x0][0x3a0] ;  /* 0x00007400ff0477ac */ /* 0x000e220008000800 */
[----:B------:R-:W1:Y:S01]  /*00a0*/  LDC.64 R4, c[0x0][0x390] ;  /* 0x0000e400ff047b82 */ /* 0x000e620000000a00 */
[----:B------:R-:W-:Y:S01]  /*00b0*/  IMAD.MOV.U32 R8, RZ, RZ, RZ ;  /* 0x000000ffff087224 */ /* 0x000fe200078e00ff */
[----:B------:R-:W2:Y:S01]  /*00c0*/  LDCU.64 UR6, c[0x0][0x358] ;  /* 0x00006b00ff0677ac */ /* 0x000ea20008000a00 */
[----:B0-----:R-:W-:Y:S01]  /*00d0*/  UISETP.GE.AND UP0, UPT, UR4, 0x1, UPT ;  /* 0x000000010400788c */ /* 0x001fe2000bf06270 */
[----:B-1----:R-:W-:-:S08]  /*00e0*/  IMAD.WIDE R4, R9, 0x4, R4 ;  /* 0x0000000409047825 */ /* 0x002fd000078e0204 */
[----:B--2---:R-:W-:Y:S05]  /*00f0*/  BRA.U !UP0, `(.L_x_314) ;  /* 0x00000001084c7547 */ /* 0x004fea000b800000 */
[----:B------:R-:W0:Y:S08]  /*0100*/  LDC.64 R2, c[0x0][0x380] ;  /* 0x0000e000ff027b82 */ /* 0x000e300000000a00 */
[----:B------:R-:W1:Y:S01]  /*0110*/  LDC.64 R6, c[0x0][0x388] ;  /* 0x0000e200ff067b82 */ /* 0x000e620000000a00 */
[----:B0-----:R-:W-:-:S05]  /*0120*/  IMAD.WIDE R2, R9, 0x4, R2 ;  /* 0x0000000409027825 */ /* 0x001fca00078e0202 */
[----:B------:R0:W5:Y:S01]  /*0130*/  LDG.E R0, desc[UR6][R2.64] ;  /* 0x0000000602007981 */ /* 0x000162000c1e1900 */
[----:B------:R-:W-:Y:S01]  /*0140*/  UIADD3 UR4, UPT, UPT, UR4, -0x1, URZ ;  /* 0xffffffff04047890 */ /* 0x000fe2000fffe0ff */
[----:B------:R-:W-:Y:S01]  /*0150*/  BSSY.RECONVERGENT B0, `(.L_x_314) ;  /* 0x000000d000007945 */ /* 0x000fe20003800200 */
[----:B------:R-:W-:-:S04]  /*0160*/  IMAD.MOV.U32 R8, RZ, RZ, RZ ;  /* 0x000000ffff087224 */ /* 0x000fc800078e00ff */
[----:B-1----:R-:W-:-:S07]  /*0170*/  MOV R11, UR4 ;  /* 0x00000004000b7c02 */ /* 0x002fce0008000f00 */
.L_x_315:
[----:B0-----:R-:W-:-:S05]  /*0180*/  IMAD.IADD R2, R11, 0x1, -R8 ;  /* 0x000000010b027824 */ /* 0x001fca00078e0a08 */
[----:B------:R-:W-:-:S04]  /*0190*/  LEA.HI R3, R2, R2, RZ, 0x1 ;  /* 0x0000000202037211 */ /* 0x000fc800078f08ff */
[----:B------:R-:W-:-:S05]  /*01a0*/  LEA.HI.SX32 R13, R3, R8, 0x1f ;  /* 0x00000008030d7211 */ /* 0x000fca00078ffaff */
[----:B------:R-:W-:-:S06]  /*01b0*/  IMAD.WIDE R2, R13, 0x4, R6 ;  /* 0x000000040d027825 */ /* 0x000fcc00078e0206 */
[----:B------:R-:W2:Y:S02]  /*01c0*/  LDG.E R3, desc[UR6][R2.64] ;  /* 0x0000000602037981 */ /* 0x000ea4000c1e1900 */
[----:B--2--5:R-:W-:-:S13]  /*01d0*/  ISETP.GT.AND P0, PT, R3, R0, PT ;  /* 0x000000000300720c */ /* 0x024fda0003f04270 */
[C---:B------:R-:W-:Y:S02]  /*01e0*/  @!P0 IADD3 R8, PT, PT, R13.reuse, 0x1, RZ ;  /* 0x000000010d088810 */ /* 0x040fe40007ffe0ff */
[----:B------:R-:W-:-:S04]  /*01f0*/  @P0 IADD3 R11, PT, PT, R13, -0x1, RZ ;  /* 0xffffffff0d0b0810 */ /* 0x000fc80007ffe0ff */
[----:B------:R-:W-:-:S13]  /*0200*/  ISETP.GT.AND P0, PT, R8, R11, PT ;  /* 0x0000000b0800720c */ /* 0x000fda0003f04270 */
[----:B------:R-:W-:Y:S05]  /*0210*/  @!P0 BRA `(.L_x_315) ;  /* 0xfffffffc00d88947 */ /* 0x000fea000383ffff */
[----:B------:R-:W-:Y:S05]  /*0220*/  BSYNC.RECONVERGENT B0 ;  /* 0x0000000000007941 */ /* 0x000fea0003800200 */
.L_x_314:
[----:B------:R-:W-:-:S05]  /*0230*/  IMAD R9, R8, UR8, R9 ;  /* 0x0000000808097c24 */ /* 0x000fca000f8e0209 */
[----:B------:R-:W-:Y:S01]  /*0240*/  STG.E desc[UR6][R4.64], R9 ;  /* 0x0000000904007986 */ /* 0x000fe2000c101906 */
[----:B------:R-:W-:Y:S05]  /*0250*/  EXIT ;  /* 0x000000000000794d */ /* 0x000fea0003800000 */
.L_x_316:
        /* <DEDUP_REMOVED lines=10> */
.L_x_328:


//--------------------- .text._Z14distributeDataPiS_S_S_iii --------------------------
	.section	.text._Z14distributeDataPiS_S_S_iii,"ax",@progbits
	.align	128
        .global         _Z14distributeDataPiS_S_S_iii
        .type           _Z14distributeDataPiS_S_S_iii,@function
        .size           _Z14distributeDataPiS_S_S_iii,(.L_x_329 - _Z14distributeDataPiS_S_S_iii)
        .other          _Z14distributeDataPiS_S_S_iii,@"STO_CUDA_ENTRY STV_DEFAULT"
_Z14distributeDataPiS_S_S_iii:
.text._Z14distributeDataPiS_S_S_iii:
        /* <DEDUP_REMOVED lines=9> */
[----:B------:R-:W0:Y:S01]  /*0090*/  LDC.64 R4, c[0x0][0x398] ;  /* 0x0000e600ff047b82 */ /* 0x000e220000000a00 */
[----:B------:R-:W1:Y:S01]  /*00a0*/  LDCU.64 UR6, c[0x0][0x358] ;  /* 0x00006b00ff0677ac */ /* 0x000e620008000a00 */
[----:B------:R-:W2:Y:S06]  /*00b0*/  LDCU UR4, c[0x0][0x3a8] ;  /* 0x00007500ff0477ac */ /* 0x000eac0008000800 */
[----:B------:R-:W3:Y:S01]  /*00c0*/  LDC.64 R2, c[0x0][0x380] ;  /* 0x0000e000ff027b82 */ /* 0x000ee20000000a00 */
[----:B0-----:R-:W-:-:S05]  /*00d0*/  IMAD.WIDE R4, R7, 0x4, R4 ;  /* 0x0000000407047825 */ /* 0x001fca00078e0204 */
[----:B-1----:R0:W5:Y:S01]  /*00e0*/  LDG.E R15, desc[UR6][R4.64] ;  /* 0x00000006040f7981 */ /* 0x002162000c1e1900 */
[----:B---3--:R-:W-:Y:S02]  /*00f0*/  IMAD.WIDE R2, R7, 0x4, R2 ;  /* 0x0000000407027825 */ /* 0x008fe400078e0202 */
[----:B------:R-:W1:Y:S03]  /*0100*/  LDC.64 R6, c[0x0][0x390] ;  /* 0x0000e400ff067b82 */ /* 0x000e660000000a00 */
[----:B------:R0:W5:Y:S01]  /*0110*/  LDG.E R9, desc[UR6][R2.64] ;  /* 0x0000000602097981 */ /* 0x000162000c1e1900 */
[----:B--2---:R-:W-:Y:S01]  /*0120*/  UISETP.GE.AND UP0, UPT, UR4, 0x1, UPT ;  /* 0x000000010400788c */ /* 0x004fe2000bf06270 */
[----:B------:R-:W-:-:S08]  /*0130*/  HFMA2 R0, -RZ, RZ, 0, 0 ;  /* 0x00000000ff007431 */ /* 0x000fd000000001ff */
[----:B0-----:R-:W-:Y:S05]  /*0140*/  BRA.U !UP0, `(.L_x_317) ;  /* 0x0000000108407547 */ /* 0x001fea000b800000 */
[----:B------:R-:W0:Y:S01]  /*0150*/  LDC.64 R4, c[0x0][0x388] ;  /* 0x0000e200ff047b82 */ /* 0x000e220000000a00 */
[----:B------:R-:W-:Y:S01]  /*0160*/  UIADD3 UR4, UPT, UPT, UR4, -0x1, URZ ;  /* 0xffffffff04047890 */ /* 0x000fe2000fffe0ff */
[----:B------:R-:W-:Y:S01]  /*0170*/  BSSY.RECONVERGENT B0, `(.L_x_317) ;  /* 0x000000d000007945 */ /* 0x000fe20003800200 */
[----:B------:R-:W-:-:S04]  /*0180*/  MOV R0, RZ ;  /* 0x000000ff00007202 */ /* 0x000fc80000000f00 */
[----:B------:R-:W-:-:S07]  /*0190*/  MOV R11, UR4 ;  /* 0x00000004000b7c02 */ /* 0x000fce0008000f00 */
.L_x_318:
[----:B------:R-:W-:-:S05]  /*01a0*/  IMAD.IADD R2, R11, 0x1, -R0 ;  /* 0x000000010b027824 */ /* 0x000fca00078e0a00 */
[----:B------:R-:W-:-:S04]  /*01b0*/  LEA.HI R3, R2, R2, RZ, 0x1 ;  /* 0x0000000202037211 */ /* 0x000fc800078f08ff */
[----:B------:R-:W-:-:S05]  /*01c0*/  LEA.HI.SX32 R13, R3, R0, 0x1f ;  /* 0x00000000030d7211 */ /* 0x000fca00078ffaff */
[----:B0-----:R-:W-:-:S06]  /*01d0*/  IMAD.WIDE R2, R13, 0x4, R4 ;  /* 0x000000040d027825 */ /* 0x001fcc00078e0204 */
[----:B------:R-:W2:Y:S02]  /*01e0*/  LDG.E R2, desc[UR6][R2.64] ;  /* 0x0000000602027981 */ /* 0x000ea4000c1e1900 */
[----:B--2--5:R-:W-:-:S13]  /*01f0*/  ISETP.GT.AND P0, PT, R2, R9, PT ;  /* 0x000000090200720c */ /* 0x024fda0003f04270 */
[C---:B------:R-:W-:Y:S01]  /*0200*/  @P0 VIADD R11, R13.reuse, 0xffffffff ;  /* 0xffffffff0d0b0836 */ /* 0x040fe20000000000 */
[----:B------:R-:W-:-:S04]  /*0210*/  @!P0 IADD3 R0, PT, PT, R13, 0x1, RZ ;  /* 0x000000010d008810 */ /* 0x000fc80007ffe0ff */
[----:B------:R-:W-:-:S13]  /*0220*/  ISETP.GT.AND P0, PT, R0, R11, PT ;  /* 0x0000000b0000720c */ /* 0x000fda0003f04270 */
[----:B------:R-:W-:Y:S05]  /*0230*/  @!P0 BRA `(.L_x_318) ;  /* 0xfffffffc00d88947 */ /* 0x000fea000383ffff */
[----:B------:R-:W-:Y:S05]  /*0240*/  BSYNC.RECONVERGENT B0 ;  /* 0x0000000000007941 */ /* 0x000fea0003800200 */
.L_x_317:
[----:B-----5:R-:W-:-:S04]  /*0250*/  IMAD R3, R0, UR8, R15 ;  /* 0x0000000800037c24 */ /* 0x020fc8000f8e020f */
[----:B-1----:R-:W-:-:S05]  /*0260*/  IMAD.WIDE R2, R3, 0x4, R6 ;  /* 0x0000000403027825 */ /* 0x002fca00078e0206 */
[----:B------:R-:W-:Y:S01]  /*0270*/  STG.E desc[UR6][R2.64], R9 ;  /* 0x0000000902007986 */ /* 0x000fe2000c101906 */
[----:B------:R-:W-:Y:S05]  /*0280*/  EXIT ;  /* 0x000000000000794d */ /* 0x000fea0003800000 */
.L_x_319:
        /* <DEDUP_REMOVED lines=15> */
.L_x_329:


//--------------------- .text._Z12generateDataPiii --------------------------
	.section	.text._Z12generateDataPiii,"ax",@progbits
	.align	128
        .global         _Z12generateDataPiii
        .type           _Z12generateDataPiii,@function
        .size           _Z12generateDataPiii,(.L_x_330 - _Z12generateDataPiii)
        .other          _Z12generateDataPiii,@"STO_CUDA_ENTRY STV_DEFAULT"
_Z12generateDataPiii:
.text._Z12generateDataPiii:
        /* <DEDUP_REMOVED lines=10> */
[----:B------:R-:W-:Y:S01]  /*00a0*/  IMAD.HI R0, R5, 0x51eb851f, RZ ;  /* 0x51eb851f05007827 */ /* 0x000fe200078e02ff */
[----:B------:R-:W1:Y:S04]  /*00b0*/  LDCU.64 UR4, c[0x0][0x358] ;  /* 0x00006b00ff0477ac */ /* 0x000e680008000a00 */
[----:B------:R-:W-:-:S04]  /*00c0*/  SHF.R.U32.HI R7, RZ, 0x1f, R0 ;  /* 0x0000001fff077819 */ /* 0x000fc80000011600 */
[----:B------:R-:W-:Y:S01]  /*00d0*/  LEA.HI.SX32 R0, R0, R7, 0x1b ;  /* 0x0000000700007211 */ /* 0x000fe200078fdaff */
[----:B0-----:R-:W-:-:S04]  /*00e0*/  IMAD.WIDE R2, R5, 0x4, R2 ;  /* 0x0000000405027825 */ /* 0x001fc800078e0202 */
[----:B------:R-:W-:-:S05]  /*00f0*/  IMAD R5, R0, -0x64, R5 ;  /* 0xffffff9c00057824 */ /* 0x000fca00078e0205 */
[----:B-1----:R-:W-:Y:S01]  /*0100*/  STG.E desc[UR4][R2.64], R5 ;  /* 0x0000000502007986 */ /* 0x002fe2000c101904 */
[----:B------:R-:W-:Y:S05]  /*0110*/  EXIT ;  /* 0x000000000000794d */ /* 0x000fea0003800000 */
.L_x_320:
        /* <DEDUP_REMOVED lines=14> */
.L_x_330:


//--------------------- .nv.shared._ZN3cub18CUB_300001_SM_10006detail10radix_sort29DeviceRadixSortOnesweepKernelINS1_5radix10policy_hubIiNS0_8NullTypeEjE10Policy1000ELNS0_9SortOrderE0EiS6_jiiNS1_21identity_decomposer_tEEEvPT5_SC_PT3_PKSD_PT1_PKSH_PT2_PKSL_T4_iiT6_ --------------------------
	.section	.nv.shared._ZN3cub18CUB_300001_SM_10006detail10radix_sort29DeviceRadixSortOnesweepKernelINS1_5radix10policy_hubIiNS0_8NullTypeEjE10Policy1000ELNS0_9SortOrderE0EiS6_jiiNS1_21identity_decomposer_tEEEvPT5_SC_PT3_PKSD_PT1_PKSH_PT2_PKSL_T4_iiT6_,"aw",@nobits
	.sectionflags	@""
	.align	16
.nv.shared._ZN3cub18CUB_300001_SM_10006detail10radix_sort29DeviceRadixSortOnesweepKernelINS1_5radix10policy_hubIiNS0_8NullTypeEjE10Policy1000ELNS0_9SortOrderE0EiS6_jiiNS1_21identity_decomposer_tEEEvPT5_SC_PT3_PKSD_PT1_PKSH_PT2_PKSL_T4_iiT6_:
	.zero		32768


//--------------------- .nv.shared.reserved.0     --------------------------
	.section	.nv.shared.reserved.0,"aw",@nobits
	.weak		__nv_reservedSMEM_offset_0_alias
	.size		__nv_reservedSMEM_offset_0_alias, 0, 64
	.other		__nv_reservedSMEM_offset_0_alias,@"STO_CUDA_RESERVED_SHARED STV_DEFAULT"
__nv_reservedSMEM_offset_0_alias:
	.zero		0
	.zero		64


//--------------------- .nv.global                --------------------------
	.section	.nv.global,"aw",@nobits
.nv.global:
	.type		_ZN34_INTERNAL_f928f5a7_4_k_cu_1d19a3d76thrust24THRUST_300001_SM_1000_NS12placeholders2_5E,@object
	.size		_ZN34_INTERNAL_f928f5a7_4_k_cu_1d19a3d76thrust24THRUST_300001_SM_1000_NS12placeholders2_5E,(_ZN34_INTERNAL_f928f5a7_4_k_cu_1d19a3d74cuda3std3__45__cpo6cbeginE - _ZN34_INTERNAL_f928f5a7_4_k_cu_1d19a3d76thrust24THRUST_300001_SM_1000_NS12placeholders2_5E)
_ZN34_INTERNAL_f928f5a7_4_k_cu_1d19a3d76thrust24THRUST_300001_SM_1000_NS12placeholders2_5E:
	.zero		1
	.type		_ZN34_INTERNAL_f928f5a7_4_k_cu_1d19a3d74cuda3std3__45__cpo6cbeginE,@object
	.size		_ZN34_INTERNAL_f928f5a7_4_k_cu_1d19a3d74cuda3std3__45__cpo6cbeginE,(_ZN34_INTERNAL_f928f5a7_4_k_cu_1d19a3d74cuda3std6ranges3__45__cpo6cbeginE - _ZN34_INTERNAL_f928f5a7_4_k_cu_1d19a3d74cuda3std3__45__cpo6cbeginE)
_ZN34_INTERNAL_f928f5a7_4_k_cu_1d19a3d74cuda3std3__45__cpo6cbeginE:
	.zero		1
	.type		_ZN34_INTERNAL_f928f5a7_4_k_cu_1d19a3d74cuda3std6ranges3__45__cpo6cbeginE,@object
	.size		_ZN34_INTERNAL_f928f5a7_4_k_cu_1d19a3d74cuda3std6ranges3__45__cpo6cbeginE,(_ZN34_INTERNAL_f928f5a7_4_k_cu_1d19a3d74cuda3std3__48in_placeE - _ZN34_INTERNAL_f928f5a7_4_k_cu_1d19a3d74cuda3std6ranges3__45__cpo6cbeginE)
_ZN34_INTERNAL_f928f5a7_4_k_cu_1d19a3d74cuda3std6ranges3__45__cpo6cbeginE:
	.zero		1
	.type		_ZN34_INTERNAL_f928f5a7_4_k_cu_1d19a3d74cuda3std3__48in_placeE,@object
	.size		_ZN34_INTERNAL_f928f5a7_4_k_cu_1d19a3d74cuda3std3__48in_placeE,(_ZN34_INTERNAL_f928f5a7_4_k_cu_1d19a3d74cuda3std6ranges3__45__cpo4sizeE - _ZN34_INTERNAL_f928f5a7_4_k_cu_1d19a3d74cuda3std3__48in_placeE)
_ZN34_INTERNAL_f928f5a7_4_k_cu_1d19a3d74cuda3std3__48in_placeE:
	.zero		1
	.type		_ZN34_INTERNAL_f928f5a7_4_k_cu_1d19a3d74cuda3std6ranges3__45__cpo4sizeE,@object
	.size		_ZN34_INTERNAL_f928f5a7_4_k_cu_1d19a3d74cuda3std6ranges3__45__cpo4sizeE,(_ZN34_INTERNAL_f928f5a7_4_k_cu_1d19a3d76thrust24THRUST_300001_SM_1000_NS12placeholders2_9E - _ZN34_INTERNAL_f928f5a7_4_k_cu_1d19a3d74cuda3std6ranges3__45__cpo4sizeE)
_ZN34_INTERNAL_f928f5a7_4_k_cu_1d19a3d74cuda3std6ranges3__45__cpo4sizeE:
	.zero		1
	.type		_ZN34_INTERNAL_f928f5a7_4_k_cu_1d19a3d76thrust24THRUST_300001_SM_1000_NS12placeholders2_9E,@object
	.size		_ZN34_INTERNAL_f928f5a7_4_k_cu_1d19a3d76thrust24THRUST_300001_SM_1000_NS12placeholders2_9E,(_ZN34_INTERNAL_f928f5a7_4_k_cu_1d19a3d74cuda3std3__45__cpo7crbeginE - _ZN34_INTERNAL_f928f5a7_4_k_cu_1d19a3d76thrust24THRUST_300001_SM_1000_NS12placeholders2_9E)
_ZN34_INTERNAL_f928f5a7_4_k_cu_1d19a3d76thrust24THRUST_300001_SM_1000_NS12placeholders2_9E:
	.zero		1
	.type		_ZN34_INTERNAL_f928f5a7_4_k_cu_1d19a3d74cuda3std3__45__cpo7crbeginE,@object
	.size		_ZN34_INTERNAL_f928f5a7_4_k_cu_1d19a3d74cuda3std3__45__cpo7crbeginE,(_ZN34_INTERNAL_f928f5a7_4_k_cu_1d19a3d74cuda3std6ranges3__45__cpo4nextE - _ZN34_INTERNAL_f928f5a7_4_k_cu_1d19a3d74cuda3std3__45__cpo7crbeginE)
_ZN34_INTERNAL_f928f5a7_4_k_cu_1d19a3d74cuda3std3__45__cpo7crbeginE:
	.zero		1
	.type		_ZN34_INTERNAL_f928f5a7_4_k_cu_1d19a3d74cuda3std6ranges3__45__cpo4nextE,@object
	.size		_ZN34_INTERNAL_f928f5a7_4_k_cu_1d19a3d74cuda3std6ranges3__45__cpo4nextE,(_ZN34_INTERNAL_f928f5a7_4_k_cu_1d19a3d74cuda3std6ranges3__45__cpo4swapE - _ZN34_INTERNAL_f928f5a7_4_k_cu_1d19a3d74cuda3std6ranges3__45__cpo4nextE)
_ZN34_INTERNAL_f928f5a7_4_k_cu_1d19a3d74cuda3std6ranges3__45__cpo4nextE:
	.zero		1
	.type		_ZN34_INTERNAL_f928f5a7_4_k_cu_1d19a3d74cuda3std6ranges3__45__cpo4swapE,@object
	.size		_ZN34_INTERNAL_f928f5a7_4_k_cu_1d19a3d74cuda3std6ranges3__45__cpo4swapE,(_ZN34_INTERNAL_f928f5a7_4_k_cu_1d19a3d76thrust24THRUST_300001_SM_1000_NS12placeholders2_1E - _ZN34_INTERNAL_f928f5a7_4_k_cu_1d19a3d74cuda3std6ranges3__45__cpo4swapE)
_ZN34_INTERNAL_f928f5a7_4_k_cu_1d19a3d74cuda3std6ranges3__45__cpo4swapE:
	.zero		1
	.type		_ZN34_INTERNAL_f928f5a7_4_k_cu_1d19a3d76thrust24THRUST_300001_SM_1000_NS12placeholders2_1E,@object
	.size		_ZN34_INTERNAL_f928f5a7_4_k_cu_1d19a3d76thrust24THRUST_300001_SM_1000_NS12placeholders2_1E,(_ZN34_INTERNAL_f928f5a7_4_k_cu_1d19a3d76thrust24THRUST_300001_SM_1000_NS12placeholders2_3E - _ZN34_INTERNAL_f928f5a7_4_k_cu_1d19a3d76thrust24THRUST_300001_SM_1000_NS12placeholders2_1E)
_ZN34_INTERNAL_f928f5a7_4_k_cu_1d19a3d76thrust24THRUST_300001_SM_1000_NS12placeholders2_1E:
	.zero		1
	.type		_ZN34_INTERNAL_f928f5a7_4_k_cu_1d19a3d76thrust24THRUST_300001_SM_1000_NS12placeholders2_3E,@object
	.size		_ZN34_INTERNAL_f928f5a7_4_k_cu_1d19a3d76thrust24THRUST_300001_SM_1000_NS12placeholders2_3E,(_ZN34_INTERNAL_f928f5a7_4_k_cu_1d19a3d74cuda3std3__45__cpo5beginE - _ZN34_INTERNAL_f928f5a7_4_k_cu_1d19a3d76thrust24THRUST_300001_SM_1000_NS12placeholders2_3E)
_ZN34_INTERNAL_f928f5a7_4_k_cu_1d19a3d76thrust24THRUST_300001_SM_1000_NS12placeholders2_3E:
	.zero		1
	.type		_ZN34_INTERNAL_f928f5a7_4_k_cu_1d19a3d74cuda3std3__45__cpo5beginE,@object
	.size		_ZN34_INTERNAL_f928f5a7_4_k_cu_1d19a3d74cuda3std3__45__cpo5beginE,(_ZN34_INTERNAL_f928f5a7_4_k_cu_1d19a3d74cuda3std6ranges3__45__cpo5beginE - _ZN34_INTERNAL_f928f5a7_4_k_cu_1d19a3d74cuda3std3__45__cpo5beginE)
_ZN34_INTERNAL_f928f5a7_4_k_cu_1d19a3d74cuda3std3__45__cpo5beginE:
	.zero		1
	.type		_ZN34_INTERNAL_f928f5a7_4_k_cu_1d19a3d74cuda3std6ranges3__45__cpo5beginE,@object
	.size		_ZN34_INTERNAL_f928f5a7_4_k_cu_1d19a3d74cuda3std6ranges3__45__cpo5beginE,(_ZN34_INTERNAL_f928f5a7_4_k_cu_1d19a3d74cuda3std3__436_GLOBAL__N__f928f5a7_4_k_cu_1d19a3d76ignoreE - _ZN34_INTERNAL_f928f5a7_4_k_cu_1d19a3d74cuda3std6ranges3__45__cpo5beginE)
_ZN34_INTERNAL_f928f5a7_4_k_cu_1d19a3d74cuda3std6ranges3__45__cpo5beginE:
	.zero		1
	.type		_ZN34_INTERNAL_f928f5a7_4_k_cu_1d19a3d74cuda3std3__436_GLOBAL__N__f928f5a7_4_k_cu_1d19a3d76ignoreE,@object
	.size		_ZN34_INTERNAL_f928f5a7_4_k_cu_1d19a3d74cuda3std3__436_GLOBAL__N__f928f5a7_4_k_cu_1d19a3d76ignoreE,(_ZN34_INTERNAL_f928f5a7_4_k_cu_1d19a3d74cuda3std6ranges3__45__cpo4dataE - _ZN34_INTERNAL_f928f5a7_4_k_cu_1d19a3d74cuda3std3__436_GLOBAL__N__f928f5a7_4_k_cu_1d19a3d76ignoreE)
_ZN34_INTERNAL_f928f5a7_4_k_cu_1d19a3d74cuda3std3__436_GLOBAL__N__f928f5a7_4_k_cu_1d19a3d76ignoreE:
	.zero		1
	.type		_ZN34_INTERNAL_f928f5a7_4_k_cu_1d19a3d74cuda3std6ranges3__45__cpo4dataE,@object
	.size		_ZN34_INTERNAL_f928f5a7_4_k_cu_1d19a3d74cuda3std6ranges3__45__cpo4dataE,(_ZN34_INTERNAL_f928f5a7_4_k_cu_1d19a3d76thrust24THRUST_300001_SM_1000_NS12placeholders2_7E - _ZN34_INTERNAL_f928f5a7_4_k_cu_1d19a3d74cuda3std6ranges3__45__cpo4dataE)
_ZN34_INTERNAL_f928f5a7_4_k_cu_1d19a3d74cuda3std6ranges3__45__cpo4dataE:
	.zero		1
	.type		_ZN34_INTERNAL_f928f5a7_4_k_cu_1d19a3d76thrust24THRUST_300001_SM_1000_NS12placeholders2_7E,@object
	.size		_ZN34_INTERNAL_f928f5a7_4_k_cu_1d19a3d76thrust24THRUST_300001_SM_1000_NS12placeholders2_7E,(_ZN34_INTERNAL_f928f5a7_4_k_cu_1d19a3d74cuda3std3__45__cpo6rbeginE - _ZN34_INTERNAL_f928f5a7_4_k_cu_1d19a3d76thrust24THRUST_300001_SM_1000_NS12placeholders2_7E)
_ZN34_INTERNAL_f928f5a7_4_k_cu_1d19a3d76thrust24THRUST_300001_SM_1000_NS12placeholders2_7E:
	.zero		1
	.type		_ZN34_INTERNAL_f928f5a7_4_k_cu_1d19a3d74cuda3std3__45__cpo6rbeginE,@object
	.size		_ZN34_INTERNAL_f928f5a7_4_k_cu_1d19a3d74cuda3std3__45__cpo6rbeginE,(_ZN34_INTERNAL_f928f5a7_4_k_cu_1d19a3d74cuda3std6ranges3__45__cpo7advanceE - _ZN34_INTERNAL_f928f5a7_4_k_cu_1d19a3d74cuda3std3__45__cpo6rbeginE)
_ZN34_INTERNAL_f928f5a7_4_k_cu_1d19a3d74cuda3std3__45__cpo6rbeginE:
	.zero		1
	.type		_ZN34_INTERNAL_f928f5a7_4_k_cu_1d19a3d74cuda3std6ranges3__45__cpo7advanceE,@object
	.size		_ZN34_INTERNAL_f928f5a7_4_k_cu_1d19a3d74cuda3std6ranges3__45__cpo7advanceE,(_ZN34_INTERNAL_f928f5a7_4_k_cu_1d19a3d74cuda3std3__47nulloptE - _ZN34_INTERNAL_f928f5a7_4_k_cu_1d19a3d74cuda3std6ranges3__45__cpo7advanceE)
_ZN34_INTERNAL_f928f5a7_4_k_cu_1d19a3d74cuda3std6ranges3__45__cpo7advanceE:
	.zero		1
	.type		_ZN34_INTERNAL_f928f5a7_4_k_cu_1d19a3d74cuda3std3__47nulloptE,@object
	.size		_ZN34_INTERNAL_f928f5a7_4_k_cu_1d19a3d74cuda3std3__47nulloptE,(_ZN34_INTERNAL_f928f5a7_4_k_cu_1d19a3d74cuda3std6ranges3__45__cpo8distanceE - _ZN34_INTERNAL_f928f5a7_4_k_cu_1d19a3d74cuda3std3__47nulloptE)
_ZN34_INTERNAL_f928f5a7_4_k_cu_1d19a3d74cuda3std3__47nulloptE:
	.zero		1
	.type		_ZN34_INTERNAL_f928f5a7_4_k_cu_1d19a3d74cuda3std6ranges3__45__cpo8distanceE,@object
	.size		_ZN34_INTERNAL_f928f5a7_4_k_cu_1d19a3d74cuda3std6ranges3__45__cpo8distanceE,(_ZN34_INTERNAL_f928f5a7_4_k_cu_1d19a3d76thrust24THRUST_300001_SM_1000_NS12placeholders2_6E - _ZN34_INTERNAL_f928f5a7_4_k_cu_1d19a3d74cuda3std6ranges3__45__cpo8distanceE)
_ZN34_INTERNAL_f928f5a7_4_k_cu_1d19a3d74cuda3std6ranges3__45__cpo8distanceE:
	.zero		1
	.type		_ZN34_INTERNAL_f928f5a7_4_k_cu_1d19a3d76thrust24THRUST_300001_SM_1000_NS12placeholders2_6E,@object
	.size		_ZN34_INTERNAL_f928f5a7_4_k_cu_1d19a3d76thrust24THRUST_300001_SM_1000_NS12placeholders2_6E,(_ZN34_INTERNAL_f928f5a7_4_k_cu_1d19a3d74cuda3std3__45__cpo4cendE - _ZN34_INTERNAL_f928f5a7_4_k_cu_1d19a3d76thrust24THRUST_300001_SM_1000_NS12placeholders2_6E)
_ZN34_INTERNAL_f928f5a7_4_k_cu_1d19a3d76thrust24THRUST_300001_SM_1000_NS12placeholders2_6E:
	.zero		1
	.type		_ZN34_INTERNAL_f928f5a7_4_k_cu_1d19a3d74cuda3std3__45__cpo4cendE,@object
	.size		_ZN34_INTERNAL_f928f5a7_4_k_cu_1d19a3d74cuda3std3__45__cpo4cendE,(_ZN34_INTERNAL_f928f5a7_4_k_cu_1d19a3d74cuda3std6ranges3__45__cpo4cendE - _ZN34_INTERNAL_f928f5a7_4_k_cu_1d19a3d74cuda3std3__45__cpo4cendE)
_ZN34_INTERNAL_f928f5a7_4_k_cu_1d19a3d74cuda3std3__45__cpo4cendE:
	.zero		1
	.type		_ZN34_INTERNAL_f928f5a7_4_k_cu_1d19a3d74cuda3std6ranges3__45__cpo4cendE,@object
	.size		_ZN34_INTERNAL_f928f5a7_4_k_cu_1d19a3d74cuda3std6ranges3__45__cpo4cendE,(_ZN34_INTERNAL_f928f5a7_4_k_cu_1d19a3d74cuda3std3__420unreachable_sentinelE - _ZN34_INTERNAL_f928f5a7_4_k_cu_1d19a3d74cuda3std6ranges3__45__cpo4cendE)
_ZN34_INTERNAL_f928f5a7_4_k_cu_1d19a3d74cuda3std6ranges3__45__cpo4cendE:
	.zero		1
	.type		_ZN34_INTERNAL_f928f5a7_4_k_cu_1d19a3d74cuda3std3__420unreachable_sentinelE,@object
	.size		_ZN34_INTERNAL_f928f5a7_4_k_cu_1d19a3d74cuda3std3__420unreachable_sentinelE,(_ZN34_INTERNAL_f928f5a7_4_k_cu_1d19a3d74cuda3std6ranges3__45__cpo5ssizeE - _ZN34_INTERNAL_f928f5a7_4_k_cu_1d19a3d74cuda3std3__420unreachable_sentinelE)
_ZN34_INTERNAL_f928f5a7_4_k_cu_1d19a3d74cuda3std3__420unreachable_sentinelE:
	.zero		1
	.type		_ZN34_INTERNAL_f928f5a7_4_k_cu_1d19a3d74cuda3std6ranges3__45__cpo5ssizeE,@object
	.size		_ZN34_INTERNAL_f928f5a7_4_k_cu_1d19a3d74cuda3std6ranges3__45__cpo5ssizeE,(_ZN34_INTERNAL_f928f5a7_4_k_cu_1d19a3d76thrust24THRUST_300001_SM_1000_NS12placeholders3_10E - _ZN34_INTERNAL_f928f5a7_4_k_cu_1d19a3d74cuda3std6ranges3__45__cpo5ssizeE)
_ZN34_INTERNAL_f928f5a7_4_k_cu_1d19a3d74cuda3std6ranges3__45__cpo5ssizeE:
	.zero		1
	.type		_ZN34_INTERNAL_f928f5a7_4_k_cu_1d19a3d76thrust24THRUST_300001_SM_1000_NS12placeholders3_10E,@object
	.size		_ZN34_INTERNAL_f928f5a7_4_k_cu_1d19a3d76thrust24THRUST_300001_SM_1000_NS12placeholders3_10E,(_ZN34_INTERNAL_f928f5a7_4_k_cu_1d19a3d74cuda3std3__45__cpo5crendE - _ZN34_INTERNAL_f928f5a7_4_k_cu_1d19a3d76thrust24THRUST_300001_SM_1000_NS12placeholders3_10E)
_ZN34_INTERNAL_f928f5a7_4_k_cu_1d19a3d76thrust24THRUST_300001_SM_1000_NS12placeholders3_10E:
	.zero		1
	.type		_ZN34_INTERNAL_f928f5a7_4_k_cu_1d19a3d74cuda3std3__45__cpo5crendE,@object
	.size		_ZN34_INTERNAL_f928f5a7_4_k_cu_1d19a3d74cuda3std3__45__cpo5crendE,(_ZN34_INTERNAL_f928f5a7_4_k_cu_1d19a3d74cuda3std6ranges3__45__cpo4prevE - _ZN34_INTERNAL_f928f5a7_4_k_cu_1d19a3d74cuda3std3__45__cpo5crendE)
_ZN34_INTERNAL_f928f5a7_4_k_cu_1d19a3d74cuda3std3__45__cpo5crendE:
	.zero		1
	.type		_ZN34_INTERNAL_f928f5a7_4_k_cu_1d19a3d74cuda3std6ranges3__45__cpo4prevE,@object
	.size		_ZN34_INTERNAL_f928f5a7_4_k_cu_1d19a3d74cuda3std6ranges3__45__cpo4prevE,(_ZN34_INTERNAL_f928f5a7_4_k_cu_1d19a3d74cuda3std6ranges3__45__cpo9iter_moveE - _ZN34_INTERNAL_f928f5a7_4_k_cu_1d19a3d74cuda3std6ranges3__45__cpo4prevE)
_ZN34_INTERNAL_f928f5a7_4_k_cu_1d19a3d74cuda3std6ranges3__45__cpo4prevE:
	.zero		1
	.type		_ZN34_INTERNAL_f928f5a7_4_k_cu_1d19a3d74cuda3std6ranges3__45__cpo9iter_moveE,@object
	.size		_ZN34_INTERNAL_f928f5a7_4_k_cu_1d19a3d74cuda3std6ranges3__45__cpo9iter_moveE,(_ZN34_INTERNAL_f928f5a7_4_k_cu_1d19a3d76thrust24THRUST_300001_SM_1000_NS12placeholders2_2E - _ZN34_INTERNAL_f928f5a7_4_k_cu_1d19a3d74cuda3std6ranges3__45__cpo9iter_moveE)
_ZN34_INTERNAL_f928f5a7_4_k_cu_1d19a3d74cuda3std6ranges3__45__cpo9iter_moveE:
	.zero		1
	.type		_ZN34_INTERNAL_f928f5a7_4_k_cu_1d19a3d76thrust24THRUST_300001_SM_1000_NS12placeholders2_2E,@object
	.size		_ZN34_INTERNAL_f928f5a7_4_k_cu_1d19a3d76thrust24THRUST_300001_SM_1000_NS12placeholders2_2E,(_ZN34_INTERNAL_f928f5a7_4_k_cu_1d19a3d76thrust24THRUST_300001_SM_1000_NS12placeholders2_4E - _ZN34_INTERNAL_f928f5a7_4_k_cu_1d19a3d76thrust24THRUST_300001_SM_1000_NS12placeholders2_2E)
_ZN34_INTERNAL_f928f5a7_4_k_cu_1d19a3d76thrust24THRUST_300001_SM_1000_NS12placeholders2_2E:
	.zero		1
	.type		_ZN34_INTERNAL_f928f5a7_4_k_cu_1d19a3d76thrust24THRUST_300001_SM_1000_NS12placeholders2_4E,@object
	.size		_ZN34_INTERNAL_f928f5a7_4_k_cu_1d19a3d76thrust24THRUST_300001_SM_1000_NS12placeholders2_4E,(_ZN34_INTERNAL_f928f5a7_4_k_cu_1d19a3d74cuda3std3__45__cpo3endE - _ZN34_INTERNAL_f928f5a7_4_k_cu_1d19a3d76thrust24THRUST_300001_SM_1000_NS12placeholders2_4E)
_ZN34_INTERNAL_f928f5a7_4_k_cu_1d19a3d76thrust24THRUST_300001_SM_1000_NS12placeholders2_4E:
	.zero		1
	.type		_ZN34_INTERNAL_f928f5a7_4_k_cu_1d19a3d74cuda3std3__45__cpo3endE,@object
	.size		_ZN34_INTERNAL_f928f5a7_4_k_cu_1d19a3d74cuda3std3__45__cpo3endE,(_ZN34_INTERNAL_f928f5a7_4_k_cu_1d19a3d74cuda3std6ranges3__45__cpo3endE - _ZN34_INTERNAL_f928f5a7_4_k_cu_1d19a3d74cuda3std3__45__cpo3endE)
_ZN34_INTERNAL_f928f5a7_4_k_cu_1d19a3d74cuda3std3__45__cpo3endE:
	.zero		1
	.type		_ZN34_INTERNAL_f928f5a7_4_k_cu_1d19a3d74cuda3std6ranges3__45__cpo3endE,@object
	.size		_ZN34_INTERNAL_f928f5a7_4_k_cu_1d19a3d74cuda3std6ranges3__45__cpo3endE,(_ZN34_INTERNAL_f928f5a7_4_k_cu_1d19a3d74cuda3std3__419piecewise_constructE - _ZN34_INTERNAL_f928f5a7_4_k_cu_1d19a3d74cuda3std6ranges3__45__cpo3endE)
_ZN34_INTERNAL_f928f5a7_4_k_cu_1d19a3d74cuda3std6ranges3__45__cpo3endE:
	.zero		1
	.type		_ZN34_INTERNAL_f928f5a7_4_k_cu_1d19a3d74cuda3std3__419piecewise_constructE,@object
	.size		_ZN34_INTERNAL_f928f5a7_4_k_cu_1d19a3d74cuda3std3__419piecewise_constructE,(_ZN34_INTERNAL_f928f5a7_4_k_cu_1d19a3d74cuda3std6ranges3__45__cpo5cdataE - _ZN34_INTERNAL_f928f5a7_4_k_cu_1d19a3d74cuda3std3__419piecewise_constructE)
_ZN34_INTERNAL_f928f5a7_4_k_cu_1d19a3d74cuda3std3__419piecewise_constructE:
	.zero		1
	.type		_ZN34_INTERNAL_f928f5a7_4_k_cu_1d19a3d74cuda3std6ranges3__45__cpo5cdataE,@object
	.size		_ZN34_INTERNAL_f928f5a7_4_k_cu_1d19a3d74cuda3std6ranges3__45__cpo5cdataE,(_ZN34_INTERNAL_f928f5a7_4_k_cu_1d19a3d76thrust24THRUST_300001_SM_1000_NS12placeholders2_8E - _ZN34_INTERNAL_f928f5a7_4_k_cu_1d19a3d74cuda3std6ranges3__45__cpo5cdataE)
_ZN34_INTERNAL_f928f5a7_4_k_cu_1d19a3d74cuda3std6ranges3__45__cpo5cdataE:
	.zero		1
	.type		_ZN34_INTERNAL_f928f5a7_4_k_cu_1d19a3d76thrust24THRUST_300001_SM_1000_NS12placeholders2_8E,@object
	.size		_ZN34_INTERNAL_f928f5a7_4_k_cu_1d19a3d76thrust24THRUST_300001_SM_1000_NS12placeholders2_8E,(_ZN34_INTERNAL_f928f5a7_4_k_cu_1d19a3d74cuda3std3__45__cpo4rendE - _ZN34_INTERNAL_f928f5a7_4_k_cu_1d19a3d76thrust24THRUST_300001_SM_1000_NS12placeholders2_8E)
_ZN34_INTERNAL_f928f5a7_4_k_cu_1d19a3d76thrust24THRUST_300001_SM_1000_NS12placeholders2_8E:
	.zero		1
	.type		_ZN34_INTERNAL_f928f5a7_4_k_cu_1d19a3d74cuda3std3__45__cpo4rendE,@object
	.size		_ZN34_INTERNAL_f928f5a7_4_k_cu_1d19a3d74cuda3std3__45__cpo4rendE,(_ZN34_INTERNAL_f928f5a7_4_k_cu_1d19a3d74cuda3std6ranges3__45__cpo9iter_swapE - _ZN34_INTERNAL_f928f5a7_4_k_cu_1d19a3d74cuda3std3__45__cpo4rendE)
_ZN34_INTERNAL_f928f5a7_4_k_cu_1d19a3d74cuda3std3__45__cpo4rendE:
	.zero		1
	.type		_ZN34_INTERNAL_f928f5a7_4_k_cu_1d19a3d74cuda3std6ranges3__45__cpo9iter_swapE,@object
	.size		_ZN34_INTERNAL_f928f5a7_4_k_cu_1d19a3d74cuda3std6ranges3__45__cpo9iter_swapE,(_ZN34_INTERNAL_f928f5a7_4_k_cu_1d19a3d74cuda3std3__48unexpectE - _ZN34_INTERNAL_f928f5a7_4_k_cu_1d19a3d74cuda3std6ranges3__45__cpo9iter_swapE)
_ZN34_INTERNAL_f928f5a7_4_k_cu_1d19a3d74cuda3std6ranges3__45__cpo9iter_swapE:
	.zero		1
	.type		_ZN34_INTERNAL_f928f5a7_4_k_cu_1d19a3d74cuda3std3__48unexpectE,@object
	.size		_ZN34_INTERNAL_f928f5a7_4_k_cu_1d19a3d74cuda3std3__48unexpectE,(_ZN34_INTERNAL_f928f5a7_4_k_cu_1d19a3d76thrust24THRUST_300001_SM_1000_NS6system6detail10sequential3seqE - _ZN34_INTERNAL_f928f5a7_4_k_cu_1d19a3d74cuda3std3__48unexpectE)
_ZN34_INTERNAL_f928f5a7_4_k_cu_1d19a3d74cuda3std3__48unexpectE:
	.zero		1
	.type		_ZN34_INTERNAL_f928f5a7_4_k_cu_1d19a3d76thrust24THRUST_300001_SM_1000_NS6system6detail10sequential3seqE,@object
	.size		_ZN34_INTERNAL_f928f5a7_4_k_cu_1d19a3d76thrust24THRUST_300001_SM_1000_NS6system6detail10sequential3seqE,(.L_29 - _ZN34_INTERNAL_f928f5a7_4_k_cu_1d19a3d76thrust24THRUST_300001_SM_1000_NS6system6detail10sequential3seqE)
_ZN34_INTERNAL_f928f5a7_4_k_cu_1d19a3d76thrust24THRUST_300001_SM_1000_NS6system6detail10sequential3seqE:
	.zero		1
.L_29:


//--------------------- .nv.shared._ZN3cub18CUB_300001_SM_10006detail10radix_sort33DeviceRadixSortExclusiveSumKernelINS1_5radix10policy_hubIiNS0_8NullTypeEjE10Policy1000EjEEvPT0_ --------------------------
	.section	.nv.shared._ZN3cub18CUB_300001_SM_10006detail10radix_sort33DeviceRadixSortExclusiveSumKernelINS1_5radix10policy_hubIiNS0_8NullTypeEjE10Policy1000EjEEvPT0_,"aw",@nobits
	.sectionflags	@""
	.align	16
.nv.shared._ZN3cub18CUB_300001_SM_10006detail10radix_sort33DeviceRadixSortExclusiveSumKernelINS1_5radix10policy_hubIiNS0_8NullTypeEjE10Policy1000EjEEvPT0_:
	.zero		2208


//--------------------- .nv.shared._ZN3cub18CUB_300001_SM_10006detail10radix_sort30DeviceRadixSortHistogramKernelINS1_5radix10policy_hubIiNS0_8NullTypeEjE10Policy1000ELNS0_9SortOrderE0EijNS1_21identity_decomposer_tEEEvPT2_PKT1_SB_iiT3_ --------------------------
	.section	.nv.shared._ZN3cub18CUB_300001_SM_10006detail10radix_sort30DeviceRadixSortHistogramKernelINS1_5radix10policy_hubIiNS0_8NullTypeEjE10Policy1000ELNS0_9SortOrderE0EijNS1_21identity_decomposer_tEEEvPT2_PKT1_SB_iiT3_,"aw",@nobits
	.sectionflags	@""
	.align	4
.nv.shared._ZN3cub18CUB_300001_SM_10006detail10radix_sort30DeviceRadixSortHistogramKernelINS1_5radix10policy_hubIiNS0_8NullTypeEjE10Policy1000ELNS0_9SortOrderE0EijNS1_21identity_decomposer_tEEEvPT2_PKT1_SB_iiT3_:
	.zero		5120


//--------------------- .nv.shared._ZN3cub18CUB_300001_SM_10006detail10radix_sort31DeviceRadixSortSingleTileKernelINS1_5radix10policy_hubIiNS0_8NullTypeEjE10Policy1000ELNS0_9SortOrderE0EiS6_jNS1_21identity_decomposer_tEEEvPKT1_PSB_PKT2_PSF_T3_iiT4_ --------------------------
	.section	.nv.shared._ZN3cub18CUB_300001_SM_10006detail10radix_sort31DeviceRadixSortSingleTileKernelINS1_5radix10policy_hubIiNS0_8NullTypeEjE10Policy1000ELNS0_9SortOrderE0EiS6_jNS1_21identity_decomposer_tEEEvPKT1_PSB_PKT2_PSF_T3_iiT4_,"aw",@nobits
	.sectionflags	@""
	.align	16
.nv.shared._ZN3cub18CUB_300001_SM_10006detail10radix_sort31DeviceRadixSortSingleTileKernelINS1_5radix10policy_hubIiNS0_8NullTypeEjE10Policy1000ELNS0_9SortOrderE0EiS6_jNS1_21identity_decomposer_tEEEvPKT1_PSB_PKT2_PSF_T3_iiT4_:
	.zero		34880


//--------------------- .nv.shared._ZN3cub18CUB_300001_SM_10006detail4scan16DeviceScanKernelINS2_10policy_hubIiiijN4cuda3std3__44plusIvEEE10Policy1000EPiSC_NS0_13ScanTileStateIiLb1EEES9_NS1_10InputValueIiSC_EEjiLb0EiEEvT0_T1_T2_iT3_T4_T5_ --------------------------
	.section	.nv.shared._ZN3cub18CUB_300001_SM_10006detail4scan16DeviceScanKernelINS2_10policy_hubIiiijN4cuda3std3__44plusIvEEE10Policy1000EPiSC_NS0_13ScanTileStateIiLb1EEES9_NS1_10InputValueIiSC_EEjiLb0EiEEvT0_T1_T2_iT3_T4_T5_,"aw",@nobits
	.sectionflags	@""
	.align	16
.nv.shared._ZN3cub18CUB_300001_SM_10006detail4scan16DeviceScanKernelINS2_10policy_hubIiiijN4cuda3std3__44plusIvEEE10Policy1000EPiSC_NS0_13ScanTileStateIiLb1EEES9_NS1_10InputValueIiSC_EEjiLb0EiEEvT0_T1_T2_iT3_T4_T5_:
	.zero		34832


//--------------------- .nv.constant0._ZN3cub18CUB_300001_SM_10006detail10radix_sort29DeviceRadixSortOnesweepKernelINS1_5radix10policy_hubIiNS0_8NullTypeEjE10Policy1000ELNS0_9SortOrderE0EiS6_jiiNS1_21identity_decomposer_tEEEvPT5_SC_PT3_PKSD_PT1_PKSH_PT2_PKSL_T4_iiT6_ --------------------------
	.section	.nv.constant0._ZN3cub18CUB_300001_SM_10006detail10radix_sort29DeviceRadixSortOnesweepKernelINS1_5radix10policy_hubIiNS0_8NullTypeEjE10Policy1000ELNS0_9SortOrderE0EiS6_jiiNS1_21identity_decomposer_tEEEvPT5_SC_PT3_PKSD_PT1_PKSH_PT2_PKSL_T4_iiT6_,"a",@progbits
	.sectionflags	@""
	.align	4
.nv.constant0._ZN3cub18CUB_300001_SM_10006detail10radix_sort29DeviceRadixSortOnesweepKernelINS1_5radix10policy_hubIiNS0_8NullTypeEjE10Policy1000ELNS0_9SortOrderE0EiS6_jiiNS1_21identity_decomposer_tEEEvPT5_SC_PT3_PKSD_PT1_PKSH_PT2_PKSL_T4_iiT6_:
	.zero		973


//--------------------- .nv.constant0._ZN3cub18CUB_300001_SM_10006detail10radix_sort33DeviceRadixSortExclusiveSumKernelINS1_5radix10policy_hubIiNS0_8NullTypeEjE10Policy1000EjEEvPT0_ --------------------------
	.section	.nv.constant0._ZN3cub18CUB_300001_SM_10006detail10radix_sort33DeviceRadixSortExclusiveSumKernelINS1_5radix10policy_hubIiNS0_8NullTypeEjE10Policy1000EjEEvPT0_,"a",@progbits
	.sectionflags	@""
	.align	4
.nv.constant0._ZN3cub18CUB_300001_SM_10006detail10radix_sort33DeviceRadixSortExclusiveSumKernelINS1_5radix10policy_hubIiNS0_8NullTypeEjE10Policy1000EjEEvPT0_:
	.zero		904


//--------------------- .nv.constant0._ZN3cub18CUB_300001_SM_10006detail10radix_sort30DeviceRadixSortHistogramKernelINS1_5radix10policy_hubIiNS0_8NullTypeEjE10Policy1000ELNS0_9SortOrderE0EijNS1_21identity_decomposer_tEEEvPT2_PKT1_SB_iiT3_ --------------------------
	.section	.nv.constant0._ZN3cub18CUB_300001_SM_10006detail10radix_sort30DeviceRadixSortHistogramKernelINS1_5radix10policy_hubIiNS0_8NullTypeEjE10Policy1000ELNS0_9SortOrderE0EijNS1_21identity_decomposer_tEEEvPT2_PKT1_SB_iiT3_,"a",@progbits
	.sectionflags	@""
	.align	4
.nv.constant0._ZN3cub18CUB_300001_SM_10006detail10radix_sort30DeviceRadixSortHistogramKernelINS1_5radix10policy_hubIiNS0_8NullTypeEjE10Policy1000ELNS0_9SortOrderE0EijNS1_21identity_decomposer_tEEEvPT2_PKT1_SB_iiT3_:
	.zero		925


//--------------------- .nv.constant0._ZN3cub18CUB_300001_SM_10006detail10radix_sort31DeviceRadixSortSingleTileKernelINS1_5radix10policy_hubIiNS0_8NullTypeEjE10Policy1000ELNS0_9SortOrderE0EiS6_jNS1_21identity_decomposer_tEEEvPKT1_PSB_PKT2_PSF_T3_iiT4_ --------------------------
	.section	.nv.constant0._ZN3cub18CUB_300001_SM_10006detail10radix_sort31DeviceRadixSortSingleTileKernelINS1_5radix10policy_hubIiNS0_8NullTypeEjE10Policy1000ELNS0_9SortOrderE0EiS6_jNS1_21identity_decomposer_tEEEvPKT1_PSB_PKT2_PSF_T3_iiT4_,"a",@progbits
	.sectionflags	@""
	.align	4
.nv.constant0._ZN3cub18CUB_300001_SM_10006detail10radix_sort31DeviceRadixSortSingleTileKernelINS1_5radix10policy_hubIiNS0_8NullTypeEjE10Policy1000ELNS0_9SortOrderE0EiS6_jNS1_21identity_decomposer_tEEEvPKT1_PSB_PKT2_PSF_T3_iiT4_:
	.zero		941


//--------------------- .nv.constant0._ZN3cub18CUB_300001_SM_10006detail4scan16DeviceScanKernelINS2_10policy_hubIiiijN4cuda3std3__44plusIvEEE10Policy1000EPiSC_NS0_13ScanTileStateIiLb1EEES9_NS1_10InputValueIiSC_EEjiLb0EiEEvT0_T1_T2_iT3_T4_T5_ --------------------------
	.section	.nv.constant0._ZN3cub18CUB_300001_SM_10006detail4scan16DeviceScanKernelINS2_10policy_hubIiiijN4cuda3std3__44plusIvEEE10Policy1000EPiSC_NS0_13ScanTileStateIiLb1EEES9_NS1_10InputValueIiSC_EEjiLb0EiEEvT0_T1_T2_iT3_T4_T5_,"a",@progbits
	.sectionflags	@""
	.align	4
.nv.constant0._ZN3cub18CUB_300001_SM_10006detail4scan16DeviceScanKernelINS2_10policy_hubIiiijN4cuda3std3__44plusIvEEE10Policy1000EPiSC_NS0_13ScanTileStateIiLb1EEES9_NS1_10InputValueIiSC_EEjiLb0EiEEvT0_T1_T2_iT3_T4_T5_:
	.zero		948


//--------------------- .nv.constant0._ZN3cub18CUB_300001_SM_10006detail4scan20DeviceScanInitKernelINS0_13ScanTileStateIiLb1EEEEEvT_i --------------------------
	.section	.nv.constant0._ZN3cub18CUB_300001_SM_10006detail4scan20DeviceScanInitKernelINS0_13ScanTileStateIiLb1EEEEEvT_i,"a",@progbits
	.sectionflags	@""
	.align	4
.nv.constant0._ZN3cub18CUB_300001_SM_10006detail4scan20DeviceScanInitKernelINS0_13ScanTileStateIiLb1EEEEEvT_i:
	.zero		908


//--------------------- .nv.constant0._ZN3cub18CUB_300001_SM_10006detail11EmptyKernelIvEEvv --------------------------
	.section	.nv.constant0._ZN3cub18CUB_300001_SM_10006detail11EmptyKernelIvEEvv,"a",@progbits
	.sectionflags	@""
	.align	4
.nv.constant0._ZN3cub18CUB_300001_SM_10006detail11EmptyKernelIvEEvv:
	.zero		896


//--------------------- .nv.constant0._Z16computePrefixSumPiS_S_iii --------------------------
	.section	.nv.constant0._Z16computePrefixSumPiS_S_iii,"a",@progbits
	.sectionflags	@""
	.align	4
.nv.constant0._Z16computePrefixSumPiS_S_iii:
	.zero		932


//--------------------- .nv.constant0._Z14distributeDataPiS_S_S_iii --------------------------
	.section	.nv.constant0._Z14distributeDataPiS_S_S_iii,"a",@progbits
	.sectionflags	@""
	.align	4
.nv.constant0._Z14distributeDataPiS_S_S_iii:
	.zero		940


//--------------------- .nv.constant0._Z12generateDataPiii --------------------------
	.section	.nv.constant0._Z12generateDataPiii,"a",@progbits
	.sectionflags	@""
	.align	4
.nv.constant0._Z12generateDataPiii:
	.zero		912


//--------------------- SYMBOLS --------------------------

	.type		.nv.reservedSmem.offset0,@object
	.size		.nv.reservedSmem.offset0,0x4
	.type		.nv.reservedSmem.cap,@object
	.size		.nv.reservedSmem.cap,0x4
